def matmul_kernel(
    a_ptr,
    b_ptr,
    c_ptr,
    M,
    N,
    K,
    stride_am,
    stride_ak,
    stride_bk,
    stride_bn,
    stride_cm,
    stride_cn,
    BLOCK_M: tl.constexpr,
    BLOCK_N: tl.constexpr,
    BLOCK_K: tl.constexpr,
    GROUP_M: tl.constexpr,
):
    pid = tl.program_id(axis=0)
    num_pid_m = tl.cdiv(M, BLOCK_M)
    num_pid_n = tl.cdiv(N, BLOCK_N)
    num_pid_in_group = GROUP_M * num_pid_n
    group_id = pid // num_pid_in_group
    first_pid_m = group_id * GROUP_M
    group_size_m = min(num_pid_m - first_pid_m, GROUP_M)
    pid_m = first_pid_m + ((pid % num_pid_in_group) % group_size_m)
    pid_n = (pid % num_pid_in_group) // group_size_m

    offs_am = (pid_m * BLOCK_M + tl.arange(0, BLOCK_M)) % M
    offs_bn = (pid_n * BLOCK_N + tl.arange(0, BLOCK_N)) % N
    offs_k = tl.arange(0, BLOCK_K)
    a_ptrs = a_ptr + offs_am[:, None] * stride_am + offs_k[None, :] * stride_ak
    b_ptrs = b_ptr + offs_k[:, None] * stride_bk + offs_bn[None, :] * stride_bn

    acc = tl.zeros((BLOCK_M, BLOCK_N), dtype=tl.float32)
    for kk in range(0, tl.cdiv(K, BLOCK_K)):
        a = tl.load(a_ptrs, mask=offs_k[None, :] < K - kk * BLOCK_K, other=0.0)
        b = tl.load(b_ptrs, mask=offs_k[:, None] < K - kk * BLOCK_K, other=0.0)
        acc = tl.dot(a, b, acc)
        a_ptrs += BLOCK_K * stride_ak
        b_ptrs += BLOCK_K * stride_bk

    c = acc.to(c_ptr.dtype.element_ty)
    offs_cm = pid_m * BLOCK_M + tl.arange(0, BLOCK_M)
    offs_cn = pid_n * BLOCK_N + tl.arange(0, BLOCK_N)
    c_ptrs = c_ptr + offs_cm[:, None] * stride_cm + offs_cn[None, :] * stride_cn
    mask = (offs_cm[:, None] < M) & (offs_cn[None, :] < N)
    tl.store(c_ptrs, c, mask=mask)

# config = {"BLOCK_K": 128, "BLOCK_M": 128, "BLOCK_N": 256, "GROUP_M": 8, "arch": "sm_90", "dtype": "fp8e5m2", "num_ctas": 1, "num_stages": 3, "num_warps": 8}
# arch = sm_90


// ===== COMPILED SASS (sm_90a) =====

	.target	sm_90a

	.elftype	@"ET_EXEC"


//--------------------- .note.nv.tkinfo           --------------------------
	.section	.note.nv.tkinfo,"",@"SHT_NOTE"
	.sectionflags	@"SHF_NOTE_NV_TKINFO"
	.tkinfo
        /*0018*/ 	.word	0x00000002
        /*0030*/ 	.string	""
        /*0030*/ 	.string	"ptxas"
        /*0030*/ 	.string	"Cuda compilation tools, release 13.0, V13.0.88"
        /*0030*/ 	.string	"Build cuda_13.0.r13.0/compiler.36424714_0"
        /*0030*/ 	.string	"-v  -suppress-debug-info  -lineinfo  -arch sm_90a "



//--------------------- .note.nv.cuinfo           --------------------------
	.section	.note.nv.cuinfo,"",@"SHT_NOTE"
	.sectionflags	@"SHF_NOTE_NV_CUINFO"
        /*0018*/ 	.short	0x0002
        /*001a*/ 	.short	0x005a
        /*001c*/ 	.short	0x0082
	.zero		2


//--------------------- .nv.info                  --------------------------
	.section	.nv.info,"",@"SHT_CUDA_INFO"
	.align	4


	//----- nvinfo : EIATTR_REGCOUNT
	.align		4
        /*0000*/ 	.byte	0x04, 0x2f
        /*0002*/ 	.short	(.L_1 - .L_0)
	.align		4
.L_0:
        /*0004*/ 	.word	index@(matmul_kernel)
        /*0008*/ 	.word	0x000000ff


	//----- nvinfo : EIATTR_FRAME_SIZE
	.align		4
.L_1:
        /*000c*/ 	.byte	0x04, 0x11
        /*000e*/ 	.short	(.L_3 - .L_2)
	.align		4
.L_2:
        /*0010*/ 	.word	index@(matmul_kernel)
        /*0014*/ 	.word	0x00000990


	//----- nvinfo : EIATTR_MIN_STACK_SIZE
	.align		4
.L_3:
        /*0018*/ 	.byte	0x04, 0x12
        /*001a*/ 	.short	(.L_5 - .L_4)
	.align		4
.L_4:
        /*001c*/ 	.word	index@(matmul_kernel)
        /*0020*/ 	.word	0x00000990
.L_5:


//--------------------- .nv.compat                --------------------------
	.section	.nv.compat,"",@"SHT_CUDA_COMPAT_INFO"
	.align	4
        /*0000*/ 	.byte	0x02, 0x09, 0x01, 0x00, 0x02, 0x02, 0x04, 0x00, 0x02, 0x05, 0x05, 0x00, 0x03, 0x07, 0x01, 0x01
        /*0010*/ 	.byte	0x02, 0x03, 0x00, 0x00, 0x02, 0x06, 0x01, 0x00, 0x04, 0x0b, 0x08, 0x00, 0x00, 0x00, 0x00, 0x00
        /*0020*/ 	.byte	0x00, 0x00, 0x00, 0x00


//--------------------- .nv.info.matmul_kernel    --------------------------
	.section	.nv.info.matmul_kernel,"",@"SHT_CUDA_INFO"
	.sectionflags	@""
	.align	4


	//----- nvinfo : EIATTR_CUDA_API_VERSION
	.align		4
        /*0000*/ 	.byte	0x04, 0x37
        /*0002*/ 	.short	(.L_7 - .L_6)
.L_6:
        /*0004*/ 	.word	0x00000082


	//----- nvinfo : EIATTR_KPARAM_INFO
	.align		4
.L_7:
        /*0008*/ 	.byte	0x04, 0x17
        /*000a*/ 	.short	(.L_9 - .L_8)
.L_8:
        /*000c*/ 	.word	0x00000000
        /*0010*/ 	.short	0x000d
        /*0012*/ 	.short	0x0048
        /*0014*/ 	.byte	0x00, 0xf4, 0x21, 0x00


	//----- nvinfo : EIATTR_KPARAM_INFO
	.align		4
.L_9:
        /*0018*/ 	.byte	0x04, 0x17
        /*001a*/ 	.short	(.L_11 - .L_10)
.L_10:
        /*001c*/ 	.word	0x00000000
        /*0020*/ 	.short	0x000c
        /*0022*/ 	.short	0x0040
        /*0024*/ 	.byte	0x00, 0xf4, 0x21, 0x00


	//----- nvinfo : EIATTR_KPARAM_INFO
	.align		4
.L_11:
        /*0028*/ 	.byte	0x04, 0x17
        /*002a*/ 	.short	(.L_13 - .L_12)
.L_12:
        /*002c*/ 	.word	0x00000000
        /*0030*/ 	.short	0x000b
        /*0032*/ 	.short	0x0038
        /*0034*/ 	.byte	0x00, 0xf0, 0x11, 0x00


	//----- nvinfo : EIATTR_KPARAM_INFO
	.align		4
.L_13:
        /*0038*/ 	.byte	0x04, 0x17
        /*003a*/ 	.short	(.L_15 - .L_14)
.L_14:
        /*003c*/ 	.word	0x00000000
        /*0040*/ 	.short	0x000a
        /*0042*/ 	.short	0x0034
        /*0044*/ 	.byte	0x00, 0xf0, 0x11, 0x00


	//----- nvinfo : EIATTR_KPARAM_INFO
	.align		4
.L_15:
        /*0048*/ 	.byte	0x04, 0x17
        /*004a*/ 	.short	(.L_17 - .L_16)
.L_16:
        /*004c*/ 	.word	0x00000000
        /*0050*/ 	.short	0x0009
        /*0052*/ 	.short	0x0030
        /*0054*/ 	.byte	0x00, 0xf0, 0x11, 0x00


	//----- nvinfo : EIATTR_KPARAM_INFO
	.align		4
.L_17:
        /*0058*/ 	.byte	0x04, 0x17
        /*005a*/ 	.short	(.L_19 - .L_18)
.L_18:
        /*005c*/ 	.word	0x00000000
        /*0060*/ 	.short	0x0008
        /*0062*/ 	.short	0x002c
        /*0064*/ 	.byte	0x00, 0xf0, 0x11, 0x00


	//----- nvinfo : EIATTR_KPARAM_INFO
	.align		4
.L_19:
        /*0068*/ 	.byte	0x04, 0x17
        /*006a*/ 	.short	(.L_21 - .L_20)
.L_20:
        /*006c*/ 	.word	0x00000000
        /*0070*/ 	.short	0x0007
        /*0072*/ 	.short	0x0028
        /*0074*/ 	.byte	0x00, 0xf0, 0x11, 0x00


	//----- nvinfo : EIATTR_KPARAM_INFO
	.align		4
.L_21:
        /*0078*/ 	.byte	0x04, 0x17
        /*007a*/ 	.short	(.L_23 - .L_22)
.L_22:
        /*007c*/ 	.word	0x00000000
        /*0080*/ 	.short	0x0006
        /*0082*/ 	.short	0x0024
        /*0084*/ 	.byte	0x00, 0xf0, 0x11, 0x00


	//----- nvinfo : EIATTR_KPARAM_INFO
	.align		4
.L_23:
        /*0088*/ 	.byte	0x04, 0x17
        /*008a*/ 	.short	(.L_25 - .L_24)
.L_24:
        /*008c*/ 	.word	0x00000000
        /*0090*/ 	.short	0x0005
        /*0092*/ 	.short	0x0020
        /*0094*/ 	.byte	0x00, 0xf0, 0x11, 0x00


	//----- nvinfo : EIATTR_KPARAM_INFO
	.align		4
.L_25:
        /*0098*/ 	.byte	0x04, 0x17
        /*009a*/ 	.short	(.L_27 - .L_26)
.L_26:
        /*009c*/ 	.word	0x00000000
        /*00a0*/ 	.short	0x0004
        /*00a2*/ 	.short	0x001c
        /*00a4*/ 	.byte	0x00, 0xf0, 0x11, 0x00


	//----- nvinfo : EIATTR_KPARAM_INFO
	.align		4
.L_27:
        /*00a8*/ 	.byte	0x04, 0x17
        /*00aa*/ 	.short	(.L_29 - .L_28)
.L_28:
        /*00ac*/ 	.word	0x00000000
        /*00b0*/ 	.short	0x0003
        /*00b2*/ 	.short	0x0018
        /*00b4*/ 	.byte	0x00, 0xf0, 0x11, 0x00


	//----- nvinfo : EIATTR_KPARAM_INFO
	.align		4
.L_29:
        /*00b8*/ 	.byte	0x04, 0x17
        /*00ba*/ 	.short	(.L_31 - .L_30)
.L_30:
        /*00bc*/ 	.word	0x00000000
        /*00c0*/ 	.short	0x0002
        /*00c2*/ 	.short	0x0010
        /*00c4*/ 	.byte	0x00, 0xf4, 0x21, 0x00


	//----- nvinfo : EIATTR_KPARAM_INFO
	.align		4
.L_31:
        /*00c8*/ 	.byte	0x04, 0x17
        /*00ca*/ 	.short	(.L_33 - .L_32)
.L_32:
        /*00cc*/ 	.word	0x00000000
        /*00d0*/ 	.short	0x0001
        /*00d2*/ 	.short	0x0008
        /*00d4*/ 	.byte	0x00, 0xf4, 0x21, 0x00


	//----- nvinfo : EIATTR_KPARAM_INFO
	.align		4
.L_33:
        /*00d8*/ 	.byte	0x04, 0x17
        /*00da*/ 	.short	(.L_35 - .L_34)
.L_34:
        /*00dc*/ 	.word	0x00000000
        /*00e0*/ 	.short	0x0000
        /*00e2*/ 	.short	0x0000
        /*00e4*/ 	.byte	0x00, 0xf4, 0x21, 0x00


	//----- nvinfo : EIATTR_SPARSE_MMA_MASK
	.align		4
.L_35:
        /*00e8*/ 	.byte	0x03, 0x50
        /*00ea*/ 	.short	0x0000


	//----- nvinfo : EIATTR_MAXREG_COUNT
	.align		4
        /*00ec*/ 	.byte	0x03, 0x1b
        /*00ee*/ 	.short	0x00ff


	//----- nvinfo : EIATTR_NUM_BARRIERS
	.align		4
        /*00f0*/ 	.byte	0x02, 0x4c
        /*00f2*/ 	.byte	0x01
	.zero		1


	//----- nvinfo : EIATTR_ANNOTATIONS
	.align		4
        /*00f4*/ 	.byte	0x04, 0x55
        /*00f6*/ 	.short	(.L_37 - .L_36)


	//   ....[0]....
.L_36:
        /*00f8*/ 	.word	0x00000001
        /*00fc*/ 	.byte	0xb0, 0x06, 0x00, 0x00, 0x01, 0x00, 0x00, 0x00, 0xf0, 0x06, 0x00, 0x00, 0x01, 0x00, 0x00, 0x00
        /* <DEDUP_REMOVED lines=890> */
        /*38ac*/ 	.byte	0xe0, 0xcb, 0x01, 0x00


	//----- nvinfo : EIATTR_MERCURY_ISA_VERSION
	.align		4
.L_37:
        /*38b0*/ 	.byte	0x03, 0x5f
        /*38b2*/ 	.short	0x0101


	//----- nvinfo : EIATTR_EXIT_INSTR_OFFSETS
	.align		4
        /*38b4*/ 	.byte	0x04, 0x1c
        /*38b6*/ 	.short	(.L_39 - .L_38)


	//   ....[0]....
.L_38:
        /*38b8*/ 	.word	0x0001cfc0


	//   ....[1]....
        /*38bc*/ 	.word	0x0001cfe0


	//----- nvinfo : EIATTR_REQNTID
	.align		4
.L_39:
        /*38c0*/ 	.byte	0x04, 0x10
        /*38c2*/ 	.short	(.L_41 - .L_40)
.L_40:
        /*38c4*/ 	.word	0x00000100
        /*38c8*/ 	.word	0x00000001
        /*38cc*/ 	.word	0x00000001


	//----- nvinfo : EIATTR_CBANK_PARAM_SIZE
	.align		4
.L_41:
        /*38d0*/ 	.byte	0x03, 0x19
        /*38d2*/ 	.short	0x0050


	//----- nvinfo : EIATTR_PARAM_CBANK
	.align		4
        /*38d4*/ 	.byte	0x04, 0x0a
        /*38d6*/ 	.short	(.L_43 - .L_42)
	.align		4
.L_42:
        /*38d8*/ 	.word	index@(.nv.constant0.matmul_kernel)
        /*38dc*/ 	.short	0x0210
        /*38de*/ 	.short	0x0050


	//----- nvinfo : EIATTR_SW_WAR
	.align		4
.L_43:
        /*38e0*/ 	.byte	0x04, 0x36
        /*38e2*/ 	.short	(.L_45 - .L_44)
.L_44:
        /*38e4*/ 	.word	0x00000008
.L_45:


//--------------------- .nv.callgraph             --------------------------
	.section	.nv.callgraph,"",@"SHT_CUDA_CALLGRAPH"
	.align	4
	.sectionentsize	8
	.align		4
        /*0000*/ 	.word	0x00000000
	.align		4
        /*0004*/ 	.word	0xffffffff
	.align		4
        /*0008*/ 	.word	0x00000000
	.align		4
        /*000c*/ 	.word	0xfffffffe
	.align		4
        /*0010*/ 	.word	0x00000000
	.align		4
        /*0014*/ 	.word	0xfffffffd
	.align		4
        /*0018*/ 	.word	0x00000000
	.align		4
        /*001c*/ 	.word	0xfffffffc


//--------------------- .text.matmul_kernel       --------------------------
	.section	.text.matmul_kernel,"ax",@progbits
	.align	128
        .global         matmul_kernel
        .type           matmul_kernel,@function
        .size           matmul_kernel,(.L_x_4 - matmul_kernel)
        .other          matmul_kernel,@"STO_CUDA_ENTRY STV_DEFAULT"
matmul_kernel:
.text.matmul_kernel:
[----:B------:R-:W0:Y:S08]  /*0000*/  LDC R1, c[0x0][0x28] ;  /* 0x00000a00ff017b82 */ /* 0x000e300000000800 */
[----:B------:R-:W1:Y:S01]  /*0010*/  LDC.64 R120, c[0x0][0x228] ;  /* 0x00008a00ff787b82 */ /* 0x000e620000000a00 */
[----:B------:R-:W2:Y:S01]  /*0020*/  S2R R5, SR_CTAID.X ;  /* 0x0000000000057919 */ /* 0x000ea20000002500 */
[----:B0-----:R-:W-:Y:S01]  /*0030*/  VIADD R1, R1, 0xfffff670 ;  /* 0xfffff67001017836 */ /* 0x001fe20000000000 */
[----:B------:R-:W-:Y:S01]  /*0040*/  UMOV UR6, 0x400 ;  /* 0x0000040000067882 */ /* 0x000fe20000000000 */
[----:B------:R-:W-:Y:S01]  /*0050*/  ULDC.64 UR22, c[0x0][0x208] ;  /* 0x0000820000167ab9 */ /* 0x000fe20000000a00 */
[----:B------:R-:W0:Y:S03]  /*0060*/  S2R R152, SR_TID.X ;  /* 0x0000000000987919 */ /* 0x000e260000002100 */
[----:B------:R-:W3:Y:S08]  /*0070*/  LDC R11, c[0x0][0x230] ;  /* 0x00008c00ff0b7b82 */ /* 0x000ef00000000800 */
[----:B------:R-:W4:Y:S01]  /*0080*/  S2UR UR4, SR_CgaCtaId ;  /* 0x00000000000479c3 */ /* 0x000f220000008800 */
[----:B-1----:R-:W-:-:S05]  /*0090*/  VIADD R0, R121, 0xff ;  /* 0x000000ff79007836 */ /* 0x002fca0000000000 */
[----:B------:R-:W-:Y:S01]  /*00a0*/  SHF.R.S32.HI R3, RZ, 0x1f, R0 ;  /* 0x0000001fff037819 */ /* 0x000fe20000011400 */
[----:B---3--:R-:W-:-:S03]  /*00b0*/  VIADD R11, R11, 0x7f ;  /* 0x0000007f0b0b7836 */ /* 0x008fc60000000000 */
[----:B------:R-:W-:Y:S02]  /*00c0*/  LEA.HI R3, R3, R0, RZ, 0x8 ;  /* 0x0000000003037211 */ /* 0x000fe400078f40ff */
[----:B--2---:R-:W-:Y:S02]  /*00d0*/  IABS R8, R5 ;  /* 0x0000000500087213 */ /* 0x004fe40000000000 */
[----:B------:R-:W-:Y:S02]  /*00e0*/  SHF.R.S32.HI R3, RZ, 0x8, R3 ;  /* 0x00000008ff037819 */ /* 0x000fe40000011403 */
[----:B0-----:R-:W-:Y:S01]  /*00f0*/  SHF.R.U32.HI R22, RZ, 0x7, R152 ;  /* 0x00000007ff167819 */ /* 0x001fe20000011698 */
[----:B----4-:R-:W-:Y:S01]  /*0100*/  ULEA UR6, UR4, UR6, 0x18 ;  /* 0x0000000604067291 */ /* 0x010fe2000f8ec03f */
[----:B------:R-:W-:Y:S01]  /*0110*/  LOP3.LUT R21, R152, 0x7f, RZ, 0xc0, !PT ;  /* 0x0000007f98157812 */ /* 0x000fe200078ec0ff */
[----:B------:R-:W-:Y:S01]  /*0120*/  IMAD.SHL.U32 R4, R3, 0x8, RZ ;  /* 0x0000000803047824 */ /* 0x000fe200078e00ff */
[----:B------:R-:W-:-:S04]  /*0130*/  SGXT.U32 R22, R22, 0x1 ;  /* 0x000000011616781a */ /* 0x000fc80000000000 */
[-C--:B------:R-:W-:Y:S02]  /*0140*/  IABS R7, R4.reuse ;  /* 0x0000000400077213 */ /* 0x080fe40000000000 */
[----:B------:R-:W-:Y:S02]  /*0150*/  IABS R10, R4 ;  /* 0x00000004000a7213 */ /* 0x000fe40000000000 */
[----:B------:R-:W0:Y:S01]  /*0160*/  I2F.RP R0, R7 ;  /* 0x0000000700007306 */ /* 0x000e220000209400 */
[----:B------:R-:W-:-:S07]  /*0170*/  LOP3.LUT R159, R22, 0x7e, RZ, 0xfc, !PT ;  /* 0x0000007e169f7812 */ /* 0x000fce00078efcff */
[----:B0-----:R-:W0:Y:S02]  /*0180*/  MUFU.RCP R0, R0 ;  /* 0x0000000000007308 */ /* 0x001e240000001000 */
[----:B0-----:R-:W-:Y:S02]  /*0190*/  VIADD R2, R0, 0xffffffe ;  /* 0x0ffffffe00027836 */ /* 0x001fe40000000000 */
[----:B------:R-:W-:-:S04]  /*01a0*/  IMAD.MOV R0, RZ, RZ, -R10 ;  /* 0x000000ffff007224 */ /* 0x000fc800078e0a0a */
[----:B------:R0:W1:Y:S02]  /*01b0*/  F2I.FTZ.U32.TRUNC.NTZ R3, R2 ;  /* 0x0000000200037305 */ /* 0x000064000021f000 */
[----:B0-----:R-:W-:Y:S02]  /*01c0*/  IMAD.MOV.U32 R2, RZ, RZ, RZ ;  /* 0x000000ffff027224 */ /* 0x001fe400078e00ff */
[----:B-1----:R-:W-:-:S04]  /*01d0*/  IMAD.MOV R6, RZ, RZ, -R3 ;  /* 0x000000ffff067224 */ /* 0x002fc800078e0a03 */
[----:B------:R-:W-:Y:S02]  /*01e0*/  IMAD R9, R6, R7, RZ ;  /* 0x0000000706097224 */ /* 0x000fe400078e02ff */
[----:B------:R-:W-:Y:S02]  /*01f0*/  IMAD.MOV.U32 R6, RZ, RZ, R8 ;  /* 0x000000ffff067224 */ /* 0x000fe400078e0008 */
[----:B------:R-:W-:-:S06]  /*0200*/  IMAD.HI.U32 R3, R3, R9, R2 ;  /* 0x0000000903037227 */ /* 0x000fcc00078e0002 */
[----:B------:R-:W-:-:S04]  /*0210*/  IMAD.HI.U32 R3, R3, R6, RZ ;  /* 0x0000000603037227 */ /* 0x000fc800078e00ff */
[----:B------:R-:W-:-:S05]  /*0220*/  IMAD R0, R3, R0, R6 ;  /* 0x0000000003007224 */ /* 0x000fca00078e0206 */
[----:B------:R-:W-:-:S13]  /*0230*/  ISETP.GT.U32.AND P1, PT, R7, R0, PT ;  /* 0x000000000700720c */ /* 0x000fda0003f24070 */
[----:B------:R-:W-:Y:S02]  /*0240*/  @!P1 IMAD.IADD R0, R0, 0x1, -R7 ;  /* 0x0000000100009824 */ /* 0x000fe400078e0a07 */
[----:B------:R-:W-:Y:S01]  /*0250*/  @!P1 VIADD R3, R3, 0x1 ;  /* 0x0000000103039836 */ /* 0x000fe20000000000 */
[----:B------:R-:W-:Y:S02]  /*0260*/  ISETP.NE.AND P1, PT, R4, RZ, PT ;  /* 0x000000ff0400720c */ /* 0x000fe40003f25270 */
[----:B------:R-:W-:Y:S02]  /*0270*/  ISETP.GE.U32.AND P0, PT, R0, R7, PT ;  /* 0x000000070000720c */ /* 0x000fe40003f06070 */
[----:B------:R-:W-:-:S04]  /*0280*/  LOP3.LUT R0, R5, R4, RZ, 0x3c, !PT ;  /* 0x0000000405007212 */ /* 0x000fc800078e3cff */
[----:B------:R-:W-:Y:S01]  /*0290*/  ISETP.GE.AND P2, PT, R0, RZ, PT ;  /* 0x000000ff0000720c */ /* 0x000fe20003f46270 */
[----:B------:R-:W-:-:S06]  /*02a0*/  VIADD R0, R120, 0x7f ;  /* 0x0000007f78007836 */ /* 0x000fcc0000000000 */
[----:B------:R-:W-:-:S04]  /*02b0*/  @P0 VIADD R3, R3, 0x1 ;  /* 0x0000000103030836 */ /* 0x000fc80000000000 */
[----:B------:R-:W-:Y:S01]  /*02c0*/  IMAD.MOV.U32 R2, RZ, RZ, R3 ;  /* 0x000000ffff027224 */ /* 0x000fe200078e0003 */
[----:B------:R-:W-:-:S03]  /*02d0*/  SHF.R.S32.HI R3, RZ, 0x1f, R0 ;  /* 0x0000001fff037819 */ /* 0x000fc60000011400 */
[----:B------:R-:W-:Y:S01]  /*02e0*/  @!P2 IMAD.MOV R2, RZ, RZ, -R2 ;  /* 0x000000ffff02a224 */ /* 0x000fe200078e0a02 */
[----:B------:R-:W-:Y:S02]  /*02f0*/  @!P1 LOP3.LUT R2, RZ, R4, RZ, 0x33, !PT ;  /* 0x00000004ff029212 */ /* 0x000fe400078e33ff */
[----:B------:R-:W-:-:S03]  /*0300*/  LEA.HI R3, R3, R0, RZ, 0x7 ;  /* 0x0000000003037211 */ /* 0x000fc600078f38ff */
[----:B------:R-:W-:Y:S02]  /*0310*/  IMAD.SHL.U32 R6, R2, 0x8, RZ ;  /* 0x0000000802067824 */ /* 0x000fe400078e00ff */
[----:B------:R-:W-:-:S03]  /*0320*/  IMAD.MOV R2, RZ, RZ, -R2 ;  /* 0x000000ffff027224 */ /* 0x000fc600078e0a02 */
[----:B------:R-:W-:Y:S01]  /*0330*/  LEA.HI.SX32 R3, R3, -R6, 0x19 ;  /* 0x8000000603037211 */ /* 0x000fe200078fcaff */
[----:B------:R-:W-:-:S03]  /*0340*/  IMAD R4, R4, R2, R5 ;  /* 0x0000000204047224 */ /* 0x000fc600078e0205 */
[----:B------:R-:W-:Y:S02]  /*0350*/  VIMNMX R13, R3, 0x8, PT ;  /* 0x00000008030d7848 */ /* 0x000fe40003fe0100 */
[----:B------:R-:W-:Y:S02]  /*0360*/  IABS R9, R4 ;  /* 0x0000000400097213 */ /* 0x000fe40000000000 */
[----:B------:R-:W-:-:S04]  /*0370*/  IABS R7, R13 ;  /* 0x0000000d00077213 */ /* 0x000fc80000000000 */
[----:B------:R-:W0:Y:S08]  /*0380*/  I2F.RP R0, R7 ;  /* 0x0000000700007306 */ /* 0x000e300000209400 */
[----:B0-----:R-:W0:Y:S02]  /*0390*/  MUFU.RCP R0, R0 ;  /* 0x0000000000007308 */ /* 0x001e240000001000 */
[----:B0-----:R-:W-:-:S06]  /*03a0*/  VIADD R3, R0, 0xffffffe ;  /* 0x0ffffffe00037836 */ /* 0x001fcc0000000000 */
[----:B------:R-:W0:Y:S02]  /*03b0*/  F2I.FTZ.U32.TRUNC.NTZ R3, R3 ;  /* 0x0000000300037305 */ /* 0x000e24000021f000 */
[----:B0-----:R-:W-:-:S04]  /*03c0*/  IMAD.MOV R8, RZ, RZ, -R3 ;  /* 0x000000ffff087224 */ /* 0x001fc800078e0a03 */
[----:B------:R-:W-:Y:S01]  /*03d0*/  IMAD.MOV.U32 R2, RZ, RZ, R8 ;  /* 0x000000ffff027224 */ /* 0x000fe200078e0008 */
[----:B------:R-:W-:-:S03]  /*03e0*/  IABS R8, R13 ;  /* 0x0000000d00087213 */ /* 0x000fc60000000000 */
[----:B------:R-:W-:Y:S02]  /*03f0*/  IMAD R5, R2, R7, RZ ;  /* 0x0000000702057224 */ /* 0x000fe400078e02ff */
[----:B------:R-:W-:Y:S02]  /*0400*/  IMAD.MOV.U32 R2, RZ, RZ, RZ ;  /* 0x000000ffff027224 */ /* 0x000fe400078e00ff */
[----:B------:R-:W-:Y:S02]  /*0410*/  IMAD.MOV R0, RZ, RZ, -R8 ;  /* 0x000000ffff007224 */ /* 0x000fe400078e0a08 */
[----:B------:R-:W-:Y:S01]  /*0420*/  IMAD.HI.U32 R2, R3, R5, R2 ;  /* 0x0000000503027227 */ /* 0x000fe200078e0002 */
[C---:B------:R-:W-:Y:S02]  /*0430*/  LOP3.LUT R5, R22.reuse, 0x2, RZ, 0xfc, !PT ;  /* 0x0000000216057812 */ /* 0x040fe400078efcff */
[C---:B------:R-:W-:Y:S02]  /*0440*/  LOP3.LUT R5, R22.reuse, 0x8, RZ, 0xfc, !PT ;  /* 0x0000000816057812 */ /* 0x040fe400078efcff */
[----:B------:R-:W-:Y:S01]  /*0450*/  LOP3.LUT R5, R22, 0xe, RZ, 0xfc, !PT ;  /* 0x0000000e16057812 */ /* 0x000fe200078efcff */
[----:B------:R-:W-:Y:S01]  /*0460*/  IMAD.HI.U32 R2, R2, R9, RZ ;  /* 0x0000000902027227 */ /* 0x000fe200078e00ff */
[----:B------:R-:W-:-:S02]  /*0470*/  LOP3.LUT R5, R22, 0x14, RZ, 0xfc, !PT ;  /* 0x0000001416057812 */ /* 0x000fc400078efcff */
[----:B------:R-:W-:Y:S01]  /*0480*/  LOP3.LUT R5, R22, 0x1a, RZ, 0xfc, !PT ;  /* 0x0000001a16057812 */ /* 0x000fe200078efcff */
[----:B------:R-:W-:Y:S01]  /*0490*/  IMAD R0, R2, R0, R9 ;  /* 0x0000000002007224 */ /* 0x000fe200078e0209 */
[C---:B------:R-:W-:Y:S02]  /*04a0*/  LOP3.LUT R5, R22.reuse, 0x20, RZ, 0xfc, !PT ;  /* 0x0000002016057812 */ /* 0x040fe400078efcff */
[C---:B------:R-:W-:Y:S02]  /*04b0*/  LOP3.LUT R5, R22.reuse, 0x26, RZ, 0xfc, !PT ;  /* 0x0000002616057812 */ /* 0x040fe400078efcff */
[----:B------:R-:W-:Y:S02]  /*04c0*/  ISETP.GT.U32.AND P1, PT, R7, R0, PT ;  /* 0x000000000700720c */ /* 0x000fe40003f24070 */
[C---:B------:R-:W-:Y:S02]  /*04d0*/  LOP3.LUT R5, R22.reuse, 0x2c, RZ, 0xfc, !PT ;  /* 0x0000002c16057812 */ /* 0x040fe400078efcff */
[----:B------:R-:W-:-:S02]  /*04e0*/  LOP3.LUT R5, R22, 0x32, RZ, 0xfc, !PT ;  /* 0x0000003216057812 */ /* 0x000fc400078efcff */
[C---:B------:R-:W-:Y:S02]  /*04f0*/  LOP3.LUT R5, R22.reuse, 0x38, RZ, 0xfc, !PT ;  /* 0x0000003816057812 */ /* 0x040fe400078efcff */
[C---:B------:R-:W-:Y:S02]  /*0500*/  LOP3.LUT R5, R22.reuse, 0x3e, RZ, 0xfc, !PT ;  /* 0x0000003e16057812 */ /* 0x040fe400078efcff */
[C---:B------:R-:W-:Y:S02]  /*0510*/  LOP3.LUT R5, R22.reuse, 0x44, RZ, 0xfc, !PT ;  /* 0x0000004416057812 */ /* 0x040fe400078efcff */
[----:B------:R-:W-:Y:S01]  /*0520*/  LOP3.LUT R5, R22, 0x4a, RZ, 0xfc, !PT ;  /* 0x0000004a16057812 */ /* 0x000fe200078efcff */
[----:B------:R-:W-:Y:S01]  /*0530*/  @!P1 IMAD.IADD R0, R0, 0x1, -R7 ;  /* 0x0000000100009824 */ /* 0x000fe200078e0a07 */
[----:B------:R-:W-:Y:S01]  /*0540*/  LOP3.LUT R5, R22, 0x50, RZ, 0xfc, !PT ;  /* 0x0000005016057812 */ /* 0x000fe200078efcff */
[----:B------:R-:W-:Y:S01]  /*0550*/  @!P1 VIADD R2, R2, 0x1 ;  /* 0x0000000102029836 */ /* 0x000fe20000000000 */
[----:B------:R-:W-:-:S02]  /*0560*/  ISETP.NE.AND P1, PT, R13, RZ, PT ;  /* 0x000000ff0d00720c */ /* 0x000fc40003f25270 */
[----:B------:R-:W-:Y:S02]  /*0570*/  ISETP.GE.U32.AND P0, PT, R0, R7, PT ;  /* 0x000000070000720c */ /* 0x000fe40003f06070 */
[----:B------:R-:W-:Y:S02]  /*0580*/  LOP3.LUT R0, R4, R13, RZ, 0x3c, !PT ;  /* 0x0000000d04007212 */ /* 0x000fe400078e3cff */
[----:B------:R-:W-:Y:S02]  /*0590*/  LOP3.LUT R5, R22, 0x56, RZ, 0xfc, !PT ;  /* 0x0000005616057812 */ /* 0x000fe400078efcff */
[----:B------:R-:W-:Y:S02]  /*05a0*/  ISETP.GE.AND P2, PT, R0, RZ, PT ;  /* 0x000000ff0000720c */ /* 0x000fe40003f46270 */
[C---:B------:R-:W-:Y:S02]  /*05b0*/  LOP3.LUT R5, R22.reuse, 0x5c, RZ, 0xfc, !PT ;  /* 0x0000005c16057812 */ /* 0x040fe400078efcff */
[----:B------:R-:W-:-:S02]  /*05c0*/  LOP3.LUT R5, R22, 0x62, RZ, 0xfc, !PT ;  /* 0x0000006216057812 */ /* 0x000fc400078efcff */
[----:B------:R-:W-:Y:S01]  /*05d0*/  LOP3.LUT R5, R22, 0x68, RZ, 0xfc, !PT ;  /* 0x0000006816057812 */ /* 0x000fe200078efcff */
[----:B------:R-:W-:Y:S01]  /*05e0*/  @P0 VIADD R2, R2, 0x1 ;  /* 0x0000000102020836 */ /* 0x000fe20000000000 */
[C---:B------:R-:W-:Y:S02]  /*05f0*/  LOP3.LUT R5, R22.reuse, 0x6e, RZ, 0xfc, !PT ;  /* 0x0000006e16057812 */ /* 0x040fe400078efcff */
[----:B------:R-:W-:Y:S02]  /*0600*/  LOP3.LUT R5, R22, 0x74, RZ, 0xfc, !PT ;  /* 0x0000007416057812 */ /* 0x000fe400078efcff */
[----:B------:R-:W-:Y:S01]  /*0610*/  ISETP.GT.AND P0, PT, R11, 0x7f, PT ;  /* 0x0000007f0b00780c */ /* 0x000fe20003f04270 */
[----:B------:R-:W-:Y:S01]  /*0620*/  @!P2 IMAD.MOV R2, RZ, RZ, -R2 ;  /* 0x000000ffff02a224 */ /* 0x000fe200078e0a02 */
[----:B------:R-:W-:-:S05]  /*0630*/  @!P1 LOP3.LUT R2, RZ, R13, RZ, 0x33, !PT ;  /* 0x0000000dff029212 */ /* 0x000fca00078e33ff */
[----:B------:R-:W-:Y:S02]  /*0640*/  IMAD.SHL.U32 R5, R2, 0x100, RZ ;  /* 0x0000010002057824 */ /* 0x000fe400078e00ff */
[----:B------:R-:W-:Y:S01]  /*0650*/  IMAD.MOV R0, RZ, RZ, -R2 ;  /* 0x000000ffff007224 */ /* 0x000fe200078e0a02 */
[----:B------:R-:W-:Y:S02]  /*0660*/  LOP3.LUT R2, R22, 0x7c, RZ, 0xfc, !PT ;  /* 0x0000007c16027812 */ /* 0x000fe400078efcff */
[----:B------:R-:W-:Y:S01]  /*0670*/  LOP3.LUT R16, R5, 0x2, R22, 0xfe, !PT ;  /* 0x0000000205107812 */ /* 0x000fe200078efe16 */
[----:B------:R-:W-:Y:S01]  /*0680*/  IMAD R0, R13, R0, R4 ;  /* 0x000000000d007224 */ /* 0x000fe200078e0204 */
[C-C-:B------:R-:W-:Y:S02]  /*0690*/  LOP3.LUT R17, R5.reuse, 0x4, R22.reuse, 0xfe, !PT ;  /* 0x0000000405117812 */ /* 0x140fe400078efe16 */
[C-C-:B------:R-:W-:Y:S01]  /*06a0*/  LOP3.LUT R18, R5.reuse, 0x6, R22.reuse, 0xfe, !PT ;  /* 0x0000000605127812 */ /* 0x140fe200078efe16 */
[----:B------:R-:W-:Y:S01]  /*06b0*/  STL [R1+0x76c], R16 ;  /* 0x00076c1001007387 */ /* 0x000fe20000100800 */
[C---:B------:R-:W-:Y:S01]  /*06c0*/  LOP3.LUT R14, R5.reuse, 0x8, R22, 0xfe, !PT ;  /* 0x00000008050e7812 */ /* 0x040fe200078efe16 */
[----:B------:R-:W-:Y:S01]  /*06d0*/  IMAD.IADD R3, R6, 0x1, R0 ;  /* 0x0000000106037824 */ /* 0x000fe200078e0200 */
[C-C-:B------:R-:W-:Y:S01]  /*06e0*/  LOP3.LUT R19, R5.reuse, 0xa, R22.reuse, 0xfe, !PT ;  /* 0x0000000a05137812 */ /* 0x140fe200078efe16 */
[----:B------:R-:W-:Y:S01]  /*06f0*/  STL [R1+0x768], R17 ;  /* 0x0007681101007387 */ /* 0x000fe20000100800 */
[--C-:B------:R-:W-:Y:S01]  /*0700*/  LOP3.LUT R12, R5, 0xc, R22.reuse, 0xfe, !PT ;  /* 0x0000000c050c7812 */ /* 0x100fe200078efe16 */
[----:B------:R-:W-:Y:S01]  /*0710*/  IMAD R23, R3, 0x80, R21 ;  /* 0x0000008003177824 */ /* 0x000fe200078e0215 */
[C-C-:B------:R-:W-:Y:S01]  /*0720*/  LOP3.LUT R20, R5.reuse, 0xe, R22.reuse, 0xfe, !PT ;  /* 0x0000000e05147812 */ /* 0x140fe200078efe16 */
[----:B------:R-:W-:Y:S01]  /*0730*/  STL [R1+0x764], R18 ;  /* 0x0007641201007387 */ /* 0x000fe20000100800 */
[----:B------:R-:W-:-:S02]  /*0740*/  LOP3.LUT R153, R5, 0x10, R22, 0xfe, !PT ;  /* 0x0000001005997812 */ /* 0x000fc400078efe16 */
[C-C-:B------:R-:W-:Y:S01]  /*0750*/  LOP3.LUT R154, R5.reuse, 0x12, R22.reuse, 0xfe, !PT ;  /* 0x00000012059a7812 */ /* 0x140fe200078efe16 */
[----:B------:R-:W-:Y:S01]  /*0760*/  STL [R1+0x760], R14 ;  /* 0x0007600e01007387 */ /* 0x000fe20000100800 */
[C-C-:B------:R-:W-:Y:S02]  /*0770*/  LOP3.LUT R155, R5.reuse, 0x14, R22.reuse, 0xfe, !PT ;  /* 0x00000014059b7812 */ /* 0x140fe400078efe16 */
[C-C-:B------:R-:W-:Y:S01]  /*0780*/  LOP3.LUT R156, R5.reuse, 0x16, R22.reuse, 0xfe, !PT ;  /* 0x00000016059c7812 */ /* 0x140fe200078efe16 */
[----:B------:R-:W-:Y:S01]  /*0790*/  STL [R1+0x75c], R19 ;  /* 0x00075c1301007387 */ /* 0x000fe20000100800 */
[C-C-:B------:R-:W-:Y:S02]  /*07a0*/  LOP3.LUT R157, R5.reuse, 0x18, R22.reuse, 0xfe, !PT ;  /* 0x00000018059d7812 */ /* 0x140fe400078efe16 */
        /* <DEDUP_REMOVED lines=39> */
[C---:B------:R-:W-:Y:S01]  /*0a20*/  LOP3.LUT R0, R22.reuse, 0x4, RZ, 0xfc, !PT ;  /* 0x0000000416007812 */ /* 0x040fe200078efcff */
[----:B------:R-:W-:Y:S01]  /*0a30*/  STL [R1+0x724], R165 ;  /* 0x000724a501007387 */ /* 0x000fe20000100800 */
[C-C-:B------:R-:W-:Y:S02]  /*0a40*/  LOP3.LUT R185, R5.reuse, 0x4e, R22.reuse, 0xfe, !PT ;  /* 0x0000004e05b97812 */ /* 0x140fe400078efe16 */
[C---:B------:R-:W-:Y:S01]  /*0a50*/  LOP3.LUT R0, R22.reuse, 0xa, RZ, 0xfc, !PT ;  /* 0x0000000a16007812 */ /* 0x040fe200078efcff */
[----:B------:R-:W-:Y:S01]  /*0a60*/  STL [R1+0x71c], R166 ;  /* 0x00071ca601007387 */ /* 0x000fe20000100800 */
[C-C-:B------:R-:W-:Y:S02]  /*0a70*/  LOP3.LUT R186, R5.reuse, 0x50, R22.reuse, 0xfe, !PT ;  /* 0x0000005005ba7812 */ /* 0x140fe400078efe16 */
[----:B------:R-:W-:Y:S01]  /*0a80*/  LOP3.LUT R0, R22, 0x10, RZ, 0xfc, !PT ;  /* 0x0000001016007812 */ /* 0x000fe200078efcff */
        /* <DEDUP_REMOVED lines=56> */
[C---:B------:R-:W-:Y:S01]  /*0e10*/  LOP3.LUT R0, R5.reuse, R22, RZ, 0xfc, !PT ;  /* 0x0000001605007212 */ /* 0x040fe200078efcff */
[----:B------:R-:W-:Y:S01]  /*0e20*/  STL [R1+0x6cc], R186 ;  /* 0x0006ccba01007387 */ /* 0x000fe20000100800 */
[C-C-:B------:R-:W-:Y:S02]  /*0e30*/  LOP3.LUT R206, R5.reuse, 0x78, R22.reuse, 0xfe, !PT ;  /* 0x0000007805ce7812 */ /* 0x140fe400078efe16 */
[C-C-:B------:R-:W-:Y:S01]  /*0e40*/  LOP3.LUT R207, R5.reuse, 0x7a, R22.reuse, 0xfe, !PT ;  /* 0x0000007a05cf7812 */ /* 0x140fe200078efe16 */
[----:B------:R-:W-:Y:S01]  /*0e50*/  STL [R1+0x6c8], R187 ;  /* 0x0006c8bb01007387 */ /* 0x000fe20000100800 */
[C-C-:B------:R-:W-:Y:S02]  /*0e60*/  LOP3.LUT R208, R5.reuse, 0x7c, R22.reuse, 0xfe, !PT ;  /* 0x0000007c05d07812 */ /* 0x140fe400078efe16 */
[----:B------:R-:W-:Y:S01]  /*0e70*/  LOP3.LUT R209, R5, 0x7e, R22, 0xfe, !PT ;  /* 0x0000007e05d17812 */ /* 0x000fe200078efe16 */
[----:B------:R-:W-:Y:S01]  /*0e80*/  STL [R1+0x6c4], R188 ;  /* 0x0006c4bc01007387 */ /* 0x000fe20000100800 */
[----:B------:R-:W-:-:S02]  /*0e90*/  LOP3.LUT R210, R0, 0x80, RZ, 0xfc, !PT ;  /* 0x0000008000d27812 */ /* 0x000fc400078efcff */
[----:B------:R-:W-:Y:S01]  /*0ea0*/  LOP3.LUT R211, R0, 0x82, RZ, 0xfc, !PT ;  /* 0x0000008200d37812 */ /* 0x000fe200078efcff */
[----:B------:R-:W-:Y:S01]  /*0eb0*/  STL [R1+0x6c0], R189 ;  /* 0x0006c0bd01007387 */ /* 0x000fe20000100800 */
[----:B------:R-:W-:Y:S02]  /*0ec0*/  LOP3.LUT R4, R22, 0x6, RZ, 0xfc, !PT ;  /* 0x0000000616047812 */ /* 0x000fe400078efcff */
[----:B------:R-:W-:Y:S01]  /*0ed0*/  LOP3.LUT R212, R0, 0x84, RZ, 0xfc, !PT ;  /* 0x0000008400d47812 */ /* 0x000fe200078efcff */
[----:B------:R-:W-:Y:S01]  /*0ee0*/  STL [R1+0x6bc], R190 ;  /* 0x0006bcbe01007387 */ /* 0x000fe20000100800 */
[----:B------:R-:W-:Y:S02]  /*0ef0*/  LOP3.LUT R4, R22, 0xc, RZ, 0xfc, !PT ;  /* 0x0000000c16047812 */ /* 0x000fe400078efcff */
[----:B------:R-:W-:Y:S01]  /*0f00*/  LOP3.LUT R214, R0, 0x86, RZ, 0xfc, !PT ;  /* 0x0000008600d67812 */ /* 0x000fe200078efcff */
        /* <DEDUP_REMOVED lines=53> */
[C---:B------:R-:W-:Y:S01]  /*1260*/  LOP3.LUT R250, R0.reuse, 0xaa, RZ, 0xfc, !PT ;  /* 0x000000aa00fa7812 */ /* 0x040fe200078efcff */
[----:B------:R-:W-:Y:S01]  /*1270*/  STL [R1+0x670], R209 ;  /* 0x000670d101007387 */ /* 0x000fe20000100800 */
[----:B------:R-:W-:-:S02]  /*1280*/  LOP3.LUT R4, R0, 0xae, RZ, 0xfc, !PT ;  /* 0x000000ae00047812 */ /* 0x000fc400078efcff */
[C---:B------:R-:W-:Y:S01]  /*1290*/  LOP3.LUT R252, R0.reuse, 0xac, RZ, 0xfc, !PT ;  /* 0x000000ac00fc7812 */ /* 0x040fe200078efcff */
[----:B------:R-:W-:Y:S01]  /*12a0*/  STL [R1+0x66c], R210 ;  /* 0x00066cd201007387 */ /* 0x000fe20000100800 */
[C---:B------:R-:W-:Y:S02]  /*12b0*/  LOP3.LUT R2, R0.reuse, 0xb0, RZ, 0xfc, !PT ;  /* 0x000000b000027812 */ /* 0x040fe400078efcff */
[C---:B------:R-:W-:Y:S01]  /*12c0*/  LOP3.LUT R5, R0.reuse, 0xb4, RZ, 0xfc, !PT ;  /* 0x000000b400057812 */ /* 0x040fe200078efcff */
[----:B------:R-:W-:Y:S01]  /*12d0*/  STL [R1+0x77c], R211 ;  /* 0x00077cd301007387 */ /* 0x000fe20000100800 */
[C---:B------:R-:W-:Y:S02]  /*12e0*/  LOP3.LUT R8, R0.reuse, 0xc0, RZ, 0xfc, !PT ;  /* 0x000000c000087812 */ /* 0x040fe400078efcff */
        /* <DEDUP_REMOVED lines=29> */
[----:B------:R-:W-:-:S03]  /*14c0*/  LOP3.LUT R213, R0, 0xfe, RZ, 0xfc, !PT ;  /* 0x000000fe00d57812 */ /* 0x000fc600078efcff */
[----:B------:R-:W-:Y:S04]  /*14d0*/  STL [R1+0x848], R232 ;  /* 0x000848e801007387 */ /* 0x000fe80000100800 */
        /* <DEDUP_REMOVED lines=9> */
[----:B------:R0:W-:Y:S04]  /*1570*/  STL [R1+0x81c], R4 ;  /* 0x00081c0401007387 */ /* 0x0001e80000100800 */
[----:B------:R-:W-:Y:S04]  /*1580*/  STL [R1+0x820], R252 ;  /* 0x000820fc01007387 */ /* 0x000fe80000100800 */
[----:B------:R1:W-:Y:S01]  /*1590*/  STL [R1+0x818], R2 ;  /* 0x0008180201007387 */ /* 0x0003e20000100800 */
[----:B0-----:R-:W-:-:S02]  /*15a0*/  LOP3.LUT R4, R0, 0xb6, RZ, 0xfc, !PT ;  /* 0x000000b600047812 */ /* 0x001fc400078efcff */
[----:B-1----:R-:W-:-:S05]  /*15b0*/  LOP3.LUT R2, R0, 0xb2, RZ, 0xfc, !PT ;  /* 0x000000b200027812 */ /* 0x002fca00078efcff */
[----:B------:R0:W-:Y:S04]  /*15c0*/  STL [R1+0x814], R2 ;  /* 0x0008140201007387 */ /* 0x0001e80000100800 */
[----:B------:R1:W-:Y:S04]  /*15d0*/  STL [R1+0x810], R5 ;  /* 0x0008100501007387 */ /* 0x0003e80000100800 */
[----:B------:R2:W-:Y:S01]  /*15e0*/  STL [R1+0x80c], R4 ;  /* 0x00080c0401007387 */ /* 0x0005e20000100800 */
[C---:B0-----:R-:W-:Y:S02]  /*15f0*/  LOP3.LUT R2, R0.reuse, 0xb8, RZ, 0xfc, !PT ;  /* 0x000000b800027812 */ /* 0x041fe400078efcff */
[----:B-1----:R-:W-:-:S03]  /*1600*/  LOP3.LUT R5, R0, 0xba, RZ, 0xfc, !PT ;  /* 0x000000ba00057812 */ /* 0x002fc600078efcff */
[----:B------:R0:W-:Y:S01]  /*1610*/  STL [R1+0x808], R2 ;  /* 0x0008080201007387 */ /* 0x0001e20000100800 */
[----:B--2---:R-:W-:-:S03]  /*1620*/  LOP3.LUT R4, R0, 0xbc, RZ, 0xfc, !PT ;  /* 0x000000bc00047812 */ /* 0x004fc600078efcff */
[----:B------:R1:W-:Y:S04]  /*1630*/  STL [R1+0x804], R5 ;  /* 0x0008040501007387 */ /* 0x0003e80000100800 */
[----:B------:R2:W-:Y:S01]  /*1640*/  STL [R1+0x800], R4 ;  /* 0x0008000401007387 */ /* 0x0005e20000100800 */
[C---:B0-----:R-:W-:Y:S02]  /*1650*/  LOP3.LUT R2, R0.reuse, 0xbe, RZ, 0xfc, !PT ;  /* 0x000000be00027812 */ /* 0x041fe400078efcff */
[----:B-1----:R-:W-:-:S03]  /*1660*/  LOP3.LUT R5, R0, 0xc2, RZ, 0xfc, !PT ;  /* 0x000000c200057812 */ /* 0x002fc600078efcff */
[----:B------:R0:W-:Y:S01]  /*1670*/  STL [R1+0x7fc], R2 ;  /* 0x0007fc0201007387 */ /* 0x0001e20000100800 */
[----:B--2---:R-:W-:-:S03]  /*1680*/  LOP3.LUT R4, R0, 0xc4, RZ, 0xfc, !PT ;  /* 0x000000c400047812 */ /* 0x004fc600078efcff */
[----:B------:R1:W-:Y:S04]  /*1690*/  STL [R1+0x7f4], R5 ;  /* 0x0007f40501007387 */ /* 0x0003e80000100800 */
[----:B------:R-:W-:Y:S01]  /*16a0*/  STL [R1+0x7f8], R8 ;  /* 0x0007f80801007387 */ /* 0x000fe20000100800 */
[----:B0-----:R-:W-:-:S03]  /*16b0*/  LOP3.LUT R2, R0, 0xc6, RZ, 0xfc, !PT ;  /* 0x000000c600027812 */ /* 0x001fc600078efcff */
[----:B------:R0:W-:Y:S01]  /*16c0*/  STL [R1+0x7f0], R4 ;  /* 0x0007f00401007387 */ /* 0x0001e20000100800 */
[----:B-1----:R-:W-:-:S03]  /*16d0*/  LOP3.LUT R5, R0, 0xcc, RZ, 0xfc, !PT ;  /* 0x000000cc00057812 */ /* 0x002fc600078efcff */
[----:B------:R1:W-:Y:S01]  /*16e0*/  STL [R1+0x7ec], R2 ;  /* 0x0007ec0201007387 */ /* 0x0003e20000100800 */
[C---:B0-----:R-:W-:Y:S02]  /*16f0*/  LOP3.LUT R4, R0.reuse, 0xc8, RZ, 0xfc, !PT ;  /* 0x000000c800047812 */ /* 0x041fe400078efcff */
[----:B-1----:R-:W-:-:S03]  /*1700*/  LOP3.LUT R2, R0, 0xca, RZ, 0xfc, !PT ;  /* 0x000000ca00027812 */ /* 0x002fc600078efcff */
        /* <DEDUP_REMOVED lines=11> */
[----:B------:R2:W-:Y:S04]  /*17c0*/  STL [R1+0x7d0], R4 ;  /* 0x0007d00401007387 */ /* 0x0005e80000100800 */
        /* <DEDUP_REMOVED lines=21> */
[----:B------:R2:W-:Y:S01]  /*1920*/  STL [R1+0x770], R23 ;  /* 0x0007701701007387 */ /* 0x0005e20000100800 */
[----:B------:R-:W-:Y:S05]  /*1930*/  @P0 BRA `(.L_x_0) ;  /* 0x0000000400140947 */ /* 0x000fea0003800000 */
[----:B--2---:R-:W-:Y:S01]  /*1940*/  IMAD.SHL.U32 R2, R152, 0x10, RZ ;  /* 0x0000001098027824 */ /* 0x004fe200078e00ff */
[----:B------:R-:W-:Y:S02]  /*1950*/  CS2R R24, SRZ ;  /* 0x0000000000187805 */ /* 0x000fe4000001ff00 */
[----:B------:R-:W-:Y:S02]  /*1960*/  CS2R R26, SRZ ;  /* 0x00000000001a7805 */ /* 0x000fe4000001ff00 */
[----:B------:R-:W-:Y:S02]  /*1970*/  CS2R R28, SRZ ;  /* 0x00000000001c7805 */ /* 0x000fe4000001ff00 */
[----:B------:R-:W-:Y:S01]  /*1980*/  CS2R R30, SRZ ;  /* 0x00000000001e7805 */ /* 0x000fe2000001ff00 */
[----:B------:R0:W-:Y:S01]  /*1990*/  STL [R1+0x720], R2 ;  /* 0x0007200201007387 */ /* 0x0001e20000100800 */
[----:B------:R-:W-:Y:S02]  /*19a0*/  CS2R R32, SRZ ;  /* 0x0000000000207805 */ /* 0x000fe4000001ff00 */
[----:B------:R-:W-:-:S02]  /*19b0*/  CS2R R34, SRZ ;  /* 0x0000000000227805 */ /* 0x000fc4000001ff00 */
[----:B------:R-:W-:Y:S02]  /*19c0*/  CS2R R36, SRZ ;  /* 0x0000000000247805 */ /* 0x000fe4000001ff00 */
[----:B------:R-:W-:Y:S02]  /*19d0*/  CS2R R38, SRZ ;  /* 0x0000000000267805 */ /* 0x000fe4000001ff00 */
[----:B------:R-:W-:Y:S02]  /*19e0*/  CS2R R40, SRZ ;  /* 0x0000000000287805 */ /* 0x000fe4000001ff00 */
[----:B------:R-:W-:Y:S02]  /*19f0*/  CS2R R42, SRZ ;  /* 0x00000000002a7805 */ /* 0x000fe4000001ff00 */
[----:B------:R-:W-:Y:S02]  /*1a00*/  CS2R R44, SRZ ;  /* 0x00000000002c7805 */ /* 0x000fe4000001ff00 */
[----:B------:R-:W-:-:S02]  /*1a10*/  CS2R R46, SRZ ;  /* 0x00000000002e7805 */ /* 0x000fc4000001ff00 */
[----:B------:R-:W-:Y:S02]  /*1a20*/  CS2R R48, SRZ ;  /* 0x0000000000307805 */ /* 0x000fe4000001ff00 */
[----:B0-----:R-:W-:Y:S02]  /*1a30*/  LOP3.LUT R2, R2, 0x70, RZ, 0xc0, !PT ;  /* 0x0000007002027812 */ /* 0x001fe400078ec0ff */
[----:B------:R-:W-:Y:S02]  /*1a40*/  CS2R R50, SRZ ;  /* 0x0000000000327805 */ /* 0x000fe4000001ff00 */
[----:B------:R-:W-:Y:S02]  /*1a50*/  CS2R R52, SRZ ;  /* 0x0000000000347805 */ /* 0x000fe4000001ff00 */
[----:B------:R-:W-:Y:S02]  /*1a60*/  CS2R R54, SRZ ;  /* 0x0000000000367805 */ /* 0x000fe4000001ff00 */
[----:B------:R-:W-:Y:S01]  /*1a70*/  CS2R R56, SRZ ;  /* 0x0000000000387805 */ /* 0x000fe2000001ff00 */
[----:B------:R0:W-:Y:S01]  /*1a80*/  STL [R1+0x774], R2 ;  /* 0x0007740201007387 */ /* 0x0001e20000100800 */
        /* <DEDUP_REMOVED lines=46> */
[----:B------:R-:W-:Y:S01]  /*1d70*/  CS2R R150, SRZ ;  /* 0x0000000000967805 */ /* 0x000fe2000001ff00 */
[----:B0-----:R-:W-:Y:S06]  /*1d80*/  BRA `(.L_x_1) ;  /* 0x0000015800087947 */ /* 0x001fec0003800000 */
.L_x_0:
[----:B--2---:R-:W-:Y:S01]  /*1d90*/  IABS R5, R120 ;  /* 0x0000007800057213 */ /* 0x004fe20000000000 */
[----:B------:R0:W-:Y:S01]  /*1da0*/  STL [R1+0x87c], R159 ;  /* 0x00087c9f01007387 */ /* 0x0001e20000100800 */
[----:B------:R-:W-:Y:S01]  /*1db0*/  IABS R6, R121 ;  /* 0x0000007900067213 */ /* 0x000fe20000000000 */
[----:B------:R-:W-:Y:S01]  /*1dc0*/  ULDC UR20, c[0x0][0x23c] ;  /* 0x00008f0000147ab9 */ /* 0x000fe20000000800 */
[----:B------:R-:W1:Y:S01]  /*1dd0*/  I2F.RP R4, R5 ;  /* 0x0000000500047306 */ /* 0x000e620000209400 */
[----:B------:R-:W-:Y:S01]  /*1de0*/  IABS R213, R213 ;  /* 0x000000d500d57213 */ /* 0x000fe20000000000 */
[----:B------:R-:W-:Y:S01]  /*1df0*/  ULDC UR4, c[0x0][0x234] ;  /* 0x00008d0000047ab9 */ /* 0x000fe20000000800 */
[----:B------:R-:W-:Y:S01]  /*1e00*/  IABS R215, R215 ;  /* 0x000000d700d77213 */ /* 0x000fe20000000000 */
[----:B------:R-:W-:Y:S01]  /*1e10*/  ULDC.64 UR8, c[0x0][0x210] ;  /* 0x0000840000087ab9 */ /* 0x000fe20000000a00 */
[----:B------:R-:W-:Y:S01]  /*1e20*/  IABS R219, R219 ;  /* 0x000000db00db7213 */ /* 0x000fe20000000000 */
[----:B------:R-:W-:Y:S01]  /*1e30*/  ULDC UR7, c[0x0][0x238] ;  /* 0x00008e0000077ab9 */ /* 0x000fe20000000800 */
[----:B------:R-:W-:Y:S01]  /*1e40*/  IABS R221, R221 ;  /* 0x000000dd00dd7213 */ /* 0x000fe20000000000 */
[----:B------:R-:W2:Y:S01]  /*1e50*/  I2F.RP R7, R6 ;  /* 0x0000000600077306 */ /* 0x000ea20000209400 */
[----:B------:R-:W-:Y:S01]  /*1e60*/  IABS R223, R223 ;  /* 0x000000df00df7213 */ /* 0x000fe20000000000 */
[----:B0-----:R-:W3:Y:S01]  /*1e70*/  LDL R159, [R1+0x814] ;  /* 0x00081400019f7983 */ /* 0x001ee20000100800 */
[----:B------:R-:W-:-:S02]  /*1e80*/  IABS R227, R227 ;  /* 0x000000e300e37213 */ /* 0x000fc40000000000 */
[----:B------:R-:W-:Y:S01]  /*1e90*/  IABS R229, R229 ;  /* 0x000000e500e57213 */ /* 0x000fe20000000000 */
[----:B------:R0:W-:Y:S01]  /*1ea0*/  STL [R1+0x878], R21 ;  /* 0x0008781501007387 */ /* 0x0001e20000100800 */
[----:B------:R-:W-:Y:S01]  /*1eb0*/  IABS R231, R231 ;  /* 0x000000e700e77213 */ /* 0x000fe20000000000 */
[----:B-1----:R-:W1:Y:S01]  /*1ec0*/  MUFU.RCP R4, R4 ;  /* 0x0000000400047308 */ /* 0x002e620000001000 */
[----:B------:R-:W-:Y:S02]  /*1ed0*/  IABS R233, R233 ;  /* 0x000000e900e97213 */ /* 0x000fe40000000000 */
[----:B------:R-:W-:Y:S02]  /*1ee0*/  IABS R237, R237 ;  /* 0x000000ed00ed7213 */ /* 0x000fe40000000000 */
[----:B------:R-:W-:Y:S02]  /*1ef0*/  IABS R239, R239 ;  /* 0x000000ef00ef7213 */ /* 0x000fe40000000000 */
[----:B------:R-:W-:Y:S01]  /*1f00*/  IABS R243, R243 ;  /* 0x000000f300f37213 */ /* 0x000fe20000000000 */
[----:B--2---:R-:W2:Y:S01]  /*1f10*/  MUFU.RCP R7, R7 ;  /* 0x0000000700077308 */ /* 0x004ea20000001000 */
[----:B0-----:R-:W4:Y:S01]  /*1f20*/  LDL R21, [R1+0x818] ;  /* 0x0008180001157983 */ /* 0x001f220000100800 */
[----:B------:R-:W-:-:S02]  /*1f30*/  IABS R217, R217 ;  /* 0x000000d900d97213 */ /* 0x000fc40000000000 */
[----:B------:R-:W-:Y:S01]  /*1f40*/  IABS R225, R225 ;  /* 0x000000e100e17213 */ /* 0x000fe20000000000 */
[----:B------:R0:W-:Y:S01]  /*1f50*/  STL [R1+0x874], R22 ;  /* 0x0008741601007387 */ /* 0x0001e20000100800 */
[----:B------:R-:W-:Y:S02]  /*1f60*/  IABS R235, R235 ;  /* 0x000000eb00eb7213 */ /* 0x000fe40000000000 */
[----:B------:R-:W-:Y:S01]  /*1f70*/  IABS R241, R241 ;  /* 0x000000f100f17213 */ /* 0x000fe20000000000 */
[----:B-1----:R-:W-:Y:S01]  /*1f80*/  VIADD R2, R4, 0xffffffe ;  /* 0x0ffffffe04027836 */ /* 0x002fe20000000000 */
[----:B------:R-:W-:Y:S02]  /*1f90*/  IABS R247, R247 ;  /* 0x000000f700f77213 */ /* 0x000fe40000000000 */
[----:B------:R-:W-:Y:S01]  /*1fa0*/  IABS R245, R245 ;  /* 0x000000f500f57213 */ /* 0x000fe20000000000 */
[----:B------:R1:W5:Y:S01]  /*1fb0*/  F2I.FTZ.U32.TRUNC.NTZ R3, R2 ;  /* 0x0000000200037305 */ /* 0x000362000021f000 */
[----:B------:R-:W-:Y:S01]  /*1fc0*/  IMAD.MOV.U32 R4, RZ, RZ, R8 ;  /* 0x000000ffff047224 */ /* 0x000fe200078e0008 */
[----:B------:R-:W-:Y:S01]  /*1fd0*/  IABS R249, R249 ;  /* 0x000000f900f97213 */ /* 0x000fe20000000000 */
[----:B0-----:R-:W4:Y:S01]  /*1fe0*/  LDL R22, [R1+0x81c] ;  /* 0x00081c0001167983 */ /* 0x001f220000100800 */
[----:B--2---:R-:W-:Y:S01]  /*1ff0*/  VIADD R8, R7, 0xffffffe ;  /* 0x0ffffffe07087836 */ /* 0x004fe20000000000 */
[----:B------:R-:W-:-:S02]  /*2000*/  IABS R251, R251 ;  /* 0x000000fb00fb7213 */ /* 0x000fc40000000000 */
[----:B------:R-:W-:Y:S01]  /*2010*/  IABS R100, R252 ;  /* 0x000000fc00647213 */ /* 0x000fe20000000000 */
[----:B------:R0:W2:Y:S01]  /*2020*/  F2I.FTZ.U32.TRUNC.NTZ R9, R8 ;  /* 0x0000000800097305 */ /* 0x0000a2000021f000 */
[----:B-1----:R-:W-:Y:S01]  /*2030*/  IMAD.MOV.U32 R2, RZ, RZ, RZ ;  /* 0x000000ffff027224 */ /* 0x002fe200078e00ff */
[----:B------:R-:W-:Y:S02]  /*2040*/  IABS R98, R250 ;  /* 0x000000fa00627213 */ /* 0x000fe40000000000 */
[----:B------:R-:W-:Y:S02]  /*2050*/  IABS R96, R248 ;  /* 0x000000f800607213 */ /* 0x000fe40000000000 */
[----:B------:R-:W-:Y:S01]  /*2060*/  IABS R88, R240 ;  /* 0x000000f000587213 */ /* 0x000fe20000000000 */
[--C-:B-----5:R-:W-:Y:S01]  /*2070*/  IMAD.MOV R10, RZ, RZ, -R3.reuse ;  /* 0x000000ffff0a7224 */ /* 0x120fe200078e0a03 */
[----:B------:R-:W-:Y:S01]  /*2080*/  IABS R94, R246 ;  /* 0x000000f6005e7213 */ /* 0x000fe20000000000 */
[----:B0-----:R-:W-:Y:S01]  /*2090*/  IMAD.MOV.U32 R8, RZ, RZ, RZ ;  /* 0x000000ffff087224 */ /* 0x001fe200078e00ff */
[----:B------:R-:W-:Y:S01]  /*20a0*/  IABS R92, R244 ;  /* 0x000000f4005c7213 */ /* 0x000fe20000000000 */
[----:B------:R-:W-:Y:S01]  /*20b0*/  IMAD R13, R10, R5, RZ ;  /* 0x000000050a0d7224 */ /* 0x000fe200078e02ff */
[----:B------:R-:W-:Y:S01]  /*20c0*/  IABS R90, R242 ;  /* 0x000000f2005a7213 */ /* 0x000fe20000000000 */
[----:B------:R-:W-:Y:S01]  /*20d0*/  IMAD.MOV.U32 R10, RZ, RZ, R4 ;  /* 0x000000ffff0a7224 */ /* 0x000fe200078e0004 */
[----:B------:R-:W-:Y:S01]  /*20e0*/  IABS R4, R23 ;  /* 0x0000001700047213 */ /* 0x000fe20000000000 */
[----:B------:R-:W-:Y:S01]  /*20f0*/  IMAD.HI.U32 R3, R3, R13, R2 ;  /* 0x0000000d03037227 */ /* 0x000fe200078e0002 */
[----:B------:R-:W-:-:S02]  /*2100*/  IABS R86, R238 ;  /* 0x000000ee00567213 */ /* 0x000fc40000000000 */
[----:B------:R-:W-:Y:S01]  /*2110*/  IABS R82, R234 ;  /* 0x000000ea00527213 */ /* 0x000fe20000000000 */
[--C-:B--2---:R-:W-:Y:S01]  /*2120*/  IMAD.MOV R15, RZ, RZ, -R9.reuse ;  /* 0x000000ffff0f7224 */ /* 0x104fe200078e0a09 */
[----:B------:R-:W-:Y:S01]  /*2130*/  IABS R80, R232 ;  /* 0x000000e800507213 */ /* 0x000fe20000000000 */
[----:B------:R-:W-:Y:S01]  /*2140*/  IMAD.HI.U32 R2, R3, R4, RZ ;  /* 0x0000000403027227 */ /* 0x000fe200078e00ff */
[----:B------:R-:W-:Y:S02]  /*2150*/  IABS R84, R236 ;  /* 0x000000ec00547213 */ /* 0x000fe40000000000 */
[----:B------:R-:W-:Y:S01]  /*2160*/  IABS R72, R224 ;  /* 0x000000e000487213 */ /* 0x000fe20000000000 */
[----:B------:R-:W-:Y:S01]  /*2170*/  IMAD R7, R15, R6, RZ ;  /* 0x000000060f077224 */ /* 0x000fe200078e02ff */
[----:B------:R-:W-:Y:S01]  /*2180*/  IABS R78, R230 ;  /* 0x000000e6004e7213 */ /* 0x000fe20000000000 */
[----:B------:R-:W-:Y:S01]  /*2190*/  IMAD.MOV R2, RZ, RZ, -R2 ;  /* 0x000000ffff027224 */ /* 0x000fe200078e0a02 */
[----:B------:R-:W-:Y:S01]  /*21a0*/  IABS R76, R228 ;  /* 0x000000e4004c7213 */ /* 0x000fe20000000000 */
[----:B------:R-:W-:Y:S01]  /*21b0*/  IMAD.HI.U32 R3, R9, R7, R8 ;  /* 0x0000000709037227 */ /* 0x000fe200078e0008 */
[----:B------:R-:W-:-:S02]  /*21c0*/  IABS R70, R222 ;  /* 0x000000de00467213 */ /* 0x000fc40000000000 */
[----:B------:R-:W-:Y:S01]  /*21d0*/  IABS R68, R220 ;  /* 0x000000dc00447213 */ /* 0x000fe20000000000 */
[----:B------:R-:W-:Y:S01]  /*21e0*/  IMAD R2, R5, R2, R4 ;  /* 0x0000000205027224 */ /* 0x000fe200078e0204 */
[----:B------:R-:W-:Y:S01]  /*21f0*/  IABS R74, R226 ;  /* 0x000000e2004a7213 */ /* 0x000fe20000000000 */
[C---:B------:R-:W-:Y:S01]  /*2200*/  IMAD.HI.U32 R4, R3.reuse, R213, RZ ;  /* 0x000000d503047227 */ /* 0x040fe200078e00ff */
[----:B------:R-:W-:Y:S02]  /*2210*/  IABS R66, R218 ;  /* 0x000000da00427213 */ /* 0x000fe40000000000 */
[----:B------:R-:W-:Y:S01]  /*2220*/  IABS R64, R216 ;  /* 0x000000d800407213 */ /* 0x000fe20000000000 */
[----:B------:R-:W-:Y:S01]  /*2230*/  IMAD.MOV.U32 R13, RZ, RZ, R23 ;  /* 0x000000ffff0d7224 */ /* 0x000fe200078e0017 */
[----:B------:R-:W-:Y:S01]  /*2240*/  IABS R23, R0 ;  /* 0x0000000000177213 */ /* 0x000fe20000000000 */
[----:B------:R-:W-:Y:S01]  /*2250*/  IMAD.HI.U32 R7, R3, R215, RZ ;  /* 0x000000d703077227 */ /* 0x000fe200078e00ff */
[----:B------:R-:W-:-:S02]  /*2260*/  IABS R60, R212 ;  /* 0x000000d4003c7213 */ /* 0x000fc40000000000 */
[----:B------:R-:W-:Y:S01]  /*2270*/  IABS R62, R214 ;  /* 0x000000d6003e7213 */ /* 0x000fe20000000000 */
[----:B------:R-:W-:Y:S01]  /*2280*/  IMAD.MOV R4, RZ, RZ, -R4 ;  /* 0x000000ffff047224 */ /* 0x000fe200078e0a04 */
[----:B------:R-:W-:Y:S01]  /*2290*/  IABS R56, R210 ;  /* 0x000000d200387213 */ /* 0x000fe20000000000 */
[----:B------:R-:W-:Y:S01]  /*22a0*/  IMAD.MOV R7, RZ, RZ, -R7 ;  /* 0x000000ffff077224 */ /* 0x000fe200078e0a07 */
[----:B------:R-:W-:Y:S01]  /*22b0*/  IABS R58, R211 ;  /* 0x000000d3003a7213 */ /* 0x000fe20000000000 */
[----:B------:R-:W-:Y:S01]  /*22c0*/  IMAD R213, R6, R4, R213 ;  /* 0x0000000406d57224 */ /* 0x000fe200078e02d5 */
[----:B------:R-:W-:Y:S01]  /*22d0*/  IABS R54, R209 ;  /* 0x000000d100367213 */ /* 0x000fe20000000000 */
[C---:B------:R-:W-:Y:S01]  /*22e0*/  IMAD.HI.U32 R8, R3.reuse, R23, RZ ;  /* 0x0000001703087227 */ /* 0x040fe200078e00ff */
[----:B------:R-:W-:Y:S02]  /*22f0*/  IABS R50, R207 ;  /* 0x000000cf00327213 */ /* 0x000fe40000000000 */
[----:B------:R-:W-:Y:S01]  /*2300*/  IABS R44, R204 ;  /* 0x000000cc002c7213 */ /* 0x000fe20000000000 */
[----:B------:R-:W-:Y:S01]  /*2310*/  IMAD.HI.U32 R4, R3, R219, RZ ;  /* 0x000000db03047227 */ /* 0x000fe200078e00ff */
[----:B------:R-:W-:-:S02]  /*2320*/  IABS R52, R208 ;  /* 0x000000d000347213 */ /* 0x000fc40000000000 */
[----:B------:R-:W-:Y:S01]  /*2330*/  IABS R46, R205 ;  /* 0x000000cd002e7213 */ /* 0x000fe20000000000 */
[C---:B------:R-:W-:Y:S01]  /*2340*/  IMAD R215, R6.reuse, R7, R215 ;  /* 0x0000000706d77224 */ /* 0x040fe200078e02d7 */
[----:B------:R-:W-:Y:S01]  /*2350*/  IABS R48, R206 ;  /* 0x000000ce00307213 */ /* 0x000fe20000000000 */
[----:B------:R-:W-:Y:S01]  /*2360*/  IMAD.MOV R9, RZ, RZ, -R8 ;  /* 0x000000ffff097224 */ /* 0x000fe200078e0a08 */
[----:B------:R-:W-:Y:S01]  /*2370*/  IABS R42, R203 ;  /* 0x000000cb002a7213 */ /* 0x000fe20000000000 */
[----:B------:R-:W-:Y:S01]  /*2380*/  IMAD.MOV R7, RZ, RZ, -R4 ;  /* 0x000000ffff077224 */ /* 0x000fe200078e0a04 */
[----:B------:R-:W-:Y:S01]  /*2390*/  IABS R40, R202 ;  /* 0x000000ca00287213 */ /* 0x000fe20000000000 */
[C---:B------:R-:W-:Y:S01]  /*23a0*/  IMAD.HI.U32 R4, R3.reuse, R221, RZ ;  /* 0x000000dd03047227 */ /* 0x040fe200078e00ff */
[----:B------:R-:W-:Y:S02]  /*23b0*/  IABS R38, R201 ;  /* 0x000000c900267213 */ /* 0x000fe40000000000 */
[----:B------:R-:W-:Y:S01]  /*23c0*/  IABS R36, R200 ;  /* 0x000000c800247213 */ /* 0x000fe20000000000 */
[C---:B------:R-:W-:Y:S01]  /*23d0*/  IMAD R23, R6.reuse, R9, R23 ;  /* 0x0000000906177224 */ /* 0x040fe200078e0217 */
[----:B------:R-:W-:Y:S01]  /*23e0*/  IABS R29, R197 ;  /* 0x000000c5001d7213 */ /* 0x000fe20000000000 */
[----:B------:R-:W-:Y:S01]  /*23f0*/  IMAD R219, R6, R7, R219 ;  /* 0x0000000706db7224 */ /* 0x000fe200078e02db */
[----:B------:R-:W-:Y:S01]  /*2400*/  IABS R34, R199 ;  /* 0x000000c700227213 */ /* 0x000fe20000000000 */
[----:B------:R-:W-:Y:S01]  /*2410*/  IMAD.MOV R9, RZ, RZ, -R4 ;  /* 0x000000ffff097224 */ /* 0x000fe200078e0a04 */
[----:B------:R-:W-:Y:S01]  /*2420*/  IABS R24, R195 ;  /* 0x000000c300187213 */ /* 0x000fe20000000000 */
[----:B------:R-:W-:Y:S01]  /*2430*/  IMAD.HI.U32 R7, R3, R223, RZ ;  /* 0x000000df03077227 */ /* 0x000fe200078e00ff */
[----:B------:R-:W-:-:S02]  /*2440*/  IABS R26, R196 ;  /* 0x000000c4001a7213 */ /* 0x000fc40000000000 */
[----:B------:R-:W-:Y:S01]  /*2450*/  IABS R32, R198 ;  /* 0x000000c600207213 */ /* 0x000fe20000000000 */
[C---:B------:R-:W-:Y:S01]  /*2460*/  IMAD.HI.U32 R4, R3.reuse, R227, RZ ;  /* 0x000000e303047227 */ /* 0x040fe200078e00ff */
[----:B------:R-:W-:Y:S02]  /*2470*/  IABS R25, R194 ;  /* 0x000000c200197213 */ /* 0x000fe40000000000 */
[----:B------:R-:W-:Y:S01]  /*2480*/  IABS R30, R192 ;  /* 0x000000c0001e7213 */ /* 0x000fe20000000000 */
[----:B------:R-:W-:Y:S01]  /*2490*/  IMAD R221, R6, R9, R221 ;  /* 0x0000000906dd7224 */ /* 0x000fe200078e02dd */
[----:B------:R-:W-:Y:S01]  /*24a0*/  IABS R27, R193 ;  /* 0x000000c1001b7213 */ /* 0x000fe20000000000 */
[----:B------:R-:W-:Y:S01]  /*24b0*/  IMAD.MOV R7, RZ, RZ, -R7 ;  /* 0x000000ffff077224 */ /* 0x000fe200078e0a07 */
[----:B------:R-:W-:Y:S01]  /*24c0*/  IABS R37, R189 ;  /* 0x000000bd00257213 */ /* 0x000fe20000000000 */
[----:B------:R-:W-:Y:S01]  /*24d0*/  IMAD.MOV R9, RZ, RZ, -R4 ;  /* 0x000000ffff097224 */ /* 0x000fe200078e0a04 */
        /* <DEDUP_REMOVED lines=39> */
[----:B------:R-:W-:Y:S01]  /*2750*/  IMAD R239, R6, R7, R239 ;  /* 0x0000000706ef7224 */ /* 0x000fe200078e02ef */
        /* <DEDUP_REMOVED lines=8> */
[C---:B------:R-:W-:Y:S01]  /*27e0*/  IMAD R243, R6.reuse, R7, R243 ;  /* 0x0000000706f37224 */ /* 0x040fe200078e02f3 */
[----:B------:R-:W-:Y:S01]  /*27f0*/  IABS R95, R160 ;  /* 0x000000a0005f7213 */ /* 0x000fe20000000000 */
[----:B------:R-:W2:Y:S01]  /*2800*/  LDL R7, [R1+0x7d0] ;  /* 0x0007d00001077983 */ /* 0x000ea20000100800 */
[----:B------:R-:W-:Y:S01]  /*2810*/  IMAD R217, R6, R8, R217 ;  /* 0x0000000806d97224 */ /* 0x000fe200078e02d9 */
[----:B------:R-:W-:Y:S01]  /*2820*/  IABS R101, R156 ;  /* 0x0000009c00657213 */ /* 0x000fe20000000000 */
[----:B------:R-:W-:Y:S01]  /*2830*/  IMAD.HI.U32 R8, R3, R225, RZ ;  /* 0x000000e103087227 */ /* 0x000fe200078e00ff */
[----:B------:R-:W-:-:S02]  /*2840*/  IABS R105, R154 ;  /* 0x0000009a00697213 */ /* 0x000fc40000000000 */
[----:B------:R-:W-:Y:S01]  /*2850*/  IABS R87, R164 ;  /* 0x000000a400577213 */ /* 0x000fe20000000000 */
[----:B------:R-:W-:Y:S01]  /*2860*/  IMAD.MOV R8, RZ, RZ, -R8 ;  /* 0x000000ffff087224 */ /* 0x000fe200078e0a08 */
[----:B------:R-:W-:Y:S01]  /*2870*/  IABS R89, R163 ;  /* 0x000000a300597213 */ /* 0x000fe20000000000 */
[C---:B------:R-:W-:Y:S01]  /*2880*/  IMAD R237, R6.reuse, R9, R237 ;  /* 0x0000000906ed7224 */ /* 0x040fe200078e02ed */
        /* <DEDUP_REMOVED lines=13> */
[C---:B------:R-:W-:Y:S01]  /*2960*/  IMAD.HI.U32 R4, R3.reuse, R247, RZ ;  /* 0x000000f703047227 */ /* 0x040fe200078e00ff */
[----:B------:R-:W-:Y:S02]  /*2970*/  IABS R119, R17 ;  /* 0x0000001100777213 */ /* 0x000fe40000000000 */
[----:B------:R-:W-:Y:S01]  /*2980*/  SHF.R.S32.HI R136, RZ, 0x1f, R11 ;  /* 0x0000001fff887819 */ /* 0x000fe2000001140b */
[----:B------:R-:W-:Y:S01]  /*2990*/  IMAD R235, R6, R8, R235 ;  /* 0x0000000806eb7224 */ /* 0x000fe200078e02eb */
[----:B------:R-:W-:Y:S01]  /*29a0*/  USHF.R.U32.HI UR18, URZ, 0x4, UR6 ;  /* 0x000000043f127899 */ /* 0x000fe20008011606 */
[----:B------:R-:W-:Y:S01]  /*29b0*/  IMAD.HI.U32 R8, R3, R245, RZ ;  /* 0x000000f503087227 */ /* 0x000fe200078e00ff */
[----:B------:R-:W-:-:S02]  /*29c0*/  CS2R R140, SRZ ;  /* 0x00000000008c7805 */ /* 0x000fc4000001ff00 */
[----:B------:R-:W-:Y:S02]  /*29d0*/  CS2R R142, SRZ ;  /* 0x00000000008e7805 */ /* 0x000fe4000001ff00 */
[----:B------:R-:W-:Y:S01]  /*29e0*/  CS2R R144, SRZ ;  /* 0x0000000000907805 */ /* 0x000fe2000001ff00 */
[----:B------:R-:W-:Y:S01]  /*29f0*/  IMAD R241, R6, R9, R241 ;  /* 0x0000000906f17224 */ /* 0x000fe200078e02f1 */
[----:B------:R-:W-:Y:S01]  /*2a00*/  CS2R R146, SRZ ;  /* 0x0000000000927805 */ /* 0x000fe2000001ff00 */
[----:B------:R-:W-:Y:S01]  /*2a10*/  IMAD.MOV R9, RZ, RZ, -R4 ;  /* 0x000000ffff097224 */ /* 0x000fe200078e0a04 */
[----:B------:R-:W-:Y:S01]  /*2a20*/  CS2R R148, SRZ ;  /* 0x0000000000947805 */ /* 0x000fe2000001ff00 */
[----:B------:R-:W-:Y:S01]  /*2a30*/  IMAD.HI.U32 R4, R3, R249, RZ ;  /* 0x000000f903047227 */ /* 0x000fe200078e00ff */
[----:B------:R-:W-:Y:S01]  /*2a40*/  CS2R R150, SRZ ;  /* 0x0000000000967805 */ /* 0x000fe2000001ff00 */
[----:B------:R-:W-:Y:S02]  /*2a50*/  UIADD3 UR28, UR6, 0x8000, URZ ;  /* 0x00008000061c7890 */ /* 0x000fe4000fffe03f */
[----:B------:R-:W-:Y:S01]  /*2a60*/  IMAD.MOV R8, RZ, RZ, -R8 ;  /* 0x000000ffff087224 */ /* 0x000fe200078e0a08 */
[----:B------:R-:W-:Y:S01]  /*2a70*/  ULDC UR21, c[0x0][0x230] ;  /* 0x00008c0000157ab9 */ /* 0x000fe20000000800 */
[----:B------:R-:W-:-:S02]  /*2a80*/  IMAD.MOV.U32 R15, RZ, RZ, R13 ;  /* 0x000000ffff0f7224 */ /* 0x000fc400078e000d */
[C---:B------:R-:W-:Y:S01]  /*2a90*/  IMAD R245, R6.reuse, R8, R245 ;  /* 0x0000000806f57224 */ /* 0x040fe200078e02f5 */
[----:B------:R-:W5:Y:S01]  /*2aa0*/  LDL R13, [R1+0x7d4] ;  /* 0x0007d400010d7983 */ /* 0x000f620000100800 */
[----:B------:R-:W-:-:S03]  /*2ab0*/  IMAD R247, R6, R9, R247 ;  /* 0x0000000906f77224 */ /* 0x000fc600078e02f7 */
[----:B------:R-:W3:Y:S01]  /*2ac0*/  LDL R8, [R1+0x7cc] ;  /* 0x0007cc0001087983 */ /* 0x000ee20000100800 */
[----:B--2---:R-:W-:Y:S01]  /*2ad0*/  IABS R131, R7 ;  /* 0x0000000700837213 */ /* 0x004fe20000000000 */
[----:B------:R-:W-:Y:S02]  /*2ae0*/  IMAD.MOV R7, RZ, RZ, -R4 ;  /* 0x000000ffff077224 */ /* 0x000fe400078e0a04 */
[----:B------:R-:W-:-:S04]  /*2af0*/  IMAD.HI.U32 R4, R3, R251, RZ ;  /* 0x000000fb03047227 */ /* 0x000fc800078e00ff */
[----:B------:R-:W-:Y:S02]  /*2b00*/  IMAD.MOV R9, RZ, RZ, -R4 ;  /* 0x000000ffff097224 */ /* 0x000fe400078e0a04 */
[----:B------:R-:W2:Y:S01]  /*2b10*/  LDL R4, [R1+0x7d8] ;  /* 0x0007d80001047983 */ /* 0x000ea20000100800 */
[C---:B------:R-:W-:Y:S02]  /*2b20*/  IMAD R249, R6.reuse, R7, R249 ;  /* 0x0000000706f97224 */ /* 0x040fe400078e02f9 */
[----:B------:R-:W-:Y:S01]  /*2b30*/  IMAD R251, R6, R9, R251 ;  /* 0x0000000906fb7224 */ /* 0x000fe200078e02fb */
[----:B-----5:R-:W-:Y:S02]  /*2b40*/  IABS R130, R13 ;  /* 0x0000000d00827213 */ /* 0x020fe40000000000 */
[----:B------:R-:W5:Y:S01]  /*2b50*/  LDL R13, [R1+0x7ec] ;  /* 0x0007ec00010d7983 */ /* 0x000f620000100800 */
[----:B---3--:R-:W-:Y:S01]  /*2b60*/  IABS R132, R8 ;  /* 0x0000000800847213 */ /* 0x008fe20000000000 */
[----:B------:R-:W-:-:S04]  /*2b70*/  IMAD.HI.U32 R8, R3, R131, RZ ;  /* 0x0000008303087227 */ /* 0x000fc800078e00ff */
[----:B------:R-:W-:-:S04]  /*2b80*/  IMAD.HI.U32 R7, R3, R132, RZ ;  /* 0x0000008403077227 */ /* 0x000fc800078e00ff */
[----:B------:R-:W-:Y:S02]  /*2b90*/  IMAD.MOV R7, RZ, RZ, -R7 ;  /* 0x000000ffff077224 */ /* 0x000fe400078e0a07 */
[----:B------:R-:W-:Y:S02]  /*2ba0*/  IMAD.MOV R8, RZ, RZ, -R8 ;  /* 0x000000ffff087224 */ /* 0x000fe400078e0a08 */
[C---:B------:R-:W-:Y:S02]  /*2bb0*/  IMAD R132, R6.reuse, R7, R132 ;  /* 0x0000000706847224 */ /* 0x040fe400078e0284 */
[----:B------:R-:W3:Y:S01]  /*2bc0*/  LDL R7, [R1+0x7e4] ;  /* 0x0007e40001077983 */ /* 0x000ee20000100800 */
[----:B------:R-:W-:-:S03]  /*2bd0*/  IMAD R131, R6, R8, R131 ;  /* 0x0000000806837224 */ /* 0x000fc600078e0283 */
[----:B------:R-:W4:Y:S01]  /*2be0*/  LDL R8, [R1+0x7e8] ;  /* 0x0007e80001087983 */ /* 0x000f220000100800 */
[----:B--2---:R-:W-:Y:S01]  /*2bf0*/  IABS R129, R4 ;  /* 0x0000000400817213 */ /* 0x004fe20000000000 */
[----:B------:R-:W-:-:S04]  /*2c00*/  IMAD.HI.U32 R4, R3, R130, RZ ;  /* 0x0000008203047227 */ /* 0x000fc800078e00ff */
[----:B------:R-:W-:Y:S02]  /*2c10*/  IMAD.MOV R9, RZ, RZ, -R4 ;  /* 0x000000ffff097224 */ /* 0x000fe400078e0a04 */
[----:B------:R-:W2:Y:S02]  /*2c20*/  LDL R4, [R1+0x7dc] ;  /* 0x0007dc0001047983 */ /* 0x000ea40000100800 */
[----:B------:R-:W-:Y:S02]  /*2c30*/  IMAD R130, R6, R9, R130 ;  /* 0x0000000906827224 */ /* 0x000fe400078e0282 */
[----:B------:R-:W2:Y:S01]  /*2c40*/  LDL R9, [R1+0x7e0] ;  /* 0x0007e00001097983 */ /* 0x000ea20000100800 */
[----:B-----5:R-:W-:Y:S02]  /*2c50*/  IABS R124, R13 ;  /* 0x0000000d007c7213 */ /* 0x020fe40000000000 */
[----:B---3--:R-:W-:Y:S02]  /*2c60*/  IABS R126, R7 ;  /* 0x00000007007e7213 */ /* 0x008fe40000000000 */
[----:B----4-:R-:W-:-:S03]  /*2c70*/  IABS R125, R8 ;  /* 0x00000008007d7213 */ /* 0x010fc60000000000 */
[----:B------:R-:W-:-:S04]  /*2c80*/  IMAD.HI.U32 R8, R3, R126, RZ ;  /* 0x0000007e03087227 */ /* 0x000fc800078e00ff */
[----:B------:R-:W-:-:S04]  /*2c90*/  IMAD.MOV R13, RZ, RZ, -R8 ;  /* 0x000000ffff0d7224 */ /* 0x000fc800078e0a08 */
[----:B------:R-:W-:Y:S02]  /*2ca0*/  IMAD R126, R6, R13, R126 ;  /* 0x0000000d067e7224 */ /* 0x000fe400078e027e */
[----:B------:R-:W3:Y:S01]  /*2cb0*/  LDL R13, [R1+0x800] ;  /* 0x00080000010d7983 */ /* 0x000ee20000100800 */
[----:B--2---:R-:W-:Y:S01]  /*2cc0*/  IABS R128, R4 ;  /* 0x0000000400807213 */ /* 0x004fe20000000000 */
[----:B------:R-:W-:Y:S01]  /*2cd0*/  IMAD.HI.U32 R4, R3, R129, RZ ;  /* 0x0000008103047227 */ /* 0x000fe200078e00ff */
[----:B------:R-:W-:-:S03]  /*2ce0*/  IABS R127, R9 ;  /* 0x00000009007f7213 */ /* 0x000fc60000000000 */
[----:B------:R-:W-:Y:S02]  /*2cf0*/  IMAD.MOV R7, RZ, RZ, -R4 ;  /* 0x000000ffff077224 */ /* 0x000fe400078e0a04 */
[----:B------:R-:W-:-:S04]  /*2d00*/  IMAD.HI.U32 R4, R3, R128, RZ ;  /* 0x0000008003047227 */ /* 0x000fc800078e00ff */
[----:B------:R-:W-:Y:S02]  /*2d10*/  IMAD R129, R6, R7, R129 ;  /* 0x0000000706817224 */ /* 0x000fe400078e0281 */
[----:B------:R-:W-:Y:S02]  /*2d20*/  IMAD.MOV R9, RZ, RZ, -R4 ;  /* 0x000000ffff097224 */ /* 0x000fe400078e0a04 */
[----:B------:R-:W-:-:S04]  /*2d30*/  IMAD.HI.U32 R7, R3, R127, RZ ;  /* 0x0000007f03077227 */ /* 0x000fc800078e00ff */
[----:B------:R-:W-:-:S04]  /*2d40*/  IMAD.HI.U32 R4, R3, R125, RZ ;  /* 0x0000007d03047227 */ /* 0x000fc800078e00ff */
[----:B------:R-:W-:Y:S02]  /*2d50*/  IMAD.MOV R7, RZ, RZ, -R7 ;  /* 0x000000ffff077224 */ /* 0x000fe400078e0a07 */
[----:B------:R-:W-:Y:S02]  /*2d60*/  IMAD.MOV R8, RZ, RZ, -R4 ;  /* 0x000000ffff087224 */ /* 0x000fe400078e0a04 */
[----:B------:R-:W2:Y:S01]  /*2d70*/  LDL R4, [R1+0x7f0] ;  /* 0x0007f00001047983 */ /* 0x000ea20000100800 */
[----:B------:R-:W-:-:S03]  /*2d80*/  IMAD R127, R6, R7, R127 ;  /* 0x00000007067f7224 */ /* 0x000fc600078e027f */
[----:B------:R-:W4:Y:S01]  /*2d90*/  LDL R7, [R1+0x7f4] ;  /* 0x0007f40001077983 */ /* 0x000f220000100800 */
[----:B------:R-:W-:-:S03]  /*2da0*/  IMAD R128, R6, R9, R128 ;  /* 0x0000000906807224 */ /* 0x000fc600078e0280 */
[----:B------:R-:W5:Y:S01]  /*2db0*/  LDL R9, [R1+0x7fc] ;  /* 0x0007fc0001097983 */ /* 0x000f620000100800 */
[----:B------:R-:W-:Y:S01]  /*2dc0*/  IABS R10, R10 ;  /* 0x0000000a000a7213 */ /* 0x000fe20000000000 */
[----:B------:R-:W-:-:S04]  /*2dd0*/  IMAD R125, R6, R8, R125 ;  /* 0x00000008067d7224 */ /* 0x000fc800078e027d */
[----:B------:R-:W-:Y:S01]  /*2de0*/  IMAD.HI.U32 R8, R3, R10, RZ ;  /* 0x0000000a03087227 */ /* 0x000fe200078e00ff */
[----:B---3--:R-:W-:-:S03]  /*2df0*/  IABS R116, R13 ;  /* 0x0000000d00747213 */ /* 0x008fc60000000000 */
[----:B------:R-:W-:Y:S02]  /*2e00*/  IMAD.MOV R13, RZ, RZ, -R8 ;  /* 0x000000ffff0d7224 */ /* 0x000fe400078e0a08 */
[----:B------:R-:W3:Y:S01]  /*2e10*/  LDL R8, [R1+0x810] ;  /* 0x0008100001087983 */ /* 0x000ee20000100800 */
[----:B------:R-:W-:Y:S02]  /*2e20*/  ISETP.GT.U32.AND P0, PT, R5, R2, PT ;  /* 0x000000020500720c */ /* 0x000fe40003f04070 */
[C---:B------:R-:W-:Y:S02]  /*2e30*/  ISETP.GT.U32.AND P6, PT, R6.reuse, R23, PT ;  /* 0x000000170600720c */ /* 0x040fe40003fc4070 */
[----:B------:R-:W-:-:S09]  /*2e40*/  ISETP.GT.U32.AND P5, PT, R6, R217, PT ;  /* 0x000000d90600720c */ /* 0x000fd20003fa4070 */
[----:B------:R-:W-:-:S05]  /*2e50*/  @!P0 IMAD.IADD R2, R2, 0x1, -R5 ;  /* 0x0000000102028824 */ /* 0x000fca00078e0a05 */
[----:B------:R-:W-:Y:S02]  /*2e60*/  ISETP.GT.U32.AND P0, PT, R5, R2, PT ;  /* 0x000000020500720c */ /* 0x000fe40003f04070 */
[C---:B------:R-:W-:Y:S02]  /*2e70*/  ISETP.GT.U32.AND P2, PT, R6.reuse, R213, PT ;  /* 0x000000d50600720c */ /* 0x040fe40003f44070 */
[C---:B------:R-:W-:Y:S01]  /*2e80*/  ISETP.GT.U32.AND P3, PT, R6.reuse, R215, PT ;  /* 0x000000d70600720c */ /* 0x040fe20003f64070 */
[----:B------:R-:W-:Y:S01]  /*2e90*/  @!P6 IMAD.IADD R23, R23, 0x1, -R6 ;  /* 0x000000011717e824 */ /* 0x000fe200078e0a06 */
[----:B------:R-:W-:Y:S02]  /*2ea0*/  ISETP.GT.U32.AND P4, PT, R6, R219, PT ;  /* 0x000000db0600720c */ /* 0x000fe40003f84070 */
[----:B--2---:R-:W-:Y:S01]  /*2eb0*/  IABS R123, R4 ;  /* 0x00000004007b7213 */ /* 0x004fe20000000000 */
[----:B------:R-:W-:Y:S01]  /*2ec0*/  IMAD.HI.U32 R4, R3, R124, RZ ;  /* 0x0000007c03047227 */ /* 0x000fe200078e00ff */
[----:B----4-:R-:W-:-:S03]  /*2ed0*/  IABS R122, R7 ;  /* 0x00000007007a7213 */ /* 0x010fc60000000000 */
[----:B------:R-:W-:-:S04]  /*2ee0*/  IMAD.MOV R7, RZ, RZ, -R4 ;  /* 0x000000ffff077224 */ /* 0x000fc800078e0a04 */
[----:B------:R-:W-:Y:S02]  /*2ef0*/  IMAD R124, R6, R7, R124 ;  /* 0x00000007067c7224 */ /* 0x000fe400078e027c */
[----:B------:R-:W-:-:S04]  /*2f00*/  IMAD.HI.U32 R7, R3, R122, RZ ;  /* 0x0000007a03077227 */ /* 0x000fc800078e00ff */
[----:B------:R-:W-:-:S04]  /*2f10*/  IMAD.MOV R7, RZ, RZ, -R7 ;  /* 0x000000ffff077224 */ /* 0x000fc800078e0a07 */
[----:B------:R-:W-:Y:S02]  /*2f20*/  IMAD R122, R6, R7, R122 ;  /* 0x00000007067a7224 */ /* 0x000fe400078e027a */
[----:B------:R-:W2:Y:S01]  /*2f30*/  LDL R7, [R1+0x804] ;  /* 0x0008040001077983 */ /* 0x000ea20000100800 */
[----:B-----5:R-:W-:Y:S01]  /*2f40*/  IABS R118, R9 ;  /* 0x0000000900767213 */ /* 0x020fe20000000000 */
[----:B------:R-:W-:-:S04]  /*2f50*/  IMAD.HI.U32 R4, R3, R123, RZ ;  /* 0x0000007b03047227 */ /* 0x000fc800078e00ff */
[----:B------:R-:W-:Y:S02]  /*2f60*/  IMAD.MOV R9, RZ, RZ, -R4 ;  /* 0x000000ffff097224 */ /* 0x000fe400078e0a04 */
[----:B------:R-:W-:-:S04]  /*2f70*/  IMAD.HI.U32 R4, R3, R118, RZ ;  /* 0x0000007603047227 */ /* 0x000fc800078e00ff */
[C---:B------:R-:W-:Y:S02]  /*2f80*/  IMAD R123, R6.reuse, R9, R123 ;  /* 0x00000009067b7224 */ /* 0x040fe400078e027b */
[----:B------:R-:W-:Y:S02]  /*2f90*/  IMAD.MOV R9, RZ, RZ, -R4 ;  /* 0x000000ffff097224 */ /* 0x000fe400078e0a04 */
[----:B------:R-:W-:Y:S02]  /*2fa0*/  IMAD R4, R6, R13, R10 ;  /* 0x0000000d06047224 */ /* 0x000fe400078e020a */
[----:B------:R-:W4:Y:S04]  /*2fb0*/  LDL R13, [R1+0x808] ;  /* 0x00080800010d7983 */ /* 0x000f280000100800 */
[----:B------:R-:W5:Y:S01]  /*2fc0*/  LDL R10, [R1+0x80c] ;  /* 0x00080c00010a7983 */ /* 0x000f620000100800 */
[----:B------:R-:W-:Y:S01]  /*2fd0*/  @!P0 IMAD.IADD R2, R2, 0x1, -R5 ;  /* 0x0000000102028824 */ /* 0x000fe200078e0a05 */
[----:B------:R-:W-:-:S02]  /*2fe0*/  ISETP.GT.U32.AND P1, PT, R6, R221, PT ;  /* 0x000000dd0600720c */ /* 0x000fc40003f24070 */
[C---:B------:R-:W-:Y:S01]  /*2ff0*/  ISETP.GT.U32.AND P0, PT, R6.reuse, R223, PT ;  /* 0x000000df0600720c */ /* 0x040fe20003f04070 */
[--C-:B------:R-:W-:Y:S01]  /*3000*/  @!P5 IMAD.IADD R217, R217, 0x1, -R6.reuse ;  /* 0x00000001d9d9d824 */ /* 0x100fe200078e0a06 */
[C---:B------:R-:W-:Y:S01]  /*3010*/  ISETP.GT.U32.AND P5, PT, R6.reuse, R23, PT ;  /* 0x000000170600720c */ /* 0x040fe20003fa4070 */
[--C-:B------:R-:W-:Y:S01]  /*3020*/  @!P2 IMAD.IADD R213, R213, 0x1, -R6.reuse ;  /* 0x00000001d5d5a824 */ /* 0x100fe200078e0a06 */
[C---:B------:R-:W-:Y:S01]  /*3030*/  ISETP.GT.U32.AND P6, PT, R6.reuse, R225, PT ;  /* 0x000000e10600720c */ /* 0x040fe20003fc4070 */
[--C-:B------:R-:W-:Y:S01]  /*3040*/  @!P3 IMAD.IADD R215, R215, 0x1, -R6.reuse ;  /* 0x00000001d7d7b824 */ /* 0x100fe200078e0a06 */
[C---:B------:R-:W-:Y:S01]  /*3050*/  ISETP.GT.U32.AND P2, PT, R6.reuse, R227, PT ;  /* 0x000000e30600720c */ /* 0x040fe20003f44070 */
[----:B------:R-:W-:Y:S01]  /*3060*/  @!P4 IMAD.IADD R219, R219, 0x1, -R6 ;  /* 0x00000001dbdbc824 */ /* 0x000fe200078e0a06 */
[----:B------:R-:W-:-:S03]  /*3070*/  ISETP.GT.U32.AND P4, PT, R6, R213, PT ;  /* 0x000000d50600720c */ /* 0x000fc60003f84070 */
[--C-:B------:R-:W-:Y:S01]  /*3080*/  @!P1 IMAD.IADD R221, R221, 0x1, -R6.reuse ;  /* 0x00000001dddd9824 */ /* 0x100fe200078e0a06 */
[C---:B------:R-:W-:Y:S01]  /*3090*/  ISETP.GT.U32.AND P1, PT, R6.reuse, R215, PT ;  /* 0x000000d70600720c */ /* 0x040fe20003f24070 */
[--C-:B------:R-:W-:Y:S02]  /*30a0*/  @!P0 IMAD.IADD R223, R223, 0x1, -R6.reuse ;  /* 0x00000001dfdf8824 */ /* 0x100fe400078e0a06 */
[--C-:B------:R-:W-:Y:S01]  /*30b0*/  @!P5 IMAD.IADD R23, R23, 0x1, -R6.reuse ;  /* 0x000000011717d824 */ /* 0x100fe200078e0a06 */
[C---:B------:R-:W-:Y:S02]  /*30c0*/  ISETP.GT.U32.AND P3, PT, R6.reuse, R229, PT ;  /* 0x000000e50600720c */ /* 0x040fe40003f64070 */
        /* <DEDUP_REMOVED lines=9> */
[--C-:B------:R-:W-:Y:S02]  /*3160*/  @!P3 IMAD.IADD R229, R229, 0x1, -R6.reuse ;  /* 0x00000001e5e5b824 */ /* 0x100fe400078e0a06 */
[--C-:B------:R-:W-:Y:S01]  /*3170*/  @!P5 IMAD.IADD R223, R223, 0x1, -R6.reuse ;  /* 0x00000001dfdfd824 */ /* 0x100fe200078e0a06 */
[C---:B------:R-:W-:Y:S01]  /*3180*/  ISETP.GT.U32.AND P5, PT, R6.reuse, R237, PT ;  /* 0x000000ed0600720c */ /* 0x040fe20003fa4070 */
[--C-:B------:R-:W-:Y:S01]  /*3190*/  @!P0 IMAD.IADD R217, R217, 0x1, -R6.reuse ;  /* 0x00000001d9d98824 */ /* 0x100fe200078e0a06 */
[C---:B------:R-:W-:Y:S02]  /*31a0*/  ISETP.GT.U32.AND P3, PT, R6.reuse, R221, PT ;  /* 0x000000dd0600720c */ /* 0x040fe40003f64070 */
        /* <DEDUP_REMOVED lines=25> */
[----:B------:R-:W-:Y:S01]  /*3340*/  ISETP.GT.U32.AND P3, PT, R6, R249, PT ;  /* 0x000000f90600720c */ /* 0x000fe20003f64070 */
[----:B------:R-:W-:-:S02]  /*3350*/  @!P6 IMAD.IADD R243, R243, 0x1, -R6 ;  /* 0x00000001f3f3e824 */ /* 0x000fc400078e0a06 */
[--C-:B------:R-:W-:Y:S01]  /*3360*/  @!P0 IMAD.IADD R245, R245, 0x1, -R6.reuse ;  /* 0x00000001f5f58824 */ /* 0x100fe200078e0a06 */
[C---:B------:R-:W-:Y:S01]  /*3370*/  ISETP.GT.U32.AND P0, PT, R6.reuse, R233, PT ;  /* 0x000000e90600720c */ /* 0x040fe20003f04070 */
[--C-:B------:R-:W-:Y:S01]  /*3380*/  @!P2 IMAD.IADD R247, R247, 0x1, -R6.reuse ;  /* 0x00000001f7f7a824 */ /* 0x100fe200078e0a06 */
[----:B------:R-:W-:Y:S01]  /*3390*/  ISETP.GT.U32.AND P2, PT, R6, R235, PT ;  /* 0x000000eb0600720c */ /* 0x000fe20003f44070 */
[--C-:B------:R-:W-:Y:S01]  /*33a0*/  @!P4 IMAD.IADD R132, R132, 0x1, -R6.reuse ;  /* 0x000000018484c824 */ /* 0x100fe200078e0a06 */
[C---:B------:R-:W-:Y:S01]  /*33b0*/  ISETP.GT.U32.AND P4, PT, R6.reuse, R241, PT ;  /* 0x000000f10600720c */ /* 0x040fe20003f84070 */
[--C-:B------:R-:W-:Y:S01]  /*33c0*/  @!P1 IMAD.IADD R131, R131, 0x1, -R6.reuse ;  /* 0x0000000183839824 */ /* 0x100fe200078e0a06 */
[C---:B------:R-:W-:Y:S01]  /*33d0*/  ISETP.GT.U32.AND P1, PT, R6.reuse, R243, PT ;  /* 0x000000f30600720c */ /* 0x040fe20003f24070 */
[--C-:B------:R-:W-:Y:S01]  /*33e0*/  @!P5 IMAD.IADD R239, R239, 0x1, -R6.reuse ;  /* 0x00000001efefd824 */ /* 0x100fe200078e0a06 */
[C---:B------:R-:W-:Y:S01]  /*33f0*/  ISETP.GT.U32.AND P5, PT, R6.reuse, R251, PT ;  /* 0x000000fb0600720c */ /* 0x040fe20003fa4070 */
        /* <DEDUP_REMOVED lines=12> */
[C---:B------:R-:W-:Y:S01]  /*34c0*/  ISETP.GT.U32.AND P5, PT, R6.reuse, R126, PT ;  /* 0x0000007e0600720c */ /* 0x040fe20003fa4070 */
[----:B------:R-:W-:-:S02]  /*34d0*/  IMAD R118, R6, R9, R118 ;  /* 0x0000000906767224 */ /* 0x000fc400078e0276 */
        /* <DEDUP_REMOVED lines=8> */
[--C-:B------:R-:W-:Y:S01]  /*3560*/  @!P4 IMAD.IADD R132, R132, 0x1, -R6.reuse ;  /* 0x000000018484c824 */ /* 0x100fe200078e0a06 */
[----:B------:R-:W-:Y:S01]  /*3570*/  ISETP.GT.U32.AND P4, PT, R6, R125, PT ;  /* 0x0000007d0600720c */ /* 0x000fe20003f84070 */
[--C-:B------:R-:W-:Y:S01]  /*3580*/  @!P1 IMAD.IADD R130, R130, 0x1, -R6.reuse ;  /* 0x0000000182829824 */ /* 0x100fe200078e0a06 */
[----:B------:R-:W-:Y:S01]  /*3590*/  ISETP.GT.U32.AND P1, PT, R6, R123, PT ;  /* 0x0000007b0600720c */ /* 0x000fe20003f24070 */
[----:B------:R-:W-:-:S02]  /*35a0*/  @!P5 IMAD.IADD R126, R126, 0x1, -R6 ;  /* 0x000000017e7ed824 */ /* 0x000fc400078e0a06 */
[--C-:B------:R-:W-:Y:S01]  /*35b0*/  @!P6 IMAD.IADD R131, R131, 0x1, -R6.reuse ;  /* 0x000000018383e824 */ /* 0x100fe200078e0a06 */
[C---:B------:R-:W-:Y:S01]  /*35c0*/  ISETP.GT.U32.AND P6, PT, R6.reuse, R124, PT ;  /* 0x0000007c0600720c */ /* 0x040fe20003fc4070 */
[--C-:B------:R-:W-:Y:S01]  /*35d0*/  @!P3 IMAD.IADD R249, R249, 0x1, -R6.reuse ;  /* 0x00000001f9f9b824 */ /* 0x100fe200078e0a06 */
[C---:B------:R-:W-:Y:S01]  /*35e0*/  ISETP.GT.U32.AND P3, PT, R6.reuse, R127, PT ;  /* 0x0000007f0600720c */ /* 0x040fe20003f64070 */
[--C-:B------:R-:W-:Y:S01]  /*35f0*/  @!P0 IMAD.IADD R129, R129, 0x1, -R6.reuse ;  /* 0x0000000181818824 */ /* 0x100fe200078e0a06 */
[----:B------:R-:W-:Y:S01]  /*3600*/  ISETP.GT.U32.AND P0, PT, R6, R122, PT ;  /* 0x0000007a0600720c */ /* 0x000fe20003f04070 */
[--C-:B------:R-:W-:Y:S01]  /*3610*/  @!P2 IMAD.IADD R128, R128, 0x1, -R6.reuse ;  /* 0x000000018080a824 */ /* 0x100fe200078e0a06 */
[C---:B------:R-:W-:Y:S01]  /*3620*/  ISETP.GT.U32.AND P2, PT, R6.reuse, R4, PT ;  /* 0x000000040600720c */ /* 0x040fe20003f44070 */
[--C-:B------:R-:W-:Y:S02]  /*3630*/  @!P4 IMAD.IADD R125, R125, 0x1, -R6.reuse ;  /* 0x000000017d7dc824 */ /* 0x100fe400078e0a06 */
[----:B------:R-:W-:Y:S01]  /*3640*/  @!P1 IMAD.IADD R123, R123, 0x1, -R6 ;  /* 0x000000017b7b9824 */ /* 0x000fe200078e0a06 */
[----:B------:R-:W-:-:S02]  /*3650*/  ISETP.GT.U32.AND P1, PT, R6, R129, PT ;  /* 0x000000810600720c */ /* 0x000fc40003f24070 */
[----:B---3--:R-:W-:Y:S02]  /*3660*/  IABS R108, R8 ;  /* 0x00000008006c7213 */ /* 0x008fe40000000000 */
[----:B------:R-:W-:Y:S01]  /*3670*/  IABS R106, R159 ;  /* 0x0000009f006a7213 */ /* 0x000fe20000000000 */
[--C-:B------:R-:W-:Y:S01]  /*3680*/  @!P3 IMAD.IADD R127, R127, 0x1, -R6.reuse ;  /* 0x000000017f7fb824 */ /* 0x100fe200078e0a06 */
[----:B------:R-:W-:Y:S01]  /*3690*/  ISETP.GT.U32.AND P3, PT, R6, R118, PT ;  /* 0x000000760600720c */ /* 0x000fe20003f64070 */
[--C-:B------:R-:W-:Y:S02]  /*36a0*/  @!P6 IMAD.IADD R124, R124, 0x1, -R6.reuse ;  /* 0x000000017c7ce824 */ /* 0x100fe400078e0a06 */
[--C-:B------:R-:W-:Y:S01]  /*36b0*/  @!P0 IMAD.IADD R122, R122, 0x1, -R6.reuse ;  /* 0x000000017a7a8824 */ /* 0x100fe200078e0a06 */
[----:B------:R-:W-:Y:S01]  /*36c0*/  ISETP.GT.U32.AND P0, PT, R6, R128, PT ;  /* 0x000000800600720c */ /* 0x000fe20003f04070 */
[--C-:B------:R-:W-:Y:S01]  /*36d0*/  @!P2 IMAD.IADD R4, R4, 0x1, -R6.reuse ;  /* 0x000000010404a824 */ /* 0x100fe200078e0a06 */
[----:B------:R-:W-:Y:S01]  /*36e0*/  IABS R102, R22 ;  /* 0x0000001600667213 */ /* 0x000fe20000000000 */
[----:B------:R-:W-:Y:S01]  /*36f0*/  @!P1 IMAD.IADD R129, R129, 0x1, -R6 ;  /* 0x0000000181819824 */ /* 0x000fe200078e0a06 */
[----:B------:R-:W-:-:S02]  /*3700*/  ISETP.GT.U32.AND P6, PT, R6, R130, PT ;  /* 0x000000820600720c */ /* 0x000fc40003fc4070 */
[C---:B------:R-:W-:Y:S02]  /*3710*/  ISETP.GT.U32.AND P2, PT, R6.reuse, R127, PT ;  /* 0x0000007f0600720c */ /* 0x040fe40003f44070 */
[----:B------:R-:W-:Y:S01]  /*3720*/  ISETP.GT.U32.AND P1, PT, R6, R123, PT ;  /* 0x0000007b0600720c */ /* 0x000fe20003f24070 */
[----:B------:R0:W-:Y:S01]  /*3730*/  STL [R1+0x880], R159 ;  /* 0x0008809f01007387 */ /* 0x0001e20000100800 */
[--C-:B------:R-:W-:Y:S01]  /*3740*/  @!P3 IMAD.IADD R118, R118, 0x1, -R6.reuse ;  /* 0x000000017676b824 */ /* 0x100fe200078e0a06 */
[----:B------:R-:W-:Y:S02]  /*3750*/  ISETP.GT.U32.AND P3, PT, R6, R126, PT ;  /* 0x0000007e0600720c */ /* 0x000fe40003f64070 */
[--C-:B------:R-:W-:Y:S02]  /*3760*/  @!P0 IMAD.IADD R128, R128, 0x1, -R6.reuse ;  /* 0x0000000180808824 */ /* 0x100fe400078e0a06 */
[----:B0-----:R-:W-:Y:S01]  /*3770*/  IMAD.MOV.U32 R159, RZ, RZ, R15 ;  /* 0x000000ffff9f7224 */ /* 0x001fe200078e000f */
[----:B------:R-:W-:Y:S01]  /*3780*/  ISETP.GT.U32.AND P0, PT, R6, R122, PT ;  /* 0x0000007a0600720c */ /* 0x000fe20003f04070 */
[----:B------:R-:W-:-:S02]  /*3790*/  @!P6 IMAD.IADD R130, R130, 0x1, -R6 ;  /* 0x000000018282e824 */ /* 0x000fc400078e0a06 */
[--C-:B------:R-:W-:Y:S01]  /*37a0*/  @!P2 IMAD.IADD R127, R127, 0x1, -R6.reuse ;  /* 0x000000017f7fa824 */ /* 0x100fe200078e0a06 */
[----:B------:R-:W-:Y:S01]  /*37b0*/  ISETP.GT.U32.AND P2, PT, R6, R4, PT ;  /* 0x000000040600720c */ /* 0x000fe20003f44070 */
[--C-:B------:R-:W-:Y:S01]  /*37c0*/  @!P1 IMAD.IADD R123, R123, 0x1, -R6.reuse ;  /* 0x000000017b7b9824 */ /* 0x100fe200078e0a06 */
[----:B------:R-:W-:Y:S02]  /*37d0*/  IABS R104, R21 ;  /* 0x0000001500687213 */ /* 0x000fe40000000000 */
[----:B------:R-:W-:Y:S01]  /*37e0*/  @!P3 IMAD.IADD R126, R126, 0x1, -R6 ;  /* 0x000000017e7eb824 */ /* 0x000fe200078e0a06 */
[----:B------:R-:W-:-:S04]  /*37f0*/  ISETP.GT.U32.AND P3, PT, R6, R118, PT ;  /* 0x000000760600720c */ /* 0x000fc80003f64070 */
[----:B------:R-:W-:-:S04]  /*3800*/  @!P0 IMAD.IADD R122, R122, 0x1, -R6 ;  /* 0x000000017a7a8824 */ /* 0x000fc800078e0a06 */
[----:B------:R-:W-:-:S05]  /*3810*/  @!P2 IMAD.IADD R4, R4, 0x1, -R6 ;  /* 0x000000010404a824 */ /* 0x000fca00078e0a06 */
[----:B------:R-:W-:Y:S01]  /*3820*/  @!P3 IMAD.IADD R118, R118, 0x1, -R6 ;  /* 0x000000017676b824 */ /* 0x000fe200078e0a06 */
[----:B--2---:R-:W-:Y:S01]  /*3830*/  IABS R114, R7 ;  /* 0x0000000700727213 */ /* 0x004fe20000000000 */
[----:B------:R-:W-:-:S04]  /*3840*/  IMAD.HI.U32 R7, R3, R116, RZ ;  /* 0x0000007403077227 */ /* 0x000fc800078e00ff */
[----:B------:R-:W-:Y:S02]  /*3850*/  IMAD.MOV R9, RZ, RZ, -R7 ;  /* 0x000000ffff097224 */ /* 0x000fe400078e0a07 */
[----:B------:R-:W-:-:S04]  /*3860*/  IMAD.HI.U32 R7, R3, R114, RZ ;  /* 0x0000007203077227 */ /* 0x000fc800078e00ff */
[----:B------:R-:W-:-:S05]  /*3870*/  IMAD R116, R6, R9, R116 ;  /* 0x0000000906747224 */ /* 0x000fca00078e0274 */
[----:B------:R-:W-:Y:S02]  /*3880*/  ISETP.GT.U32.AND P5, PT, R6, R116, PT ;  /* 0x000000740600720c */ /* 0x000fe40003fa4070 */
[----:B----4-:R-:W-:Y:S01]  /*3890*/  IABS R112, R13 ;  /* 0x0000000d00707213 */ /* 0x010fe20000000000 */
[----:B------:R-:W-:-:S04]  /*38a0*/  IMAD.MOV R13, RZ, RZ, -R7 ;  /* 0x000000ffff0d7224 */ /* 0x000fc800078e0a07 */
[----:B------:R-:W-:-:S05]  /*38b0*/  IMAD R114, R6, R13, R114 ;  /* 0x0000000d06727224 */ /* 0x000fca00078e0272 */
[----:B------:R-:W-:Y:S01]  /*38c0*/  ISETP.GT.U32.AND P4, PT, R6, R114, PT ;  /* 0x000000720600720c */ /* 0x000fe20003f84070 */
[----:B------:R-:W-:Y:S01]  /*38d0*/  @!P5 IMAD.IADD R116, R116, 0x1, -R6 ;  /* 0x000000017474d824 */ /* 0x000fe200078e0a06 */
[----:B------:R-:W-:Y:S01]  /*38e0*/  ISETP.GT.U32.AND P5, PT, R6, R125, PT ;  /* 0x0000007d0600720c */ /* 0x000fe20003fa4070 */
[----:B------:R-:W-:Y:S01]  /*38f0*/  IMAD.HI.U32 R7, R3, R108, RZ ;  /* 0x0000006c03077227 */ /* 0x000fe200078e00ff */
[----:B-----5:R-:W-:-:S03]  /*3900*/  IABS R110, R10 ;  /* 0x0000000a006e7213 */ /* 0x020fc60000000000 */
[----:B------:R-:W-:Y:S02]  /*3910*/  IMAD.MOV R13, RZ, RZ, -R7 ;  /* 0x000000ffff0d7224 */ /* 0x000fe400078e0a07 */
[----:B------:R-:W-:-:S04]  /*3920*/  IMAD.HI.U32 R7, R3, R106, RZ ;  /* 0x0000006a03077227 */ /* 0x000fc800078e00ff */
[----:B------:R-:W-:Y:S01]  /*3930*/  @!P4 IMAD.IADD R114, R114, 0x1, -R6 ;  /* 0x000000017272c824 */ /* 0x000fe200078e0a06 */
[----:B------:R-:W-:Y:S01]  /*3940*/  ISETP.GT.U32.AND P4, PT, R6, R124, PT ;  /* 0x0000007c0600720c */ /* 0x000fe20003f84070 */
[----:B------:R-:W-:-:S04]  /*3950*/  IMAD.HI.U32 R8, R3, R112, RZ ;  /* 0x0000007003087227 */ /* 0x000fc800078e00ff */
[----:B------:R-:W-:-:S04]  /*3960*/  IMAD.HI.U32 R9, R3, R110, RZ ;  /* 0x0000006e03097227 */ /* 0x000fc800078e00ff */
[----:B------:R-:W-:Y:S02]  /*3970*/  IMAD.MOV R7, RZ, RZ, -R7 ;  /* 0x000000ffff077224 */ /* 0x000fe400078e0a07 */
[----:B------:R-:W-:Y:S01]  /*3980*/  @!P5 IMAD.IADD R125, R125, 0x1, -R6 ;  /* 0x000000017d7dd824 */ /* 0x000fe200078e0a06 */
[C---:B------:R-:W-:Y:S01]  /*3990*/  ISETP.GT.U32.AND P5, PT, R6.reuse, R116, PT ;  /* 0x000000740600720c */ /* 0x040fe20003fa4070 */
[C---:B------:R-:W-:Y:S02]  /*39a0*/  IMAD R108, R6.reuse, R13, R108 ;  /* 0x0000000d066c7224 */ /* 0x040fe400078e026c */
[----:B------:R-:W-:Y:S02]  /*39b0*/  IMAD.MOV R15, RZ, RZ, -R8 ;  /* 0x000000ffff0f7224 */ /* 0x000fe400078e0a08 */
[----:B------:R-:W-:Y:S02]  /*39c0*/  IMAD.MOV R9, RZ, RZ, -R9 ;  /* 0x000000ffff097224 */ /* 0x000fe400078e0a09 */
[----:B------:R-:W-:-:S02]  /*39d0*/  IMAD R106, R6, R7, R106 ;  /* 0x00000007066a7224 */ /* 0x000fc400078e026a */
[----:B------:R-:W-:-:S04]  /*39e0*/  IMAD.HI.U32 R13, R3, R102, RZ ;  /* 0x00000066030d7227 */ /* 0x000fc800078e00ff */
[----:B------:R-:W-:-:S04]  /*39f0*/  IMAD.HI.U32 R7, R3, R100, RZ ;  /* 0x0000006403077227 */ /* 0x000fc800078e00ff */
[C---:B------:R-:W-:Y:S02]  /*3a00*/  IMAD R112, R6.reuse, R15, R112 ;  /* 0x0000000f06707224 */ /* 0x040fe400078e0270 */
[C---:B------:R-:W-:Y:S02]  /*3a10*/  IMAD R110, R6.reuse, R9, R110 ;  /* 0x00000009066e7224 */ /* 0x040fe400078e026e */
[----:B------:R-:W-:Y:S02]  /*3a20*/  IMAD.MOV R13, RZ, RZ, -R13 ;  /* 0x000000ffff0d7224 */ /* 0x000fe400078e0a0d */
[----:B------:R-:W-:Y:S01]  /*3a30*/  IMAD.MOV R7, RZ, RZ, -R7 ;  /* 0x000000ffff077224 */ /* 0x000fe200078e0a07 */
[C---:B------:R-:W-:Y:S01]  /*3a40*/  ISETP.GT.U32.AND P6, PT, R6.reuse, R114, PT ;  /* 0x000000720600720c */ /* 0x040fe20003fc4070 */
[C---:B------:R-:W-:Y:S01]  /*3a50*/  IMAD R102, R6.reuse, R13, R102 ;  /* 0x0000000d06667224 */ /* 0x040fe200078e0266 */
[----:B------:R-:W-:Y:S01]  /*3a60*/  ISETP.GT.U32.AND P1, PT, R6, R110, PT ;  /* 0x0000006e0600720c */ /* 0x000fe20003f24070 */
[----:B------:R-:W-:Y:S01]  /*3a70*/  @!P4 IMAD.IADD R124, R124, 0x1, -R6 ;  /* 0x000000017c7cc824 */ /* 0x000fe200078e0a06 */
[C---:B------:R-:W-:Y:S01]  /*3a80*/  ISETP.GT.U32.AND P4, PT, R6.reuse, R112, PT ;  /* 0x000000700600720c */ /* 0x040fe20003f84070 */
[----:B------:R-:W-:-:S02]  /*3a90*/  IMAD R100, R6, R7, R100 ;  /* 0x0000000706647224 */ /* 0x000fc400078e0264 */
[----:B------:R-:W-:-:S04]  /*3aa0*/  IMAD.HI.U32 R9, R3, R98, RZ ;  /* 0x0000006203097227 */ /* 0x000fc800078e00ff */
[----:B------:R-:W-:-:S04]  /*3ab0*/  IMAD.HI.U32 R7, R3, R96, RZ ;  /* 0x0000006003077227 */ /* 0x000fc800078e00ff */
[----:B------:R-:W-:Y:S01]  /*3ac0*/  @!P5 IMAD.IADD R116, R116, 0x1, -R6 ;  /* 0x000000017474d824 */ /* 0x000fe200078e0a06 */
[C---:B------:R-:W-:Y:S01]  /*3ad0*/  ISETP.GT.U32.AND P5, PT, R6.reuse, R102, PT ;  /* 0x000000660600720c */ /* 0x040fe20003fa4070 */
[----:B------:R-:W-:Y:S02]  /*3ae0*/  IMAD.MOV R9, RZ, RZ, -R9 ;  /* 0x000000ffff097224 */ /* 0x000fe400078e0a09 */
[----:B------:R-:W-:Y:S02]  /*3af0*/  IMAD.MOV R7, RZ, RZ, -R7 ;  /* 0x000000ffff077224 */ /* 0x000fe400078e0a07 */
[----:B------:R-:W-:Y:S01]  /*3b00*/  IMAD.HI.U32 R8, R3, R88, RZ ;  /* 0x0000005803087227 */ /* 0x000fe200078e00ff */
[----:B------:R-:W-:-:S03]  /*3b10*/  ISETP.GT.U32.AND P0, PT, R6, R108, PT ;  /* 0x0000006c0600720c */ /* 0x000fc60003f04070 */
[C---:B------:R-:W-:Y:S02]  /*3b20*/  IMAD R98, R6.reuse, R9, R98 ;  /* 0x0000000906627224 */ /* 0x040fe400078e0262 */
[C---:B------:R-:W-:Y:S02]  /*3b30*/  IMAD R96, R6.reuse, R7, R96 ;  /* 0x0000000706607224 */ /* 0x040fe400078e0260 */
[----:B------:R-:W-:Y:S02]  /*3b40*/  IMAD.MOV R8, RZ, RZ, -R8 ;  /* 0x000000ffff087224 */ /* 0x000fe400078e0a08 */
[----:B------:R-:W-:Y:S01]  /*3b50*/  IMAD.HI.U32 R15, R3, R104, RZ ;  /* 0x00000068030f7227 */ /* 0x000fe200078e00ff */
[----:B------:R-:W-:-:S03]  /*3b60*/  ISETP.GT.U32.AND P2, PT, R6, R106, PT ;  /* 0x0000006a0600720c */ /* 0x000fc60003f44070 */
[----:B------:R-:W-:-:S04]  /*3b70*/  IMAD.HI.U32 R10, R3, R94, RZ ;  /* 0x0000005e030a7227 */ /* 0x000fc800078e00ff */
[----:B------:R-:W-:Y:S02]  /*3b80*/  IMAD R88, R6, R8, R88 ;  /* 0x0000000806587224 */ /* 0x000fe400078e0258 */
[--C-:B------:R-:W-:Y:S01]  /*3b90*/  @!P6 IMAD.IADD R114, R114, 0x1, -R6.reuse ;  /* 0x000000017272e824 */ /* 0x100fe200078e0a06 */
[----:B------:R-:W-:Y:S01]  /*3ba0*/  ISETP.GT.U32.AND P6, PT, R6, R100, PT ;  /* 0x000000640600720c */ /* 0x000fe20003fc4070 */
[--C-:B------:R-:W-:Y:S01]  /*3bb0*/  @!P4 IMAD.IADD R112, R112, 0x1, -R6.reuse ;  /* 0x000000017070c824 */ /* 0x100fe200078e0a06 */
[----:B------:R-:W-:Y:S01]  /*3bc0*/  ISETP.GT.U32.AND P4, PT, R6, R98, PT ;  /* 0x000000620600720c */ /* 0x000fe20003f84070 */
[----:B------:R-:W-:Y:S01]  /*3bd0*/  @!P1 IMAD.IADD R110, R110, 0x1, -R6 ;  /* 0x000000016e6e9824 */ /* 0x000fe200078e0a06 */
[----:B------:R-:W-:Y:S01]  /*3be0*/  ISETP.GT.U32.AND P1, PT, R6, R96, PT ;  /* 0x000000600600720c */ /* 0x000fe20003f24070 */
[----:B------:R-:W-:Y:S02]  /*3bf0*/  IMAD.MOV R15, RZ, RZ, -R15 ;  /* 0x000000ffff0f7224 */ /* 0x000fe400078e0a0f */
[----:B------:R-:W-:-:S04]  /*3c00*/  IMAD.HI.U32 R9, R3, R92, RZ ;  /* 0x0000005c03097227 */ /* 0x000fc800078e00ff */
[----:B------:R-:W-:Y:S02]  /*3c10*/  IMAD.MOV R10, RZ, RZ, -R10 ;  /* 0x000000ffff0a7224 */ /* 0x000fe400078e0a0a */
[----:B------:R-:W-:Y:S01]  /*3c20*/  @!P5 IMAD.IADD R102, R102, 0x1, -R6 ;  /* 0x000000016666d824 */ /* 0x000fe200078e0a06 */
[C---:B------:R-:W-:Y:S01]  /*3c30*/  ISETP.GT.U32.AND P5, PT, R6.reuse, R88, PT ;  /* 0x000000580600720c */ /* 0x040fe20003fa4070 */
[C---:B------:R-:W-:Y:S02]  /*3c40*/  IMAD R104, R6.reuse, R15, R104 ;  /* 0x0000000f06687224 */ /* 0x040fe400078e0268 */
[----:B------:R-:W-:Y:S02]  /*3c50*/  IMAD.MOV R9, RZ, RZ, -R9 ;  /* 0x000000ffff097224 */ /* 0x000fe400078e0a09 */
[C---:B------:R-:W-:Y:S02]  /*3c60*/  IMAD R94, R6.reuse, R10, R94 ;  /* 0x0000000a065e7224 */ /* 0x040fe400078e025e */
[----:B------:R-:W-:Y:S01]  /*3c70*/  IMAD.HI.U32 R7, R3, R90, RZ ;  /* 0x0000005a03077227 */ /* 0x000fe200078e00ff */
[----:B------:R-:W-:-:S03]  /*3c80*/  ISETP.GT.U32.AND P3, PT, R6, R104, PT ;  /* 0x000000680600720c */ /* 0x000fc60003f64070 */
[----:B------:R-:W-:Y:S02]  /*3c90*/  IMAD R92, R6, R9, R92 ;  /* 0x00000009065c7224 */ /* 0x000fe400078e025c */
[--C-:B------:R-:W-:Y:S01]  /*3ca0*/  @!P0 IMAD.IADD R108, R108, 0x1, -R6.reuse ;  /* 0x000000016c6c8824 */ /* 0x100fe200078e0a06 */
[----:B------:R-:W-:Y:S01]  /*3cb0*/  ISETP.GT.U32.AND P0, PT, R6, R94, PT ;  /* 0x0000005e0600720c */ /* 0x000fe20003f04070 */
[----:B------:R-:W-:Y:S02]  /*3cc0*/  IMAD.MOV R7, RZ, RZ, -R7 ;  /* 0x000000ffff077224 */ /* 0x000fe400078e0a07 */
[--C-:B------:R-:W-:Y:S01]  /*3cd0*/  @!P2 IMAD.IADD R106, R106, 0x1, -R6.reuse ;  /* 0x000000016a6aa824 */ /* 0x100fe200078e0a06 */
[----:B------:R-:W-:Y:S01]  /*3ce0*/  ISETP.GT.U32.AND P2, PT, R6, R92, PT ;  /* 0x0000005c0600720c */ /* 0x000fe20003f44070 */
[--C-:B------:R-:W-:Y:S02]  /*3cf0*/  @!P6 IMAD.IADD R100, R100, 0x1, -R6.reuse ;  /* 0x000000016464e824 */ /* 0x100fe400078e0a06 */
[--C-:B------:R-:W-:Y:S01]  /*3d00*/  @!P4 IMAD.IADD R98, R98, 0x1, -R6.reuse ;  /* 0x000000016262c824 */ /* 0x100fe200078e0a06 */
[----:B------:R-:W-:Y:S01]  /*3d10*/  ISETP.GT.U32.AND P4, PT, R6, R110, PT ;  /* 0x0000006e0600720c */ /* 0x000fe20003f84070 */
[----:B------:R-:W-:Y:S01]  /*3d20*/  @!P1 IMAD.IADD R96, R96, 0x1, -R6 ;  /* 0x0000000160609824 */ /* 0x000fe200078e0a06 */
[C---:B------:R-:W-:Y:S01]  /*3d30*/  ISETP.GT.U32.AND P1, PT, R6.reuse, R108, PT ;  /* 0x0000006c0600720c */ /* 0x040fe20003f24070 */
[----:B------:R-:W-:-:S02]  /*3d40*/  IMAD R90, R6, R7, R90 ;  /* 0x00000007065a7224 */ /* 0x000fc400078e025a */
[----:B------:R-:W-:-:S04]  /*3d50*/  IMAD.HI.U32 R7, R3, R86, RZ ;  /* 0x0000005603077227 */ /* 0x000fc800078e00ff */
[--C-:B------:R-:W-:Y:S01]  /*3d60*/  @!P5 IMAD.IADD R88, R88, 0x1, -R6.reuse ;  /* 0x000000015858d824 */ /* 0x100fe200078e0a06 */
[----:B------:R-:W-:Y:S01]  /*3d70*/  ISETP.GT.U32.AND P5, PT, R6, R100, PT ;  /* 0x000000640600720c */ /* 0x000fe20003fa4070 */
[----:B------:R-:W-:Y:S02]  /*3d80*/  IMAD.MOV R7, RZ, RZ, -R7 ;  /* 0x000000ffff077224 */ /* 0x000fe400078e0a07 */
[--C-:B------:R-:W-:Y:S01]  /*3d90*/  @!P3 IMAD.IADD R104, R104, 0x1, -R6.reuse ;  /* 0x000000016868b824 */ /* 0x100fe200078e0a06 */
[----:B------:R-:W-:Y:S01]  /*3da0*/  ISETP.GT.U32.AND P3, PT, R6, R90, PT ;  /* 0x0000005a0600720c */ /* 0x000fe20003f64070 */
[----:B------:R-:W-:Y:S01]  /*3db0*/  @!P0 IMAD.IADD R94, R94, 0x1, -R6 ;  /* 0x000000015e5e8824 */ /* 0x000fe200078e0a06 */
[C---:B------:R-:W-:Y:S01]  /*3dc0*/  ISETP.GT.U32.AND P0, PT, R6.reuse, R106, PT ;  /* 0x0000006a0600720c */ /* 0x040fe20003f04070 */
[----:B------:R-:W-:Y:S02]  /*3dd0*/  IMAD R86, R6, R7, R86 ;  /* 0x0000000706567224 */ /* 0x000fe400078e0256 */
[----:B------:R-:W-:-:S04]  /*3de0*/  IMAD.HI.U32 R9, R3, R82, RZ ;  /* 0x0000005203097227 */ /* 0x000fc800078e00ff */
[----:B------:R-:W-:-:S04]  /*3df0*/  IMAD.HI.U32 R7, R3, R80, RZ ;  /* 0x0000005003077227 */ /* 0x000fc800078e00ff */
        /* <DEDUP_REMOVED lines=13> */
[----:B------:R-:W-:Y:S02]  /*3ed0*/  IMAD R80, R6, R7, R80 ;  /* 0x0000000706507224 */ /* 0x000fe400078e0250 */
[----:B------:R-:W-:-:S04]  /*3ee0*/  IMAD.HI.U32 R9, R3, R72, RZ ;  /* 0x0000004803097227 */ /* 0x000fc800078e00ff */
[----:B------:R-:W-:-:S04]  /*3ef0*/  IMAD.HI.U32 R8, R3, R78, RZ ;  /* 0x0000004e03087227 */ /* 0x000fc800078e00ff */
[----:B------:R-:W-:-:S04]  /*3f00*/  IMAD.HI.U32 R7, R3, R76, RZ ;  /* 0x0000004c03077227 */ /* 0x000fc800078e00ff */
[----:B------:R-:W-:Y:S02]  /*3f10*/  IMAD R84, R6, R10, R84 ;  /* 0x0000000a06547224 */ /* 0x000fe400078e0254 */
[----:B------:R-:W-:Y:S02]  /*3f20*/  IMAD.MOV R9, RZ, RZ, -R9 ;  /* 0x000000ffff097224 */ /* 0x000fe400078e0a09 */
[--C-:B------:R-:W-:Y:S01]  /*3f30*/  @!P3 IMAD.IADD R90, R90, 0x1, -R6.reuse ;  /* 0x000000015a5ab824 */ /* 0x100fe200078e0a06 */
[----:B------:R-:W-:Y:S01]  /*3f40*/  ISETP.GT.U32.AND P3, PT, R6, R102, PT ;  /* 0x000000660600720c */ /* 0x000fe20003f64070 */
[----:B------:R-:W-:Y:S01]  /*3f50*/  @!P0 IMAD.IADD R106, R106, 0x1, -R6 ;  /* 0x000000016a6a8824 */ /* 0x000fe200078e0a06 */
[C---:B------:R-:W-:Y:S01]  /*3f60*/  ISETP.GT.U32.AND P0, PT, R6.reuse, R94, PT ;  /* 0x0000005e0600720c */ /* 0x040fe20003f04070 */
[----:B------:R-:W-:Y:S02]  /*3f70*/  IMAD.MOV R8, RZ, RZ, -R8 ;  /* 0x000000ffff087224 */ /* 0x000fe400078e0a08 */
[----:B------:R-:W-:Y:S01]  /*3f80*/  IMAD.MOV R7, RZ, RZ, -R7 ;  /* 0x000000ffff077224 */ /* 0x000fe200078e0a07 */
[C---:B------:R-:W-:Y:S01]  /*3f90*/  ISETP.GT.U32.AND P6, PT, R6.reuse, R112, PT ;  /* 0x000000700600720c */ /* 0x040fe20003fc4070 */
[----:B------:R-:W-:-:S02]  /*3fa0*/  IMAD R72, R6, R9, R72 ;  /* 0x0000000906487224 */ /* 0x000fc400078e0248 */
[--C-:B------:R-:W-:Y:S01]  /*3fb0*/  @!P2 IMAD.IADD R104, R104, 0x1, -R6.reuse ;  /* 0x000000016868a824 */ /* 0x100fe200078e0a06 */
[----:B------:R-:W-:Y:S01]  /*3fc0*/  ISETP.GT.U32.AND P2, PT, R6, R92, PT ;  /* 0x0000005c0600720c */ /* 0x000fe20003f44070 */
[--C-:B------:R-:W-:Y:S01]  /*3fd0*/  @!P4 IMAD.IADD R98, R98, 0x1, -R6.reuse ;  /* 0x000000016262c824 */ /* 0x100fe200078e0a06 */
[----:B------:R-:W-:Y:S01]  /*3fe0*/  ISETP.GT.U32.AND P4, PT, R6, R84, PT ;  /* 0x000000540600720c */ /* 0x000fe20003f84070 */
[----:B------:R-:W-:Y:S01]  /*3ff0*/  @!P1 IMAD.IADD R96, R96, 0x1, -R6 ;  /* 0x0000000160609824 */ /* 0x000fe200078e0a06 */
[C---:B------:R-:W-:Y:S01]  /*4000*/  ISETP.GT.U32.AND P1, PT, R6.reuse, R82, PT ;  /* 0x000000520600720c */ /* 0x040fe20003f24070 */
[C---:B------:R-:W-:Y:S02]  /*4010*/  IMAD R78, R6.reuse, R8, R78 ;  /* 0x00000008064e7224 */ /* 0x040fe400078e024e */
[----:B------:R-:W-:Y:S02]  /*4020*/  IMAD R76, R6, R7, R76 ;  /* 0x00000007064c7224 */ /* 0x000fe400078e024c */
[----:B------:R-:W-:-:S04]  /*4030*/  IMAD.HI.U32 R7, R3, R70, RZ ;  /* 0x0000004603077227 */ /* 0x000fc800078e00ff */
[----:B------:R-:W-:-:S04]  /*4040*/  IMAD.HI.U32 R8, R3, R68, RZ ;  /* 0x0000004403087227 */ /* 0x000fc800078e00ff */
[----:B------:R-:W-:Y:S01]  /*4050*/  @!P5 IMAD.IADD R86, R86, 0x1, -R6 ;  /* 0x000000015656d824 */ /* 0x000fe200078e0a06 */
[----:B------:R-:W-:Y:S01]  /*4060*/  ISETP.GT.U32.AND P5, PT, R6, R72, PT ;  /* 0x000000480600720c */ /* 0x000fe20003fa4070 */
[----:B------:R-:W-:Y:S02]  /*4070*/  IMAD.MOV R7, RZ, RZ, -R7 ;  /* 0x000000ffff077224 */ /* 0x000fe400078e0a07 */
[----:B------:R-:W-:Y:S02]  /*4080*/  IMAD.MOV R8, RZ, RZ, -R8 ;  /* 0x000000ffff087224 */ /* 0x000fe400078e0a08 */
[----:B------:R-:W-:-:S04]  /*4090*/  IMAD.HI.U32 R10, R3, R74, RZ ;  /* 0x0000004a030a7227 */ /* 0x000fc800078e00ff */
[C---:B------:R-:W-:Y:S02]  /*40a0*/  IMAD R70, R6.reuse, R7, R70 ;  /* 0x0000000706467224 */ /* 0x040fe400078e0246 */
[----:B------:R-:W-:Y:S02]  /*40b0*/  IMAD R68, R6, R8, R68 ;  /* 0x0000000806447224 */ /* 0x000fe400078e0244 */
[--C-:B------:R-:W-:Y:S01]  /*40c0*/  @!P3 IMAD.IADD R102, R102, 0x1, -R6.reuse ;  /* 0x000000016666b824 */ /* 0x100fe200078e0a06 */
[----:B------:R-:W-:Y:S01]  /*40d0*/  ISETP.GT.U32.AND P3, PT, R6, R90, PT ;  /* 0x0000005a0600720c */ /* 0x000fe20003f64070 */
[----:B------:R-:W-:Y:S01]  /*40e0*/  @!P0 IMAD.IADD R94, R94, 0x1, -R6 ;  /* 0x000000015e5e8824 */ /* 0x000fe200078e0a06 */
[----:B------:R-:W-:Y:S01]  /*40f0*/  ISETP.GT.U32.AND P0, PT, R6, R80, PT ;  /* 0x000000500600720c */ /* 0x000fe20003f04070 */
[----:B------:R-:W-:Y:S02]  /*4100*/  IMAD.MOV R10, RZ, RZ, -R10 ;  /* 0x000000ffff0a7224 */ /* 0x000fe400078e0a0a */
[----:B------:R-:W-:-:S04]  /*4110*/  IMAD.HI.U32 R7, R3, R66, RZ ;  /* 0x0000004203077227 */ /* 0x000fc800078e00ff */
[--C-:B------:R-:W-:Y:S01]  /*4120*/  @!P6 IMAD.IADD R112, R112, 0x1, -R6.reuse ;  /* 0x000000017070e824 */ /* 0x100fe200078e0a06 */
[----:B------:R-:W-:Y:S01]  /*4130*/  ISETP.GT.U32.AND P6, PT, R6, R88, PT ;  /* 0x000000580600720c */ /* 0x000fe20003fc4070 */
[--C-:B------:R-:W-:Y:S01]  /*4140*/  @!P2 IMAD.IADD R92, R92, 0x1, -R6.reuse ;  /* 0x000000015c5ca824 */ /* 0x100fe200078e0a06 */
[----:B------:R-:W-:Y:S01]  /*4150*/  ISETP.GT.U32.AND P2, PT, R6, R78, PT ;  /* 0x0000004e0600720c */ /* 0x000fe20003f44070 */
[--C-:B------:R-:W-:Y:S01]  /*4160*/  @!P4 IMAD.IADD R84, R84, 0x1, -R6.reuse ;  /* 0x000000015454c824 */ /* 0x100fe200078e0a06 */
[----:B------:R-:W-:Y:S01]  /*4170*/  ISETP.GT.U32.AND P4, PT, R6, R70, PT ;  /* 0x000000460600720c */ /* 0x000fe20003f84070 */
[----:B------:R-:W-:Y:S01]  /*4180*/  @!P1 IMAD.IADD R82, R82, 0x1, -R6 ;  /* 0x0000000152529824 */ /* 0x000fe200078e0a06 */
[C---:B------:R-:W-:Y:S01]  /*4190*/  ISETP.GT.U32.AND P1, PT, R6.reuse, R68, PT ;  /* 0x000000440600720c */ /* 0x040fe20003f24070 */
[----:B------:R-:W-:Y:S02]  /*41a0*/  IMAD R74, R6, R10, R74 ;  /* 0x0000000a064a7224 */ /* 0x000fe400078e024a */
[----:B------:R-:W-:-:S02]  /*41b0*/  IMAD.MOV R7, RZ, RZ, -R7 ;  /* 0x000000ffff077224 */ /* 0x000fc400078e0a07 */
[----:B------:R-:W-:-:S04]  /*41c0*/  IMAD.HI.U32 R10, R3, R64, RZ ;  /* 0x00000040030a7227 */ /* 0x000fc800078e00ff */
[----:B------:R-:W-:Y:S01]  /*41d0*/  @!P5 IMAD.IADD R72, R72, 0x1, -R6 ;  /* 0x000000014848d824 */ /* 0x000fe200078e0a06 */
[C---:B------:R-:W-:Y:S01]  /*41e0*/  ISETP.GT.U32.AND P5, PT, R6.reuse, R84, PT ;  /* 0x000000540600720c */ /* 0x040fe20003fa4070 */
[----:B------:R-:W-:Y:S02]  /*41f0*/  IMAD R66, R6, R7, R66 ;  /* 0x0000000706427224 */ /* 0x000fe400078e0242 */
[----:B------:R-:W-:Y:S02]  /*4200*/  IMAD.MOV R10, RZ, RZ, -R10 ;  /* 0x000000ffff0a7224 */ /* 0x000fe400078e0a0a */
[----:B------:R-:W-:-:S04]  /*4210*/  IMAD.HI.U32 R7, R3, R60, RZ ;  /* 0x0000003c03077227 */ /* 0x000fc800078e00ff */
[----:B------:R-:W-:Y:S02]  /*4220*/  IMAD R64, R6, R10, R64 ;  /* 0x0000000a06407224 */ /* 0x000fe400078e0240 */
[--C-:B------:R-:W-:Y:S01]  /*4230*/  @!P3 IMAD.IADD R90, R90, 0x1, -R6.reuse ;  /* 0x000000015a5ab824 */ /* 0x100fe200078e0a06 */
[----:B------:R-:W-:Y:S01]  /*4240*/  ISETP.GT.U32.AND P3, PT, R6, R76, PT ;  /* 0x0000004c0600720c */ /* 0x000fe20003f64070 */
[----:B------:R-:W-:Y:S01]  /*4250*/  @!P0 IMAD.IADD R80, R80, 0x1, -R6 ;  /* 0x0000000150508824 */ /* 0x000fe200078e0a06 */
[----:B------:R-:W-:Y:S01]  /*4260*/  ISETP.GT.U32.AND P0, PT, R6, R66, PT ;  /* 0x000000420600720c */ /* 0x000fe20003f04070 */
[----:B------:R-:W-:-:S04]  /*4270*/  IMAD.HI.U32 R9, R3, R62, RZ ;  /* 0x0000003e03097227 */ /* 0x000fc800078e00ff */
[----:B------:R-:W-:Y:S02]  /*4280*/  IMAD.MOV R7, RZ, RZ, -R7 ;  /* 0x000000ffff077224 */ /* 0x000fe400078e0a07 */
[--C-:B------:R-:W-:Y:S01]  /*4290*/  @!P6 IMAD.IADD R88, R88, 0x1, -R6.reuse ;  /* 0x000000015858e824 */ /* 0x100fe200078e0a06 */
[----:B------:R-:W-:Y:S01]  /*42a0*/  ISETP.GT.U32.AND P6, PT, R6, R74, PT ;  /* 0x0000004a0600720c */ /* 0x000fe20003fc4070 */
[--C-:B------:R-:W-:Y:S01]  /*42b0*/  @!P2 IMAD.IADD R78, R78, 0x1, -R6.reuse ;  /* 0x000000014e4ea824 */ /* 0x100fe200078e0a06 */
[----:B------:R-:W-:Y:S01]  /*42c0*/  ISETP.GT.U32.AND P2, PT, R6, R64, PT ;  /* 0x000000400600720c */ /* 0x000fe20003f44070 */
[--C-:B------:R-:W-:Y:S01]  /*42d0*/  @!P4 IMAD.IADD R70, R70, 0x1, -R6.reuse ;  /* 0x000000014646c824 */ /* 0x100fe200078e0a06 */
[----:B------:R-:W-:Y:S01]  /*42e0*/  ISETP.GT.U32.AND P4, PT, R6, R82, PT ;  /* 0x000000520600720c */ /* 0x000fe20003f84070 */
[----:B------:R-:W-:Y:S01]  /*42f0*/  @!P1 IMAD.IADD R68, R68, 0x1, -R6 ;  /* 0x0000000144449824 */ /* 0x000fe200078e0a06 */
[----:B------:R-:W-:Y:S01]  /*4300*/  ISETP.GT.U32.AND P1, PT, R6, R80, PT ;  /* 0x000000500600720c */ /* 0x000fe20003f24070 */
[----:B------:R-:W-:-:S02]  /*4310*/  IMAD.MOV R9, RZ, RZ, -R9 ;  /* 0x000000ffff097224 */ /* 0x000fc400078e0a09 */
[----:B------:R-:W-:Y:S02]  /*4320*/  IMAD R60, R6, R7, R60 ;  /* 0x00000007063c7224 */ /* 0x000fe400078e023c */
[----:B------:R-:W-:-:S04]  /*4330*/  IMAD.HI.U32 R7, R3, R56, RZ ;  /* 0x0000003803077227 */ /* 0x000fc800078e00ff */
[----:B------:R-:W-:Y:S01]  /*4340*/  @!P5 IMAD.IADD R84, R84, 0x1, -R6 ;  /* 0x000000015454d824 */ /* 0x000fe200078e0a06 */
[----:B------:R-:W-:Y:S01]  /*4350*/  ISETP.GT.U32.AND P5, PT, R6, R72, PT ;  /* 0x000000480600720c */ /* 0x000fe20003fa4070 */
[----:B------:R-:W-:-:S04]  /*4360*/  IMAD.HI.U32 R8, R3, R58, RZ ;  /* 0x0000003a03087227 */ /* 0x000fc800078e00ff */
[----:B------:R-:W-:Y:S02]  /*4370*/  IMAD R62, R6, R9, R62 ;  /* 0x00000009063e7224 */ /* 0x000fe400078e023e */
[----:B------:R-:W-:Y:S02]  /*4380*/  IMAD.MOV R7, RZ, RZ, -R7 ;  /* 0x000000ffff077224 */ /* 0x000fe400078e0a07 */
[----:B------:R-:W-:Y:S02]  /*4390*/  IMAD.MOV R8, RZ, RZ, -R8 ;  /* 0x000000ffff087224 */ /* 0x000fe400078e0a08 */
[--C-:B------:R-:W-:Y:S01]  /*43a0*/  @!P3 IMAD.IADD R76, R76, 0x1, -R6.reuse ;  /* 0x000000014c4cb824 */ /* 0x100fe200078e0a06 */
[----:B------:R-:W-:Y:S01]  /*43b0*/  ISETP.GT.U32.AND P3, PT, R6, R62, PT ;  /* 0x0000003e0600720c */ /* 0x000fe20003f64070 */
[----:B------:R-:W-:Y:S01]  /*43c0*/  @!P0 IMAD.IADD R66, R66, 0x1, -R6 ;  /* 0x0000000142428824 */ /* 0x000fe200078e0a06 */
[----:B------:R-:W-:Y:S01]  /*43d0*/  ISETP.GT.U32.AND P0, PT, R6, R78, PT ;  /* 0x0000004e0600720c */ /* 0x000fe20003f04070 */
[----:B------:R-:W-:-:S04]  /*43e0*/  IMAD.HI.U32 R10, R3, R54, RZ ;  /* 0x00000036030a7227 */ /* 0x000fc800078e00ff */
[----:B------:R-:W-:Y:S02]  /*43f0*/  IMAD R56, R6, R7, R56 ;  /* 0x0000000706387224 */ /* 0x000fe400078e0238 */
[----:B------:R-:W-:-:S04]  /*4400*/  IMAD.HI.U32 R7, R3, R50, RZ ;  /* 0x0000003203077227 */ /* 0x000fc800078e00ff */
[----:B------:R-:W-:Y:S02]  /*4410*/  IMAD R58, R6, R8, R58 ;  /* 0x00000008063a7224 */ /* 0x000fe400078e023a */
        /* <DEDUP_REMOVED lines=9> */
[----:B------:R-:W-:Y:S02]  /*44b0*/  IMAD.MOV R7, RZ, RZ, -R7 ;  /* 0x000000ffff077224 */ /* 0x000fe400078e0a07 */
[----:B------:R-:W-:Y:S01]  /*44c0*/  @!P5 IMAD.IADD R72, R72, 0x1, -R6 ;  /* 0x000000014848d824 */ /* 0x000fe200078e0a06 */
[C---:B------:R-:W-:Y:S01]  /*44d0*/  ISETP.GT.U32.AND P5, PT, R6.reuse, R58, PT ;  /* 0x0000003a0600720c */ /* 0x040fe20003fa4070 */
[C---:B------:R-:W-:Y:S02]  /*44e0*/  IMAD R54, R6.reuse, R10, R54 ;  /* 0x0000000a06367224 */ /* 0x040fe400078e0236 */
[----:B------:R-:W-:Y:S02]  /*44f0*/  IMAD R50, R6, R7, R50 ;  /* 0x0000000706327224 */ /* 0x000fe400078e0232 */
[----:B------:R-:W-:-:S04]  /*4500*/  IMAD.HI.U32 R10, R3, R44, RZ ;  /* 0x0000002c030a7227 */ /* 0x000fc800078e00ff */
[----:B------:R-:W-:-:S04]  /*4510*/  IMAD.HI.U32 R9, R3, R52, RZ ;  /* 0x0000003403097227 */ /* 0x000fc800078e00ff */
[----:B------:R-:W-:-:S04]  /*4520*/  IMAD.HI.U32 R7, R3, R46, RZ ;  /* 0x0000002e03077227 */ /* 0x000fc800078e00ff */
[----:B------:R-:W-:Y:S02]  /*4530*/  IMAD.MOV R10, RZ, RZ, -R10 ;  /* 0x000000ffff0a7224 */ /* 0x000fe400078e0a0a */
[--C-:B------:R-:W-:Y:S01]  /*4540*/  @!P3 IMAD.IADD R62, R62, 0x1, -R6.reuse ;  /* 0x000000013e3eb824 */ /* 0x100fe200078e0a06 */
[----:B------:R-:W-:Y:S01]  /*4550*/  ISETP.GT.U32.AND P3, PT, R6, R74, PT ;  /* 0x0000004a0600720c */ /* 0x000fe20003f64070 */
[----:B------:R-:W-:Y:S01]  /*4560*/  @!P0 IMAD.IADD R78, R78, 0x1, -R6 ;  /* 0x000000014e4e8824 */ /* 0x000fe200078e0a06 */
[C---:B------:R-:W-:Y:S01]  /*4570*/  ISETP.GT.U32.AND P0, PT, R6.reuse, R66, PT ;  /* 0x000000420600720c */ /* 0x040fe20003f04070 */
[----:B------:R-:W-:Y:S02]  /*4580*/  IMAD.MOV R9, RZ, RZ, -R9 ;  /* 0x000000ffff097224 */ /* 0x000fe400078e0a09 */
[----:B------:R-:W-:Y:S02]  /*4590*/  IMAD.MOV R7, RZ, RZ, -R7 ;  /* 0x000000ffff077224 */ /* 0x000fe400078e0a07 */
[----:B------:R-:W-:-:S02]  /*45a0*/  IMAD R44, R6, R10, R44 ;  /* 0x0000000a062c7224 */ /* 0x000fc400078e022c */
        /* <DEDUP_REMOVED lines=8> */
[C---:B------:R-:W-:Y:S02]  /*4630*/  IMAD R52, R6.reuse, R9, R52 ;  /* 0x0000000906347224 */ /* 0x040fe400078e0234 */
[----:B------:R-:W-:-:S02]  /*4640*/  IMAD R46, R6, R7, R46 ;  /* 0x00000007062e7224 */ /* 0x000fc400078e022e */
[----:B------:R-:W-:-:S04]  /*4650*/  IMAD.HI.U32 R8, R3, R48, RZ ;  /* 0x0000003003087227 */ /* 0x000fc800078e00ff */
[----:B------:R-:W-:-:S04]  /*4660*/  IMAD.HI.U32 R9, R3, R42, RZ ;  /* 0x0000002a03097227 */ /* 0x000fc800078e00ff */
[----:B------:R-:W-:-:S04]  /*4670*/  IMAD.HI.U32 R7, R3, R40, RZ ;  /* 0x0000002803077227 */ /* 0x000fc800078e00ff */
[----:B------:R-:W-:Y:S01]  /*4680*/  @!P5 IMAD.IADD R58, R58, 0x1, -R6 ;  /* 0x000000013a3ad824 */ /* 0x000fe200078e0a06 */
[C---:B------:R-:W-:Y:S01]  /*4690*/  ISETP.GT.U32.AND P5, PT, R6.reuse, R44, PT ;  /* 0x0000002c0600720c */ /* 0x040fe20003fa4070 */
[----:B------:R-:W-:Y:S02]  /*46a0*/  IMAD.MOV R8, RZ, RZ, -R8 ;  /* 0x000000ffff087224 */ /* 0x000fe400078e0a08 */
[----:B------:R-:W-:Y:S02]  /*46b0*/  IMAD.MOV R9, RZ, RZ, -R9 ;  /* 0x000000ffff097224 */ /* 0x000fe400078e0a09 */
[----:B------:R-:W-:Y:S02]  /*46c0*/  IMAD.MOV R7, RZ, RZ, -R7 ;  /* 0x000000ffff077224 */ /* 0x000fe400078e0a07 */
[C---:B------:R-:W-:Y:S02]  /*46d0*/  IMAD R48, R6.reuse, R8, R48 ;  /* 0x0000000806307224 */ /* 0x040fe400078e0230 */
[----:B------:R-:W-:-:S02]  /*46e0*/  IMAD R42, R6, R9, R42 ;  /* 0x00000009062a7224 */ /* 0x000fc400078e022a */
[----:B------:R-:W-:Y:S02]  /*46f0*/  IMAD R40, R6, R7, R40 ;  /* 0x0000000706287224 */ /* 0x000fe400078e0228 */
[--C-:B------:R-:W-:Y:S01]  /*4700*/  @!P3 IMAD.IADD R74, R74, 0x1, -R6.reuse ;  /* 0x000000014a4ab824 */ /* 0x100fe200078e0a06 */
[----:B------:R-:W-:Y:S01]  /*4710*/  ISETP.GT.U32.AND P3, PT, R6, R60, PT ;  /* 0x0000003c0600720c */ /* 0x000fe20003f64070 */
[----:B------:R-:W-:Y:S01]  /*4720*/  @!P0 IMAD.IADD R66, R66, 0x1, -R6 ;  /* 0x0000000142428824 */ /* 0x000fe200078e0a06 */
[----:B------:R-:W-:Y:S01]  /*4730*/  ISETP.GT.U32.AND P0, PT, R6, R52, PT ;  /* 0x000000340600720c */ /* 0x000fe20003f04070 */
[----:B------:R-:W-:-:S04]  /*4740*/  IMAD.HI.U32 R8, R3, R38, RZ ;  /* 0x0000002603087227 */ /* 0x000fc800078e00ff */
        /* <DEDUP_REMOVED lines=9> */
[----:B------:R-:W-:Y:S02]  /*47e0*/  IMAD.MOV R8, RZ, RZ, -R8 ;  /* 0x000000ffff087224 */ /* 0x000fe400078e0a08 */
[----:B------:R-:W-:-:S02]  /*47f0*/  IMAD.MOV R7, RZ, RZ, -R7 ;  /* 0x000000ffff077224 */ /* 0x000fc400078e0a07 */
[----:B------:R-:W-:Y:S01]  /*4800*/  @!P5 IMAD.IADD R44, R44, 0x1, -R6 ;  /* 0x000000012c2cd824 */ /* 0x000fe200078e0a06 */
[C---:B------:R-:W-:Y:S01]  /*4810*/  ISETP.GT.U32.AND P5, PT, R6.reuse, R56, PT ;  /* 0x000000380600720c */ /* 0x040fe20003fa4070 */
[C---:B------:R-:W-:Y:S02]  /*4820*/  IMAD R38, R6.reuse, R8, R38 ;  /* 0x0000000806267224 */ /* 0x040fe400078e0226 */
[----:B------:R-:W-:Y:S02]  /*4830*/  IMAD R36, R6, R7, R36 ;  /* 0x0000000706247224 */ /* 0x000fe400078e0224 */
[----:B------:R-:W-:-:S04]  /*4840*/  IMAD.HI.U32 R7, R3, R29, RZ ;  /* 0x0000001d03077227 */ /* 0x000fc800078e00ff */
[--C-:B------:R-:W-:Y:S02]  /*4850*/  @!P3 IMAD.IADD R60, R60, 0x1, -R6.reuse ;  /* 0x000000013c3cb824 */ /* 0x100fe400078e0a06 */
[--C-:B------:R-:W-:Y:S01]  /*4860*/  @!P0 IMAD.IADD R52, R52, 0x1, -R6.reuse ;  /* 0x0000000134348824 */ /* 0x100fe200078e0a06 */
[----:B------:R-:W-:Y:S01]  /*4870*/  ISETP.GT.U32.AND P0, PT, R6, R38, PT ;  /* 0x000000260600720c */ /* 0x000fe20003f04070 */
[----:B------:R-:W-:Y:S02]  /*4880*/  IMAD.MOV R7, RZ, RZ, -R7 ;  /* 0x000000ffff077224 */ /* 0x000fe400078e0a07 */
[--C-:B------:R-:W-:Y:S01]  /*4890*/  @!P2 IMAD.IADD R50, R50, 0x1, -R6.reuse ;  /* 0x000000013232a824 */ /* 0x100fe200078e0a06 */
[----:B------:R-:W-:Y:S01]  /*48a0*/  ISETP.GT.U32.AND P2, PT, R6, R36, PT ;  /* 0x000000240600720c */ /* 0x000fe20003f44070 */
[--C-:B------:R-:W-:Y:S01]  /*48b0*/  @!P6 IMAD.IADD R48, R48, 0x1, -R6.reuse ;  /* 0x000000013030e824 */ /* 0x100fe200078e0a06 */
[----:B------:R-:W-:Y:S01]  /*48c0*/  ISETP.GT.U32.AND P6, PT, R6, R60, PT ;  /* 0x0000003c0600720c */ /* 0x000fe20003fc4070 */
[----:B------:R-:W-:-:S02]  /*48d0*/  @!P4 IMAD.IADD R42, R42, 0x1, -R6 ;  /* 0x000000012a2ac824 */ /* 0x000fc400078e0a06 */
[----:B------:R-:W-:Y:S01]  /*48e0*/  @!P1 IMAD.IADD R40, R40, 0x1, -R6 ;  /* 0x0000000128289824 */ /* 0x000fe200078e0a06 */
[C---:B------:R-:W-:Y:S01]  /*48f0*/  ISETP.GT.U32.AND P1, PT, R6.reuse, R52, PT ;  /* 0x000000340600720c */ /* 0x040fe20003f24070 */
[----:B------:R-:W-:Y:S01]  /*4900*/  IMAD.HI.U32 R10, R3, R34, RZ ;  /* 0x00000022030a7227 */ /* 0x000fe200078e00ff */
[----:B------:R-:W-:-:S03]  /*4910*/  ISETP.GT.U32.AND P4, PT, R6, R54, PT ;  /* 0x000000360600720c */ /* 0x000fc60003f84070 */
[----:B------:R-:W-:Y:S02]  /*4920*/  IMAD R29, R6, R7, R29 ;  /* 0x00000007061d7224 */ /* 0x000fe400078e021d */
[----:B------:R-:W-:-:S04]  /*4930*/  IMAD.HI.U32 R7, R3, R24, RZ ;  /* 0x0000001803077227 */ /* 0x000fc800078e00ff */
[----:B------:R-:W-:Y:S01]  /*4940*/  @!P5 IMAD.IADD R56, R56, 0x1, -R6 ;  /* 0x000000013838d824 */ /* 0x000fe200078e0a06 */
[----:B------:R-:W-:Y:S01]  /*4950*/  ISETP.GT.U32.AND P5, PT, R6, R42, PT ;  /* 0x0000002a0600720c */ /* 0x000fe20003fa4070 */
[----:B------:R-:W-:Y:S02]  /*4960*/  IMAD.MOV R10, RZ, RZ, -R10 ;  /* 0x000000ffff0a7224 */ /* 0x000fe400078e0a0a */
[----:B------:R-:W-:-:S04]  /*4970*/  IMAD.HI.U32 R8, R3, R26, RZ ;  /* 0x0000001a03087227 */ /* 0x000fc800078e00ff */
[----:B------:R-:W-:Y:S02]  /*4980*/  IMAD.MOV R7, RZ, RZ, -R7 ;  /* 0x000000ffff077224 */ /* 0x000fe400078e0a07 */
[----:B------:R-:W-:Y:S02]  /*4990*/  IMAD R34, R6, R10, R34 ;  /* 0x0000000a06227224 */ /* 0x000fe400078e0222 */
[----:B------:R-:W-:Y:S02]  /*49a0*/  IMAD.MOV R8, RZ, RZ, -R8 ;  /* 0x000000ffff087224 */ /* 0x000fe400078e0a08 */
[----:B------:R-:W-:Y:S01]  /*49b0*/  @!P0 IMAD.IADD R38, R38, 0x1, -R6 ;  /* 0x0000000126268824 */ /* 0x000fe200078e0a06 */
[----:B------:R-:W-:Y:S01]  /*49c0*/  ISETP.GT.U32.AND P0, PT, R6, R50, PT ;  /* 0x000000320600720c */ /* 0x000fe20003f04070 */
[----:B------:R-:W-:-:S04]  /*49d0*/  IMAD.HI.U32 R9, R3, R32, RZ ;  /* 0x0000002003097227 */ /* 0x000fc800078e00ff */
        /* <DEDUP_REMOVED lines=12> */
[----:B------:R-:W-:Y:S02]  /*4aa0*/  IMAD.MOV R7, RZ, RZ, -R7 ;  /* 0x000000ffff077224 */ /* 0x000fe400078e0a07 */
        /* <DEDUP_REMOVED lines=8> */
[----:B------:R-:W-:Y:S02]  /*4b30*/  IMAD R30, R6, R7, R30 ;  /* 0x00000007061e7224 */ /* 0x000fe400078e021e */
[----:B------:R-:W-:-:S04]  /*4b40*/  IMAD.HI.U32 R7, R3, R35, RZ ;  /* 0x0000002303077227 */ /* 0x000fc800078e00ff */
[----:B------:R-:W-:Y:S02]  /*4b50*/  IMAD.MOV R9, RZ, RZ, -R9 ;  /* 0x000000ffff097224 */ /* 0x000fe400078e0a09 */
[----:B------:R-:W-:Y:S02]  /*4b60*/  IMAD.MOV R10, RZ, RZ, -R10 ;  /* 0x000000ffff0a7224 */ /* 0x000fe400078e0a0a */
[----:B------:R-:W-:Y:S01]  /*4b70*/  @!P0 IMAD.IADD R50, R50, 0x1, -R6 ;  /* 0x0000000132328824 */ /* 0x000fe200078e0a06 */
[C---:B------:R-:W-:Y:S01]  /*4b80*/  ISETP.GT.U32.AND P0, PT, R6.reuse, R38, PT ;  /* 0x000000260600720c */ /* 0x040fe20003f04070 */
[----:B------:R-:W-:Y:S02]  /*4b90*/  IMAD.MOV R7, RZ, RZ, -R7 ;  /* 0x000000ffff077224 */ /* 0x000fe400078e0a07 */
[C---:B------:R-:W-:Y:S02]  /*4ba0*/  IMAD R27, R6.reuse, R9, R27 ;  /* 0x00000009061b7224 */ /* 0x040fe400078e021b */
[----:B------:R-:W-:-:S02]  /*4bb0*/  IMAD R37, R6, R10, R37 ;  /* 0x0000000a06257224 */ /* 0x000fc400078e0225 */
[--C-:B------:R-:W-:Y:S01]  /*4bc0*/  @!P2 IMAD.IADD R48, R48, 0x1, -R6.reuse ;  /* 0x000000013030a824 */ /* 0x100fe200078e0a06 */
[----:B------:R-:W-:Y:S01]  /*4bd0*/  ISETP.GT.U32.AND P2, PT, R6, R34, PT ;  /* 0x000000220600720c */ /* 0x000fe20003f44070 */
        /* <DEDUP_REMOVED lines=10> */
[C---:B------:R-:W-:Y:S01]  /*4c80*/  ISETP.GT.U32.AND P5, PT, R6.reuse, R37, PT ;  /* 0x000000250600720c */ /* 0x040fe20003fa4070 */
[----:B------:R-:W-:Y:S02]  /*4c90*/  IMAD.MOV R9, RZ, RZ, -R9 ;  /* 0x000000ffff097224 */ /* 0x000fe400078e0a09 */
[----:B------:R-:W-:Y:S02]  /*4ca0*/  IMAD.MOV R7, RZ, RZ, -R7 ;  /* 0x000000ffff077224 */ /* 0x000fe400078e0a07 */
[----:B------:R-:W-:Y:S02]  /*4cb0*/  IMAD R39, R6, R9, R39 ;  /* 0x0000000906277224 */ /* 0x000fe400078e0227 */
[----:B------:R-:W-:Y:S01]  /*4cc0*/  @!P0 IMAD.IADD R38, R38, 0x1, -R6 ;  /* 0x0000000126268824 */ /* 0x000fe200078e0a06 */
[C---:B------:R-:W-:Y:S01]  /*4cd0*/  ISETP.GT.U32.AND P0, PT, R6.reuse, R25, PT ;  /* 0x000000190600720c */ /* 0x040fe20003f04070 */
[----:B------:R-:W-:-:S02]  /*4ce0*/  IMAD R41, R6, R7, R41 ;  /* 0x0000000706297224 */ /* 0x000fc400078e0229 */
[----:B------:R-:W-:-:S04]  /*4cf0*/  IMAD.HI.U32 R7, R3, R45, RZ ;  /* 0x0000002d03077227 */ /* 0x000fc800078e00ff */
[--C-:B------:R-:W-:Y:S02]  /*4d00*/  @!P2 IMAD.IADD R34, R34, 0x1, -R6.reuse ;  /* 0x000000012222a824 */ /* 0x100fe400078e0a06 */
[--C-:B------:R-:W-:Y:S01]  /*4d10*/  @!P6 IMAD.IADD R29, R29, 0x1, -R6.reuse ;  /* 0x000000011d1de824 */ /* 0x100fe200078e0a06 */
[----:B------:R-:W-:Y:S01]  /*4d20*/  ISETP.GT.U32.AND P6, PT, R6, R35, PT ;  /* 0x000000230600720c */ /* 0x000fe20003fc4070 */
[--C-:B------:R-:W-:Y:S01]  /*4d30*/  @!P1 IMAD.IADD R24, R24, 0x1, -R6.reuse ;  /* 0x0000000118189824 */ /* 0x100fe200078e0a06 */
[C---:B------:R-:W-:Y:S01]  /*4d40*/  ISETP.GT.U32.AND P1, PT, R6.reuse, R39, PT ;  /* 0x000000270600720c */ /* 0x040fe20003f24070 */
[----:B------:R-:W-:Y:S02]  /*4d50*/  IMAD.MOV R7, RZ, RZ, -R7 ;  /* 0x000000ffff077224 */ /* 0x000fe400078e0a07 */
[--C-:B------:R-:W-:Y:S01]  /*4d60*/  @!P4 IMAD.IADD R27, R27, 0x1, -R6.reuse ;  /* 0x000000011b1bc824 */ /* 0x100fe200078e0a06 */
[C---:B------:R-:W-:Y:S01]  /*4d70*/  ISETP.GT.U32.AND P4, PT, R6.reuse, R34, PT ;  /* 0x000000220600720c */ /* 0x040fe20003f84070 */
        /* <DEDUP_REMOVED lines=9> */
[--C-:B------:R-:W-:Y:S01]  /*4e10*/  @!P6 IMAD.IADD R35, R35, 0x1, -R6.reuse ;  /* 0x000000012323e824 */ /* 0x100fe200078e0a06 */
[C---:B------:R-:W-:Y:S01]  /*4e20*/  ISETP.GT.U32.AND P6, PT, R6.reuse, R26, PT ;  /* 0x0000001a0600720c */ /* 0x040fe20003fc4070 */
[----:B------:R-:W-:Y:S01]  /*4e30*/  @!P1 IMAD.IADD R39, R39, 0x1, -R6 ;  /* 0x0000000127279824 */ /* 0x000fe200078e0a06 */
[C---:B------:R-:W-:Y:S01]  /*4e40*/  ISETP.GT.U32.AND P1, PT, R6.reuse, R25, PT ;  /* 0x000000190600720c */ /* 0x040fe20003f24070 */
[----:B------:R-:W-:-:S02]  /*4e50*/  IMAD R33, R6, R8, R33 ;  /* 0x0000000806217224 */ /* 0x000fc400078e0221 */
[----:B------:R-:W-:Y:S02]  /*4e60*/  IMAD R51, R6, R7, R51 ;  /* 0x0000000706337224 */ /* 0x000fe400078e0233 */
[----:B------:R-:W-:-:S04]  /*4e70*/  IMAD.HI.U32 R8, R3, R43, RZ ;  /* 0x0000002b03087227 */ /* 0x000fc800078e00ff */
[----:B------:R-:W-:-:S04]  /*4e80*/  IMAD.HI.U32 R7, R3, R55, RZ ;  /* 0x0000003703077227 */ /* 0x000fc800078e00ff */
[--C-:B------:R-:W-:Y:S01]  /*4e90*/  @!P4 IMAD.IADD R34, R34, 0x1, -R6.reuse ;  /* 0x000000012222c824 */ /* 0x100fe200078e0a06 */
[----:B------:R-:W-:Y:S01]  /*4ea0*/  ISETP.GT.U32.AND P4, PT, R6, R35, PT ;  /* 0x000000230600720c */ /* 0x000fe20003f84070 */
[----:B------:R-:W-:Y:S01]  /*4eb0*/  @!P5 IMAD.IADD R24, R24, 0x1, -R6 ;  /* 0x000000011818d824 */ /* 0x000fe200078e0a06 */
[----:B------:R-:W-:Y:S01]  /*4ec0*/  ISETP.GT.U32.AND P5, PT, R6, R37, PT ;  /* 0x000000250600720c */ /* 0x000fe20003fa4070 */
[----:B------:R-:W-:Y:S02]  /*4ed0*/  IMAD.MOV R8, RZ, RZ, -R8 ;  /* 0x000000ffff087224 */ /* 0x000fe400078e0a08 */
[----:B------:R-:W-:-:S04]  /*4ee0*/  IMAD.HI.U32 R9, R3, R49, RZ ;  /* 0x0000003103097227 */ /* 0x000fc800078e00ff */
[----:B------:R-:W-:Y:S02]  /*4ef0*/  IMAD.MOV R7, RZ, RZ, -R7 ;  /* 0x000000ffff077224 */ /* 0x000fe400078e0a07 */
[C---:B------:R-:W-:Y:S02]  /*4f00*/  IMAD R43, R6.reuse, R8, R43 ;  /* 0x00000008062b7224 */ /* 0x040fe400078e022b */
[----:B------:R-:W-:Y:S02]  /*4f10*/  IMAD.MOV R9, RZ, RZ, -R9 ;  /* 0x000000ffff097224 */ /* 0x000fe400078e0a09 */
[C---:B------:R-:W-:Y:S02]  /*4f20*/  IMAD R55, R6.reuse, R7, R55 ;  /* 0x0000000706377224 */ /* 0x040fe400078e0237 */
[----:B------:R-:W-:Y:S01]  /*4f30*/  @!P0 IMAD.IADD R41, R41, 0x1, -R6 ;  /* 0x0000000129298824 */ /* 0x000fe200078e0a06 */
[----:B------:R-:W-:Y:S01]  /*4f40*/  ISETP.GT.U32.AND P0, PT, R6, R27, PT ;  /* 0x0000001b0600720c */ /* 0x000fe20003f04070 */
[----:B------:R-:W-:-:S04]  /*4f50*/  IMAD.HI.U32 R8, R3, R53, RZ ;  /* 0x0000003503087227 */ /* 0x000fc800078e00ff */
[----:B------:R-:W-:-:S04]  /*4f60*/  IMAD.HI.U32 R7, R3, R61, RZ ;  /* 0x0000003d03077227 */ /* 0x000fc800078e00ff */
[----:B------:R-:W-:-:S04]  /*4f70*/  IMAD.HI.U32 R10, R3, R47, RZ ;  /* 0x0000002f030a7227 */ /* 0x000fc800078e00ff */
[----:B------:R-:W-:Y:S02]  /*4f80*/  IMAD R49, R6, R9, R49 ;  /* 0x0000000906317224 */ /* 0x000fe400078e0231 */
[--C-:B------:R-:W-:Y:S01]  /*4f90*/  @!P6 IMAD.IADD R26, R26, 0x1, -R6.reuse ;  /* 0x000000011a1ae824 */ /* 0x100fe200078e0a06 */
[C---:B------:R-:W-:Y:S01]  /*4fa0*/  ISETP.GT.U32.AND P6, PT, R6.reuse, R39, PT ;  /* 0x000000270600720c */ /* 0x040fe20003fc4070 */
[----:B------:R-:W-:Y:S01]  /*4fb0*/  @!P1 IMAD.IADD R25, R25, 0x1, -R6 ;  /* 0x0000000119199824 */ /* 0x000fe200078e0a06 */
[----:B------:R-:W-:Y:S01]  /*4fc0*/  ISETP.GT.U32.AND P1, PT, R6, R41, PT ;  /* 0x000000290600720c */ /* 0x000fe20003f24070 */
[----:B------:R-:W-:Y:S02]  /*4fd0*/  IMAD.MOV R8, RZ, RZ, -R8 ;  /* 0x000000ffff087224 */ /* 0x000fe400078e0a08 */
[----:B------:R-:W-:Y:S02]  /*4fe0*/  IMAD.MOV R7, RZ, RZ, -R7 ;  /* 0x000000ffff077224 */ /* 0x000fe400078e0a07 */
[----:B------:R-:W-:-:S02]  /*4ff0*/  IMAD.MOV R10, RZ, RZ, -R10 ;  /* 0x000000ffff0a7224 */ /* 0x000fc400078e0a0a */
[--C-:B------:R-:W-:Y:S01]  /*5000*/  @!P4 IMAD.IADD R35, R35, 0x1, -R6.reuse ;  /* 0x000000012323c824 */ /* 0x100fe200078e0a06 */
[C---:B------:R-:W-:Y:S01]  /*5010*/  ISETP.GT.U32.AND P4, PT, R6.reuse, R49, PT ;  /* 0x000000310600720c */ /* 0x040fe20003f84070 */
[----:B------:R-:W-:Y:S01]  /*5020*/  @!P5 IMAD.IADD R37, R37, 0x1, -R6 ;  /* 0x000000012525d824 */ /* 0x000fe200078e0a06 */
[C---:B------:R-:W-:Y:S01]  /*5030*/  ISETP.GT.U32.AND P5, PT, R6.reuse, R51, PT ;  /* 0x000000330600720c */ /* 0x040fe20003fa4070 */
[C---:B------:R-:W-:Y:S02]  /*5040*/  IMAD R53, R6.reuse, R8, R53 ;  /* 0x0000000806357224 */ /* 0x040fe400078e0235 */
[C---:B------:R-:W-:Y:S02]  /*5050*/  IMAD R61, R6.reuse, R7, R61 ;  /* 0x00000007063d7224 */ /* 0x040fe400078e023d */
[----:B------:R-:W-:Y:S02]  /*5060*/  IMAD R47, R6, R10, R47 ;  /* 0x0000000a062f7224 */ /* 0x000fe400078e022f */
[----:B------:R-:W-:-:S04]  /*5070*/  IMAD.HI.U32 R8, R3, R63, RZ ;  /* 0x0000003f03087227 */ /* 0x000fc800078e00ff */
[----:B------:R-:W-:-:S04]  /*5080*/  IMAD.HI.U32 R7, R3, R65, RZ ;  /* 0x0000004103077227 */ /* 0x000fc800078e00ff */
        /* <DEDUP_REMOVED lines=9> */
[C---:B------:R-:W-:Y:S01]  /*5120*/  ISETP.GT.U32.AND P6, PT, R6.reuse, R53, PT ;  /* 0x000000350600720c */ /* 0x040fe20003fc4070 */
[----:B------:R-:W-:Y:S01]  /*5130*/  @!P1 IMAD.IADD R41, R41, 0x1, -R6 ;  /* 0x0000000129299824 */ /* 0x000fe200078e0a06 */
[C---:B------:R-:W-:Y:S01]  /*5140*/  ISETP.GT.U32.AND P1, PT, R6.reuse, R55, PT ;  /* 0x000000370600720c */ /* 0x040fe20003f24070 */
[----:B------:R-:W-:Y:S02]  /*5150*/  IMAD R57, R6, R10, R57 ;  /* 0x0000000a06397224 */ /* 0x000fe400078e0239 */
[----:B------:R-:W-:-:S04]  /*5160*/  IMAD.HI.U32 R10, R3, R67, RZ ;  /* 0x00000043030a7227 */ /* 0x000fc800078e00ff */
[--C-:B------:R-:W-:Y:S01]  /*5170*/  @!P4 IMAD.IADD R49, R49, 0x1, -R6.reuse ;  /* 0x000000013131c824 */ /* 0x100fe200078e0a06 */
[C---:B------:R-:W-:Y:S01]  /*5180*/  ISETP.GT.U32.AND P4, PT, R6.reuse, R63, PT ;  /* 0x0000003f0600720c */ /* 0x040fe20003f84070 */
[----:B------:R-:W-:Y:S01]  /*5190*/  @!P5 IMAD.IADD R51, R51, 0x1, -R6 ;  /* 0x000000013333d824 */ /* 0x000fe200078e0a06 */
[C---:B------:R-:W-:Y:S01]  /*51a0*/  ISETP.GT.U32.AND P5, PT, R6.reuse, R65, PT ;  /* 0x000000410600720c */ /* 0x040fe20003fa4070 */
[----:B------:R-:W-:Y:S02]  /*51b0*/  IMAD.MOV R10, RZ, RZ, -R10 ;  /* 0x000000ffff0a7224 */ /* 0x000fe400078e0a0a */
[----:B------:R-:W-:Y:S02]  /*51c0*/  @!P0 IMAD.IADD R43, R43, 0x1, -R6 ;  /* 0x000000012b2b8824 */ /* 0x000fe400078e0a06 */
[----:B------:R-:W-:Y:S02]  /*51d0*/  IMAD R67, R6, R10, R67 ;  /* 0x0000000a06437224 */ /* 0x000fe400078e0243 */
[----:B------:R-:W-:-:S04]  /*51e0*/  IMAD.HI.U32 R7, R3, R71, RZ ;  /* 0x0000004703077227 */ /* 0x000fc800078e00ff */
[--C-:B------:R-:W-:Y:S01]  /*51f0*/  @!P6 IMAD.IADD R53, R53, 0x1, -R6.reuse ;  /* 0x000000013535e824 */ /* 0x100fe200078e0a06 */
[C---:B------:R-:W-:Y:S01]  /*5200*/  ISETP.GT.U32.AND P6, PT, R6.reuse, R67, PT ;  /* 0x000000430600720c */ /* 0x040fe20003fc4070 */
[--C-:B------:R-:W-:Y:S01]  /*5210*/  @!P1 IMAD.IADD R55, R55, 0x1, -R6.reuse ;  /* 0x0000000137379824 */ /* 0x100fe200078e0a06 */
[C---:B------:R-:W-:Y:S01]  /*5220*/  ISETP.GT.U32.AND P1, PT, R6.reuse, R43, PT ;  /* 0x0000002b0600720c */ /* 0x040fe20003f24070 */
[----:B------:R-:W-:Y:S02]  /*5230*/  IMAD.MOV R7, RZ, RZ, -R7 ;  /* 0x000000ffff077224 */ /* 0x000fe400078e0a07 */
[--C-:B------:R-:W-:Y:S01]  /*5240*/  @!P4 IMAD.IADD R63, R63, 0x1, -R6.reuse ;  /* 0x000000013f3fc824 */ /* 0x100fe200078e0a06 */
[C---:B------:R-:W-:Y:S01]  /*5250*/  ISETP.GT.U32.AND P4, PT, R6.reuse, R51, PT ;  /* 0x000000330600720c */ /* 0x040fe20003f84070 */
[----:B------:R-:W-:Y:S01]  /*5260*/  @!P5 IMAD.IADD R65, R65, 0x1, -R6 ;  /* 0x000000014141d824 */ /* 0x000fe200078e0a06 */
[----:B------:R-:W-:Y:S01]  /*5270*/  ISETP.GT.U32.AND P5, PT, R6, R53, PT ;  /* 0x000000350600720c */ /* 0x000fe20003fa4070 */
[----:B------:R-:W-:-:S04]  /*5280*/  IMAD.HI.U32 R9, R3, R59, RZ ;  /* 0x0000003b03097227 */ /* 0x000fc800078e00ff */
[----:B------:R-:W-:Y:S02]  /*5290*/  IMAD R71, R6, R7, R71 ;  /* 0x0000000706477224 */ /* 0x000fe400078e0247 */
[----:B------:R-:W-:-:S04]  /*52a0*/  IMAD.HI.U32 R7, R3, R75, RZ ;  /* 0x0000004b03077227 */ /* 0x000fc800078e00ff */
[----:B------:R-:W-:Y:S02]  /*52b0*/  IMAD.MOV R9, RZ, RZ, -R9 ;  /* 0x000000ffff097224 */ /* 0x000fe400078e0a09 */
[----:B------:R-:W-:Y:S02]  /*52c0*/  IMAD.MOV R7, RZ, RZ, -R7 ;  /* 0x000000ffff077224 */ /* 0x000fe400078e0a07 */
[C---:B------:R-:W-:Y:S02]  /*52d0*/  IMAD R59, R6.reuse, R9, R59 ;  /* 0x00000009063b7224 */ /* 0x040fe400078e023b */
[--C-:B------:R-:W-:Y:S02]  /*52e0*/  @!P6 IMAD.IADD R67, R67, 0x1, -R6.reuse ;  /* 0x000000014343e824 */ /* 0x100fe400078e0a06 */
[----:B------:R-:W-:Y:S01]  /*52f0*/  @!P1 IMAD.IADD R43, R43, 0x1, -R6 ;  /* 0x000000012b2b9824 */ /* 0x000fe200078e0a06 */
[----:B------:R-:W-:Y:S01]  /*5300*/  ISETP.GT.U32.AND P1, PT, R6, R55, PT ;  /* 0x000000370600720c */ /* 0x000fe20003f24070 */
[----:B------:R-:W-:-:S04]  /*5310*/  IMAD.HI.U32 R9, R3, R69, RZ ;  /* 0x0000004503097227 */ /* 0x000fc800078e00ff */
[----:B------:R-:W-:Y:S02]  /*5320*/  IMAD R75, R6, R7, R75 ;  /* 0x00000007064b7224 */ /* 0x000fe400078e024b */
[----:B------:R-:W-:-:S04]  /*5330*/  IMAD.HI.U32 R7, R3, R81, RZ ;  /* 0x0000005103077227 */ /* 0x000fc800078e00ff */
[--C-:B------:R-:W-:Y:S01]  /*5340*/  @!P4 IMAD.IADD R51, R51, 0x1, -R6.reuse ;  /* 0x000000013333c824 */ /* 0x100fe200078e0a06 */
[C---:B------:R-:W-:Y:S01]  /*5350*/  ISETP.GT.U32.AND P4, PT, R6.reuse, R63, PT ;  /* 0x0000003f0600720c */ /* 0x040fe20003f84070 */
[----:B------:R-:W-:Y:S01]  /*5360*/  @!P5 IMAD.IADD R53, R53, 0x1, -R6 ;  /* 0x000000013535d824 */ /* 0x000fe200078e0a06 */
[C---:B------:R-:W-:Y:S01]  /*5370*/  ISETP.GT.U32.AND P5, PT, R6.reuse, R67, PT ;  /* 0x000000430600720c */ /* 0x040fe20003fa4070 */
[----:B------:R-:W-:Y:S02]  /*5380*/  IMAD.MOV R9, RZ, RZ, -R9 ;  /* 0x000000ffff097224 */ /* 0x000fe400078e0a09 */
[----:B------:R-:W-:Y:S01]  /*5390*/  IMAD.HI.U32 R8, R3, R73, RZ ;  /* 0x0000004903087227 */ /* 0x000fe200078e00ff */
[----:B------:R-:W-:-:S03]  /*53a0*/  ISETP.GT.U32.AND P6, PT, R6, R65, PT ;  /* 0x000000410600720c */ /* 0x000fc60003fc4070 */
[----:B------:R-:W-:-:S04]  /*53b0*/  IMAD.HI.U32 R10, R3, R77, RZ ;  /* 0x0000004d030a7227 */ /* 0x000fc800078e00ff */
[----:B------:R-:W-:Y:S02]  /*53c0*/  IMAD.MOV R7, RZ, RZ, -R7 ;  /* 0x000000ffff077224 */ /* 0x000fe400078e0a07 */
[----:B------:R-:W-:Y:S02]  /*53d0*/  IMAD R69, R6, R9, R69 ;  /* 0x0000000906457224 */ /* 0x000fe400078e0245 */
[----:B------:R-:W-:Y:S02]  /*53e0*/  IMAD.MOV R8, RZ, RZ, -R8 ;  /* 0x000000ffff087224 */ /* 0x000fe400078e0a08 */
[----:B------:R-:W-:-:S04]  /*53f0*/  IMAD.HI.U32 R9, R3, R79, RZ ;  /* 0x0000004f03097227 */ /* 0x000fc800078e00ff */
[----:B------:R-:W-:Y:S02]  /*5400*/  IMAD.MOV R10, RZ, RZ, -R10 ;  /* 0x000000ffff0a7224 */ /* 0x000fe400078e0a0a */
[----:B------:R-:W-:Y:S02]  /*5410*/  IMAD R81, R6, R7, R81 ;  /* 0x0000000706517224 */ /* 0x000fe400078e0251 */
[----:B------:R-:W-:-:S04]  /*5420*/  IMAD.HI.U32 R7, R3, R85, RZ ;  /* 0x0000005503077227 */ /* 0x000fc800078e00ff */
[C---:B------:R-:W-:Y:S02]  /*5430*/  IMAD R73, R6.reuse, R8, R73 ;  /* 0x0000000806497224 */ /* 0x040fe400078e0249 */
[----:B------:R-:W-:Y:S02]  /*5440*/  IMAD.MOV R9, RZ, RZ, -R9 ;  /* 0x000000ffff097224 */ /* 0x000fe400078e0a09 */
[C---:B------:R-:W-:Y:S02]  /*5450*/  IMAD R77, R6.reuse, R10, R77 ;  /* 0x0000000a064d7224 */ /* 0x040fe400078e024d */
[----:B------:R-:W-:Y:S01]  /*5460*/  @!P1 IMAD.IADD R55, R55, 0x1, -R6 ;  /* 0x0000000137379824 */ /* 0x000fe200078e0a06 */
[----:B------:R-:W-:Y:S01]  /*5470*/  ISETP.GT.U32.AND P1, PT, R6, R69, PT ;  /* 0x000000450600720c */ /* 0x000fe20003f24070 */
[----:B------:R-:W-:-:S04]  /*5480*/  IMAD.HI.U32 R8, R3, R83, RZ ;  /* 0x0000005303087227 */ /* 0x000fc800078e00ff */
[----:B------:R-:W-:Y:S02]  /*5490*/  IMAD.MOV R7, RZ, RZ, -R7 ;  /* 0x000000ffff077224 */ /* 0x000fe400078e0a07 */
[C---:B------:R-:W-:Y:S02]  /*54a0*/  IMAD R79, R6.reuse, R9, R79 ;  /* 0x00000009064f7224 */ /* 0x040fe400078e024f */
[--C-:B------:R-:W-:Y:S01]  /*54b0*/  @!P4 IMAD.IADD R63, R63, 0x1, -R6.reuse ;  /* 0x000000013f3fc824 */ /* 0x100fe200078e0a06 */
[C---:B------:R-:W-:Y:S01]  /*54c0*/  ISETP.GT.U32.AND P4, PT, R6.reuse, R77, PT ;  /* 0x0000004d0600720c */ /* 0x040fe20003f84070 */
[----:B------:R-:W-:Y:S01]  /*54d0*/  @!P5 IMAD.IADD R67, R67, 0x1, -R6 ;  /* 0x000000014343d824 */ /* 0x000fe200078e0a06 */
[C---:B------:R-:W-:Y:S01]  /*54e0*/  ISETP.GT.U32.AND P5, PT, R6.reuse, R81, PT ;  /* 0x000000510600720c */ /* 0x040fe20003fa4070 */
[----:B------:R-:W-:Y:S02]  /*54f0*/  IMAD.MOV R8, RZ, RZ, -R8 ;  /* 0x000000ffff087224 */ /* 0x000fe400078e0a08 */
[----:B------:R-:W-:-:S02]  /*5500*/  IMAD R85, R6, R7, R85 ;  /* 0x0000000706557224 */ /* 0x000fc400078e0255 */
[----:B------:R-:W-:-:S04]  /*5510*/  IMAD.HI.U32 R7, R3, R91, RZ ;  /* 0x0000005b03077227 */ /* 0x000fc800078e00ff */
[----:B------:R-:W-:Y:S01]  /*5520*/  @!P6 IMAD.IADD R65, R65, 0x1, -R6 ;  /* 0x000000014141e824 */ /* 0x000fe200078e0a06 */
[C---:B------:R-:W-:Y:S01]  /*5530*/  ISETP.GT.U32.AND P6, PT, R6.reuse, R79, PT ;  /* 0x0000004f0600720c */ /* 0x040fe20003fc4070 */
[----:B------:R-:W-:Y:S02]  /*5540*/  IMAD R83, R6, R8, R83 ;  /* 0x0000000806537224 */ /* 0x000fe400078e0253 */
[----:B------:R-:W-:-:S04]  /*5550*/  IMAD.HI.U32 R8, R3, R93, RZ ;  /* 0x0000005d03087227 */ /* 0x000fc800078e00ff */
[----:B------:R-:W-:Y:S02]  /*5560*/  IMAD.MOV R7, RZ, RZ, -R7 ;  /* 0x000000ffff077224 */ /* 0x000fe400078e0a07 */
[----:B------:R-:W-:Y:S02]  /*5570*/  IMAD.MOV R8, RZ, RZ, -R8 ;  /* 0x000000ffff087224 */ /* 0x000fe400078e0a08 */
[C---:B------:R-:W-:Y:S02]  /*5580*/  IMAD R91, R6.reuse, R7, R91 ;  /* 0x00000007065b7224 */ /* 0x040fe400078e025b */
[--C-:B------:R-:W-:Y:S02]  /*5590*/  @!P1 IMAD.IADD R69, R69, 0x1, -R6.reuse ;  /* 0x0000000145459824 */ /* 0x100fe400078e0a06 */
[C---:B------:R-:W-:Y:S02]  /*55a0*/  IMAD R93, R6.reuse, R8, R93 ;  /* 0x00000008065d7224 */ /* 0x040fe400078e025d */
[--C-:B------:R-:W-:Y:S01]  /*55b0*/  @!P4 IMAD.IADD R77, R77, 0x1, -R6.reuse ;  /* 0x000000014d4dc824 */ /* 0x100fe200078e0a06 */
[C---:B------:R-:W-:Y:S01]  /*55c0*/  ISETP.GT.U32.AND P4, PT, R6.reuse, R91, PT ;  /* 0x0000005b0600720c */ /* 0x040fe20003f84070 */
[----:B------:R-:W-:Y:S01]  /*55d0*/  @!P5 IMAD.IADD R81, R81, 0x1, -R6 ;  /* 0x000000015151d824 */ /* 0x000fe200078e0a06 */
[----:B------:R-:W-:Y:S01]  /*55e0*/  ISETP.GT.U32.AND P5, PT, R6, R69, PT ;  /* 0x000000450600720c */ /* 0x000fe20003fa4070 */
[----:B------:R-:W-:-:S04]  /*55f0*/  IMAD.HI.U32 R7, R3, R95, RZ ;  /* 0x0000005f03077227 */ /* 0x000fc800078e00ff */
[----:B------:R-:W-:Y:S01]  /*5600*/  @!P6 IMAD.IADD R79, R79, 0x1, -R6 ;  /* 0x000000014f4fe824 */ /* 0x000fe200078e0a06 */
[----:B------:R-:W-:Y:S01]  /*5610*/  ISETP.GT.U32.AND P6, PT, R6, R93, PT ;  /* 0x0000005d0600720c */ /* 0x000fe20003fc4070 */
[----:B------:R-:W-:-:S04]  /*5620*/  IMAD.MOV R7, RZ, RZ, -R7 ;  /* 0x000000ffff077224 */ /* 0x000fc800078e0a07 */
[----:B------:R-:W-:Y:S02]  /*5630*/  IMAD R95, R6, R7, R95 ;  /* 0x00000007065f7224 */ /* 0x000fe400078e025f */
[----:B------:R-:W-:-:S04]  /*5640*/  IMAD.HI.U32 R7, R3, R101, RZ ;  /* 0x0000006503077227 */ /* 0x000fc800078e00ff */
[--C-:B------:R-:W-:Y:S02]  /*5650*/  @!P4 IMAD.IADD R91, R91, 0x1, -R6.reuse ;  /* 0x000000015b5bc824 */ /* 0x100fe400078e0a06 */
[--C-:B------:R-:W-:Y:S01]  /*5660*/  @!P5 IMAD.IADD R69, R69, 0x1, -R6.reuse ;  /* 0x000000014545d824 */ /* 0x100fe200078e0a06 */
[C---:B------:R-:W-:Y:S01]  /*5670*/  ISETP.GT.U32.AND P5, PT, R6.reuse, R81, PT ;  /* 0x000000510600720c */ /* 0x040fe20003fa4070 */
[----:B------:R-:W-:Y:S02]  /*5680*/  IMAD.MOV R7, RZ, RZ, -R7 ;  /* 0x000000ffff077224 */ /* 0x000fe400078e0a07 */
[----:B------:R-:W-:Y:S01]  /*5690*/  @!P6 IMAD.IADD R93, R93, 0x1, -R6 ;  /* 0x000000015d5de824 */ /* 0x000fe200078e0a06 */
[C---:B------:R-:W-:Y:S01]  /*56a0*/  ISETP.GT.U32.AND P6, PT, R6.reuse, R91, PT ;  /* 0x0000005b0600720c */ /* 0x040fe20003fc4070 */
[----:B------:R-:W-:Y:S02]  /*56b0*/  IMAD R101, R6, R7, R101 ;  /* 0x0000000706657224 */ /* 0x000fe400078e0265 */
[----:B------:R-:W-:-:S04]  /*56c0*/  IMAD.HI.U32 R7, R3, R105, RZ ;  /* 0x0000006903077227 */ /* 0x000fc800078e00ff */
[----:B------:R-:W-:Y:S02]  /*56d0*/  IMAD.MOV R7, RZ, RZ, -R7 ;  /* 0x000000ffff077224 */ /* 0x000fe400078e0a07 */
[--C-:B------:R-:W-:Y:S01]  /*56e0*/  @!P5 IMAD.IADD R81, R81, 0x1, -R6.reuse ;  /* 0x000000015151d824 */ /* 0x100fe200078e0a06 */
[C---:B------:R-:W-:Y:S01]  /*56f0*/  ISETP.GT.U32.AND P5, PT, R6.reuse, R95, PT ;  /* 0x0000005f0600720c */ /* 0x040fe20003fa4070 */
[----:B------:R-:W-:Y:S02]  /*5700*/  IMAD R105, R6, R7, R105 ;  /* 0x0000000706697224 */ /* 0x000fe400078e0269 */
[----:B------:R-:W-:-:S03]  /*5710*/  @!P6 IMAD.IADD R91, R91, 0x1, -R6 ;  /* 0x000000015b5be824 */ /* 0x000fc600078e0a06 */
[----:B------:R-:W-:-:S07]  /*5720*/  ISETP.GT.U32.AND P6, PT, R6, R105, PT ;  /* 0x000000690600720c */ /* 0x000fce0003fc4070 */
[----:B------:R-:W-:-:S06]  /*5730*/  @!P5 IMAD.IADD R95, R95, 0x1, -R6 ;  /* 0x000000015f5fd824 */ /* 0x000fcc00078e0a06 */
[--C-:B------:R-:W-:Y:S01]  /*5740*/  @!P6 IMAD.IADD R105, R105, 0x1, -R6.reuse ;  /* 0x000000016969e824 */ /* 0x100fe200078e0a06 */
[C---:B------:R-:W-:Y:S01]  /*5750*/  ISETP.GT.U32.AND P6, PT, R6.reuse, R95, PT ;  /* 0x0000005f0600720c */ /* 0x040fe20003fc4070 */
[----:B------:R0:W-:Y:S04]  /*5760*/  STL [R1+0x884], R21 ;  /* 0x0008841501007387 */ /* 0x0001e80000100800 */
[----:B------:R-:W2:Y:S01]  /*5770*/  LDL R15, [R1+0x778] ;  /* 0x00077800010f7983 */ /* 0x000ea20000100800 */
[C---:B------:R-:W-:Y:S02]  /*5780*/  ISETP.GT.U32.AND P3, PT, R6.reuse, R46, PT ;  /* 0x0000002e0600720c */ /* 0x040fe40003f64070 */
[C---:B------:R-:W-:Y:S02]  /*5790*/  ISETP.GT.U32.AND P2, PT, R6.reuse, R30, PT ;  /* 0x0000001e0600720c */ /* 0x040fe40003f44070 */
[----:B------:R-:W-:Y:S01]  /*57a0*/  ISETP.GT.U32.AND P0, PT, R6, R57, PT ;  /* 0x000000390600720c */ /* 0x000fe20003f04070 */
[----:B0-----:R-:W3:Y:S02]  /*57b0*/  LDL R21, [R1+0x784] ;  /* 0x0007840001157983 */ /* 0x001ee40000100800 */
[--C-:B------:R-:W-:Y:S01]  /*57c0*/  @!P6 IMAD.IADD R95, R95, 0x1, -R6.reuse ;  /* 0x000000015f5fe824 */ /* 0x100fe200078e0a06 */
[----:B------:R-:W-:Y:S01]  /*57d0*/  ISETP.GE.AND P6, PT, R159, RZ, PT ;  /* 0x000000ff9f00720c */ /* 0x000fe20003fc6270 */
[----:B------:R-:W-:Y:S01]  /*57e0*/  IMAD.HI.U32 R10, R3, R87, RZ ;  /* 0x00000057030a7227 */ /* 0x000fe200078e00ff */
[----:B------:R-:W4:Y:S03]  /*57f0*/  LDL R159, [R1+0x788] ;  /* 0x00078800019f7983 */ /* 0x000f260000100800 */
[----:B------:R-:W-:Y:S01]  /*5800*/  @!P3 IMAD.IADD R46, R46, 0x1, -R6 ;  /* 0x000000012e2eb824 */ /* 0x000fe200078e0a06 */
[----:B------:R-:W-:-:S02]  /*5810*/  ISETP.GT.U32.AND P3, PT, R6, R58, PT ;  /* 0x0000003a0600720c */ /* 0x000fc40003f64070 */
[C---:B------:R-:W-:Y:S01]  /*5820*/  ISETP.GT.U32.AND P1, PT, R6.reuse, R83, PT ;  /* 0x000000530600720c */ /* 0x040fe20003f24070 */
[----:B------:R-:W-:Y:S01]  /*5830*/  IMAD.HI.U32 R9, R3, R89, RZ ;  /* 0x0000005903097227 */ /* 0x000fe200078e00ff */
[----:B------:R-:W-:Y:S01]  /*5840*/  ISETP.GT.U32.AND P4, PT, R6, R79, PT ;  /* 0x0000004f0600720c */ /* 0x000fe20003f84070 */
[----:B------:R-:W5:Y:S08]  /*5850*/  LDL R13, [R1+0x79c] ;  /* 0x00079c00010d7983 */ /* 0x000f700000100800 */
[----:B------:R-:W-:Y:S01]  /*5860*/  @!P3 IMAD.IADD R58, R58, 0x1, -R6 ;  /* 0x000000013a3ab824 */ /* 0x000fe200078e0a06 */
[----:B------:R-:W-:-:S13]  /*5870*/  ISETP.GT.U32.AND P3, PT, R6, R46, PT ;  /* 0x0000002e0600720c */ /* 0x000fda0003f64070 */
[--C-:B------:R-:W-:Y:S01]  /*5880*/  @!P3 IMAD.IADD R46, R46, 0x1, -R6.reuse ;  /* 0x000000012e2eb824 */ /* 0x100fe200078e0a06 */
[----:B------:R-:W-:Y:S01]  /*5890*/  ISETP.GT.U32.AND P3, PT, R6, R32, PT ;  /* 0x000000200600720c */ /* 0x000fe20003f64070 */
[----:B------:R-:W-:-:S12]  /*58a0*/  @!P2 IMAD.IADD R30, R30, 0x1, -R6 ;  /* 0x000000011e1ea824 */ /* 0x000fd800078e0a06 */
[----:B------:R-:W-:Y:S01]  /*58b0*/  @!P3 IMAD.IADD R32, R32, 0x1, -R6 ;  /* 0x000000012020b824 */ /* 0x000fe200078e0a06 */
[----:B------:R-:W-:-:S04]  /*58c0*/  ISETP.GT.U32.AND P3, PT, R6, R33, PT ;  /* 0x000000210600720c */ /* 0x000fc80003f64070 */
[----:B------:R-:W-:-:S09]  /*58d0*/  ISETP.GT.U32.AND P2, PT, R6, R32, PT ;  /* 0x000000200600720c */ /* 0x000fd20003f44070 */
[----:B------:R-:W-:Y:S01]  /*58e0*/  @!P3 IMAD.IADD R33, R33, 0x1, -R6 ;  /* 0x000000012121b824 */ /* 0x000fe200078e0a06 */
[----:B------:R-:W-:-:S03]  /*58f0*/  ISETP.GT.U32.AND P3, PT, R6, R29, PT ;  /* 0x0000001d0600720c */ /* 0x000fc60003f64070 */
[----:B------:R-:W-:Y:S01]  /*5900*/  @!P2 IMAD.IADD R32, R32, 0x1, -R6 ;  /* 0x000000012020a824 */ /* 0x000fe200078e0a06 */
        /* <DEDUP_REMOVED lines=9> */
[--C-:B------:R-:W-:Y:S01]  /*59a0*/  @!P3 IMAD.IADD R47, R47, 0x1, -R6.reuse ;  /* 0x000000012f2fb824 */ /* 0x100fe200078e0a06 */
[C---:B------:R-:W-:Y:S01]  /*59b0*/  ISETP.GT.U32.AND P3, PT, R6.reuse, R61, PT ;  /* 0x0000003d0600720c */ /* 0x040fe20003f64070 */
[--C-:B------:R-:W-:Y:S01]  /*59c0*/  @!P0 IMAD.IADD R57, R57, 0x1, -R6.reuse ;  /* 0x0000000139398824 */ /* 0x100fe200078e0a06 */
[C---:B------:R-:W-:Y:S01]  /*59d0*/  ISETP.GT.U32.AND P0, PT, R6.reuse, R45, PT ;  /* 0x0000002d0600720c */ /* 0x040fe20003f04070 */
        /* <DEDUP_REMOVED lines=13> */
[----:B------:R-:W-:Y:S01]  /*5ab0*/  ISETP.GT.U32.AND P2, PT, R6, R73, PT ;  /* 0x000000490600720c */ /* 0x000fe20003f44070 */
[----:B------:R-:W-:Y:S02]  /*5ac0*/  IMAD.MOV R10, RZ, RZ, -R10 ;  /* 0x000000ffff0a7224 */ /* 0x000fe400078e0a0a */
[----:B------:R-:W-:-:S06]  /*5ad0*/  IMAD.MOV R9, RZ, RZ, -R9 ;  /* 0x000000ffff097224 */ /* 0x000fcc00078e0a09 */
[--C-:B------:R-:W-:Y:S01]  /*5ae0*/  @!P3 IMAD.IADD R61, R61, 0x1, -R6.reuse ;  /* 0x000000013d3db824 */ /* 0x100fe200078e0a06 */
[C---:B------:R-:W-:Y:S01]  /*5af0*/  ISETP.GT.U32.AND P3, PT, R6.reuse, R75, PT ;  /* 0x0000004b0600720c */ /* 0x040fe20003f64070 */
[C---:B------:R-:W-:Y:S02]  /*5b00*/  IMAD R87, R6.reuse, R10, R87 ;  /* 0x0000000a06577224 */ /* 0x040fe400078e0257 */
[--C-:B------:R-:W-:Y:S02]  /*5b10*/  @!P0 IMAD.IADD R71, R71, 0x1, -R6.reuse ;  /* 0x0000000147478824 */ /* 0x100fe400078e0a06 */
[--C-:B------:R-:W-:Y:S01]  /*5b20*/  @!P2 IMAD.IADD R73, R73, 0x1, -R6.reuse ;  /* 0x000000014949a824 */ /* 0x100fe200078e0a06 */
[C---:B------:R-:W-:Y:S01]  /*5b30*/  ISETP.GT.U32.AND P2, PT, R6.reuse, R87, PT ;  /* 0x000000570600720c */ /* 0x040fe20003f44070 */
[C---:B------:R-:W-:Y:S02]  /*5b40*/  IMAD R89, R6.reuse, R9, R89 ;  /* 0x0000000906597224 */ /* 0x040fe400078e0259 */
[----:B------:R-:W-:Y:S01]  /*5b50*/  @!P1 IMAD.IADD R83, R83, 0x1, -R6 ;  /* 0x0000000153539824 */ /* 0x000fe200078e0a06 */
[----:B------:R-:W-:-:S03]  /*5b60*/  ISETP.GT.U32.AND P1, PT, R6, R71, PT ;  /* 0x000000470600720c */ /* 0x000fc60003f24070 */
[----:B------:R-:W-:Y:S01]  /*5b70*/  @!P3 IMAD.IADD R75, R75, 0x1, -R6 ;  /* 0x000000014b4bb824 */ /* 0x000fe200078e0a06 */
[----:B------:R-:W-:Y:S01]  /*5b80*/  ISETP.GT.U32.AND P3, PT, R6, R89, PT ;  /* 0x000000590600720c */ /* 0x000fe20003f64070 */
[----:B------:R-:W-:-:S04]  /*5b90*/  IMAD.HI.U32 R7, R3, R113, RZ ;  /* 0x0000007103077227 */ /* 0x000fc800078e00ff */
[--C-:B------:R-:W-:Y:S01]  /*5ba0*/  @!P2 IMAD.IADD R87, R87, 0x1, -R6.reuse ;  /* 0x000000015757a824 */ /* 0x100fe200078e0a06 */
[C---:B------:R-:W-:Y:S01]  /*5bb0*/  ISETP.GT.U32.AND P2, PT, R6.reuse, R75, PT ;  /* 0x0000004b0600720c */ /* 0x040fe20003f44070 */
[----:B------:R-:W-:Y:S02]  /*5bc0*/  IMAD.MOV R7, RZ, RZ, -R7 ;  /* 0x000000ffff077224 */ /* 0x000fe400078e0a07 */
[----:B------:R-:W-:Y:S01]  /*5bd0*/  @!P1 IMAD.IADD R71, R71, 0x1, -R6 ;  /* 0x0000000147479824 */ /* 0x000fe200078e0a06 */
[----:B------:R-:W-:Y:S01]  /*5be0*/  ISETP.GT.U32.AND P1, PT, R6, R83, PT ;  /* 0x000000530600720c */ /* 0x000fe20003f24070 */
[----:B------:R-:W-:-:S04]  /*5bf0*/  IMAD.HI.U32 R10, R3, R97, RZ ;  /* 0x00000061030a7227 */ /* 0x000fc800078e00ff */
[----:B------:R-:W-:Y:S01]  /*5c00*/  @!P3 IMAD.IADD R89, R89, 0x1, -R6 ;  /* 0x000000015959b824 */ /* 0x000fe200078e0a06 */
[C---:B------:R-:W-:Y:S01]  /*5c10*/  ISETP.GT.U32.AND P3, PT, R6.reuse, R77, PT ;  /* 0x0000004d0600720c */ /* 0x040fe20003f64070 */
[----:B------:R-:W-:Y:S01]  /*5c20*/  IMAD R113, R6, R7, R113 ;  /* 0x0000000706717224 */ /* 0x000fe200078e0271 */
[----:B------:R-:W-:Y:S01]  /*5c30*/  IABS R7, R14 ;  /* 0x0000000e00077213 */ /* 0x000fe20000000000 */
[----:B------:R-:W-:Y:S02]  /*5c40*/  IMAD.MOV R10, RZ, RZ, -R10 ;  /* 0x000000ffff0a7224 */ /* 0x000fe400078e0a0a */
[----:B------:R-:W-:-:S04]  /*5c50*/  IMAD.HI.U32 R8, R3, R103, RZ ;  /* 0x0000006703087227 */ /* 0x000fc800078e00ff */
[----:B------:R-:W-:-:S04]  /*5c60*/  IMAD.HI.U32 R5, R3, R7, RZ ;  /* 0x0000000703057227 */ /* 0x000fc800078e00ff */
[C---:B------:R-:W-:Y:S02]  /*5c70*/  IMAD R97, R6.reuse, R10, R97 ;  /* 0x0000000a06617224 */ /* 0x040fe400078e0261 */
[----:B------:R-:W-:Y:S01]  /*5c80*/  @!P2 IMAD.IADD R75, R75, 0x1, -R6 ;  /* 0x000000014b4ba824 */ /* 0x000fe200078e0a06 */
[C---:B------:R-:W-:Y:S01]  /*5c90*/  ISETP.GT.U32.AND P2, PT, R6.reuse, R87, PT ;  /* 0x000000570600720c */ /* 0x040fe20003f44070 */
[----:B------:R-:W-:Y:S02]  /*5ca0*/  IMAD.MOV R8, RZ, RZ, -R8 ;  /* 0x000000ffff087224 */ /* 0x000fe400078e0a08 */
[----:B------:R-:W-:Y:S02]  /*5cb0*/  IMAD.MOV R5, RZ, RZ, -R5 ;  /* 0x000000ffff057224 */ /* 0x000fe400078e0a05 */
[----:B------:R-:W-:Y:S01]  /*5cc0*/  @!P1 IMAD.IADD R83, R83, 0x1, -R6 ;  /* 0x0000000153539824 */ /* 0x000fe200078e0a06 */
[C---:B------:R-:W-:Y:S01]  /*5cd0*/  ISETP.GT.U32.AND P1, PT, R6.reuse, R97, PT ;  /* 0x000000610600720c */ /* 0x040fe20003f24070 */
[----:B------:R-:W-:-:S02]  /*5ce0*/  IMAD R103, R6, R8, R103 ;  /* 0x0000000806677224 */ /* 0x000fc400078e0267 */
[----:B------:R-:W-:Y:S01]  /*5cf0*/  @!P3 IMAD.IADD R77, R77, 0x1, -R6 ;  /* 0x000000014d4db824 */ /* 0x000fe200078e0a06 */
[----:B------:R-:W-:Y:S01]  /*5d00*/  ISETP.GT.U32.AND P3, PT, R6, R89, PT ;  /* 0x000000590600720c */ /* 0x000fe20003f64070 */
[----:B------:R-:W-:-:S04]  /*5d10*/  IMAD.HI.U32 R8, R3, R111, RZ ;  /* 0x0000006f03087227 */ /* 0x000fc800078e00ff */
[C---:B------:R-:W-:Y:S02]  /*5d20*/  IMAD R115, R6.reuse, R5, R7 ;  /* 0x0000000506737224 */ /* 0x040fe400078e0207 */
[----:B------:R-:W-:Y:S01]  /*5d30*/  @!P4 IMAD.IADD R79, R79, 0x1, -R6 ;  /* 0x000000014f4fc824 */ /* 0x000fe200078e0a06 */
[----:B------:R-:W-:Y:S01]  /*5d40*/  ISETP.GT.U32.AND P4, PT, R6, R93, PT ;  /* 0x0000005d0600720c */ /* 0x000fe20003f84070 */
[C---:B------:R-:W-:Y:S01]  /*5d50*/  IMAD.HI.U32 R9, R3.reuse, R99, RZ ;  /* 0x0000006303097227 */ /* 0x040fe200078e00ff */
[----:B------:R-:W5:Y:S03]  /*5d60*/  LDL R7, [R1+0x78c] ;  /* 0x00078c0001077983 */ /* 0x000f660000100800 */
[----:B------:R-:W-:-:S04]  /*5d70*/  IMAD.HI.U32 R5, R3, R117, RZ ;  /* 0x0000007503057227 */ /* 0x000fc800078e00ff */
[----:B------:R-:W-:-:S04]  /*5d80*/  IMAD.HI.U32 R10, R3, R107, RZ ;  /* 0x0000006b030a7227 */ /* 0x000fc800078e00ff */
[----:B------:R-:W-:Y:S02]  /*5d90*/  IMAD.MOV R8, RZ, RZ, -R8 ;  /* 0x000000ffff087224 */ /* 0x000fe400078e0a08 */
[----:B------:R-:W-:Y:S02]  /*5da0*/  IMAD.MOV R9, RZ, RZ, -R9 ;  /* 0x000000ffff097224 */ /* 0x000fe400078e0a09 */
[----:B------:R-:W-:Y:S02]  /*5db0*/  IMAD.MOV R5, RZ, RZ, -R5 ;  /* 0x000000ffff057224 */ /* 0x000fe400078e0a05 */
[----:B------:R-:W-:Y:S02]  /*5dc0*/  IMAD.MOV R10, RZ, RZ, -R10 ;  /* 0x000000ffff0a7224 */ /* 0x000fe400078e0a0a */
[C---:B------:R-:W-:Y:S02]  /*5dd0*/  IMAD R111, R6.reuse, R8, R111 ;  /* 0x00000008066f7224 */ /* 0x040fe400078e026f */
[----:B------:R-:W-:Y:S01]  /*5de0*/  @!P2 IMAD.IADD R87, R87, 0x1, -R6 ;  /* 0x000000015757a824 */ /* 0x000fe200078e0a06 */
[C---:B------:R-:W-:Y:S01]  /*5df0*/  ISETP.GT.U32.AND P2, PT, R6.reuse, R101, PT ;  /* 0x000000650600720c */ /* 0x040fe20003f44070 */
[C---:B------:R-:W-:Y:S01]  /*5e00*/  IMAD R99, R6.reuse, R9, R99 ;  /* 0x0000000906637224 */ /* 0x040fe200078e0263 */
[----:B------:R-:W5:Y:S01]  /*5e10*/  LDL R8, [R1+0x790] ;  /* 0x0007900001087983 */ /* 0x000f620000100800 */
[----:B------:R-:W-:-:S02]  /*5e20*/  IMAD R117, R6, R5, R117 ;  /* 0x0000000506757224 */ /* 0x000fc400078e0275 */
[----:B------:R-:W-:-:S04]  /*5e30*/  IMAD.HI.U32 R9, R3, R109, RZ ;  /* 0x0000006d03097227 */ /* 0x000fc800078e00ff */
[C---:B------:R-:W-:Y:S02]  /*5e40*/  IMAD R107, R6.reuse, R10, R107 ;  /* 0x0000000a066b7224 */ /* 0x040fe400078e026b */
[----:B------:R-:W-:Y:S01]  /*5e50*/  IMAD.HI.U32 R5, R3, R119, RZ ;  /* 0x0000007703057227 */ /* 0x000fe200078e00ff */
[----:B------:R-:W5:Y:S03]  /*5e60*/  LDL R10, [R1+0x798] ;  /* 0x00079800010a7983 */ /* 0x000f660000100800 */
[--C-:B------:R-:W-:Y:S01]  /*5e70*/  @!P1 IMAD.IADD R97, R97, 0x1, -R6.reuse ;  /* 0x0000000161619824 */ /* 0x100fe200078e0a06 */
[C---:B------:R-:W-:Y:S01]  /*5e80*/  ISETP.GT.U32.AND P1, PT, R6.reuse, R111, PT ;  /* 0x0000006f0600720c */ /* 0x040fe20003f24070 */
[----:B------:R-:W-:Y:S01]  /*5e90*/  @!P3 IMAD.IADD R89, R89, 0x1, -R6 ;  /* 0x000000015959b824 */ /* 0x000fe200078e0a06 */
[----:B------:R-:W-:Y:S01]  /*5ea0*/  ISETP.GT.U32.AND P3, PT, R6, R103, PT ;  /* 0x000000670600720c */ /* 0x000fe20003f64070 */
[----:B------:R-:W-:-:S02]  /*5eb0*/  IMAD.MOV R9, RZ, RZ, -R9 ;  /* 0x000000ffff097224 */ /* 0x000fc400078e0a09 */
[----:B------:R-:W-:Y:S02]  /*5ec0*/  IMAD.MOV R5, RZ, RZ, -R5 ;  /* 0x000000ffff057224 */ /* 0x000fe400078e0a05 */
[--C-:B------:R-:W-:Y:S01]  /*5ed0*/  @!P4 IMAD.IADD R93, R93, 0x1, -R6.reuse ;  /* 0x000000015d5dc824 */ /* 0x100fe200078e0a06 */
[C---:B------:R-:W-:Y:S01]  /*5ee0*/  ISETP.GT.U32.AND P4, PT, R6.reuse, R107, PT ;  /* 0x0000006b0600720c */ /* 0x040fe20003f84070 */
[C---:B------:R-:W-:Y:S02]  /*5ef0*/  IMAD R109, R6.reuse, R9, R109 ;  /* 0x00000009066d7224 */ /* 0x040fe400078e026d */
[C---:B------:R-:W-:Y:S01]  /*5f00*/  IMAD R119, R6.reuse, R5, R119 ;  /* 0x0000000506777224 */ /* 0x040fe200078e0277 */
[----:B------:R-:W-:Y:S01]  /*5f10*/  IABS R5, R16 ;  /* 0x0000001000057213 */ /* 0x000fe20000000000 */
[--C-:B------:R-:W-:Y:S01]  /*5f20*/  @!P2 IMAD.IADD R101, R101, 0x1, -R6.reuse ;  /* 0x000000016565a824 */ /* 0x100fe200078e0a06 */
[C---:B------:R-:W-:Y:S01]  /*5f30*/  ISETP.GT.U32.AND P5, PT, R6.reuse, R109, PT ;  /* 0x0000006d0600720c */ /* 0x040fe20003fa4070 */
[--C-:B------:R-:W-:Y:S01]  /*5f40*/  @!P1 IMAD.IADD R111, R111, 0x1, -R6.reuse ;  /* 0x000000016f6f9824 */ /* 0x100fe200078e0a06 */
[C---:B------:R-:W-:Y:S01]  /*5f50*/  ISETP.GT.U32.AND P2, PT, R6.reuse, R115, PT ;  /* 0x000000730600720c */ /* 0x040fe20003f44070 */
[----:B------:R-:W-:Y:S01]  /*5f60*/  IMAD.HI.U32 R3, R3, R5, RZ ;  /* 0x0000000503037227 */ /* 0x000fe200078e00ff */
[C---:B------:R-:W-:Y:S01]  /*5f70*/  ISETP.GT.U32.AND P1, PT, R6.reuse, R101, PT ;  /* 0x000000650600720c */ /* 0x040fe20003f24070 */
[----:B------:R-:W5:Y:S02]  /*5f80*/  LDL R9, [R1+0x794] ;  /* 0x0007940001097983 */ /* 0x000f640000100800 */
[----:B------:R-:W-:Y:S01]  /*5f90*/  @!P3 IMAD.IADD R103, R103, 0x1, -R6 ;  /* 0x000000016767b824 */ /* 0x000fe200078e0a06 */
[----:B------:R-:W-:Y:S01]  /*5fa0*/  ISETP.GT.U32.AND P3, PT, R6, R117, PT ;  /* 0x000000750600720c */ /* 0x000fe20003f64070 */
[----:B------:R-:W-:-:S02]  /*5fb0*/  IMAD.MOV R3, RZ, RZ, -R3 ;  /* 0x000000ffff037224 */ /* 0x000fc400078e0a03 */
[--C-:B------:R-:W-:Y:S01]  /*5fc0*/  @!P4 IMAD.IADD R107, R107, 0x1, -R6.reuse ;  /* 0x000000016b6bc824 */ /* 0x100fe200078e0a06 */
[C---:B------:R-:W-:Y:S01]  /*5fd0*/  ISETP.GT.U32.AND P4, PT, R6.reuse, R97, PT ;  /* 0x000000610600720c */ /* 0x040fe20003f84070 */
[C---:B------:R-:W-:Y:S02]  /*5fe0*/  IMAD R3, R6.reuse, R3, R5 ;  /* 0x0000000306037224 */ /* 0x040fe400078e0205 */
[--C-:B------:R-:W-:Y:S02]  /*5ff0*/  @!P5 IMAD.IADD R109, R109, 0x1, -R6.reuse ;  /* 0x000000016d6dd824 */ /* 0x100fe400078e0a06 */
[----:B------:R-:W-:Y:S01]  /*6000*/  @!P2 IMAD.IADD R115, R115, 0x1, -R6 ;  /* 0x000000017373a824 */ /* 0x000fe200078e0a06 */
[C---:B------:R-:W-:Y:S02]  /*6010*/  ISETP.GT.U32.AND P2, PT, R6.reuse, R3, PT ;  /* 0x000000030600720c */ /* 0x040fe40003f44070 */
[----:B------:R-:W-:Y:S01]  /*6020*/  SHF.R.U32.HI R5, RZ, 0x5, R152 ;  /* 0x00000005ff057819 */ /* 0x000fe20000011698 */
[--C-:B------:R-:W-:Y:S01]  /*6030*/  @!P1 IMAD.IADD R101, R101, 0x1, -R6.reuse ;  /* 0x0000000165659824 */ /* 0x100fe200078e0a06 */
[C---:B------:R-:W-:Y:S01]  /*6040*/  ISETP.GT.U32.AND P1, PT, R6.reuse, R109, PT ;  /* 0x0000006d0600720c */ /* 0x040fe20003f24070 */
[--C-:B------:R-:W-:Y:S01]  /*6050*/  @!P3 IMAD.IADD R117, R117, 0x1, -R6.reuse ;  /* 0x000000017575b824 */ /* 0x100fe200078e0a06 */
[C---:B------:R-:W-:Y:S01]  /*6060*/  ISETP.GT.U32.AND P3, PT, R6.reuse, R103, PT ;  /* 0x000000670600720c */ /* 0x040fe20003f64070 */
[----:B------:R-:W-:Y:S01]  /*6070*/  @!P4 IMAD.IADD R97, R97, 0x1, -R6 ;  /* 0x000000016161c824 */ /* 0x000fe200078e0a06 */
[----:B------:R-:W-:-:S02]  /*6080*/  ISETP.GT.U32.AND P4, PT, R6, R105, PT ;  /* 0x000000690600720c */ /* 0x000fc40003f84070 */
[----:B------:R-:W-:Y:S02]  /*6090*/  R2UR UR29, R5 ;  /* 0x00000000051d72ca */ /* 0x000fe400000e0000 */
[----:B------:R-:W5:Y:S01]  /*60a0*/  LDL R5, [R1+0x780] ;  /* 0x0007800001057983 */ /* 0x000f620000100800 */
[----:B------:R-:W-:-:S04]  /*60b0*/  @!P2 IMAD.IADD R3, R3, 0x1, -R6 ;  /* 0x000000010303a824 */ /* 0x000fc800078e0a06 */
[--C-:B------:R-:W-:Y:S01]  /*60c0*/  @!P1 IMAD.IADD R109, R109, 0x1, -R6.reuse ;  /* 0x000000016d6d9824 */ /* 0x100fe200078e0a06 */
[C---:B------:R-:W-:Y:S01]  /*60d0*/  ISETP.GT.U32.AND P1, PT, R6.reuse, R3, PT ;  /* 0x000000030600720c */ /* 0x040fe20003f24070 */
[--C-:B------:R-:W-:Y:S01]  /*60e0*/  @!P3 IMAD.IADD R103, R103, 0x1, -R6.reuse ;  /* 0x000000016767b824 */ /* 0x100fe200078e0a06 */
[C---:B------:R-:W-:Y:S01]  /*60f0*/  ISETP.GT.U32.AND P3, PT, R6.reuse, R115, PT ;  /* 0x000000730600720c */ /* 0x040fe20003f64070 */
[----:B------:R-:W-:Y:S01]  /*6100*/  @!P4 IMAD.IADD R105, R105, 0x1, -R6 ;  /* 0x000000016969c824 */ /* 0x000fe200078e0a06 */
[----:B------:R-:W-:-:S09]  /*6110*/  ISETP.GT.U32.AND P4, PT, R6, R117, PT ;  /* 0x000000750600720c */ /* 0x000fd20003f84070 */
[--C-:B------:R-:W-:Y:S01]  /*6120*/  @!P1 IMAD.IADD R3, R3, 0x1, -R6.reuse ;  /* 0x0000000103039824 */ /* 0x100fe200078e0a06 */
[----:B--2---:R-:W-:Y:S01]  /*6130*/  ISETP.GE.AND P1, PT, R15, RZ, PT ;  /* 0x000000ff0f00720c */ /* 0x004fe20003f26270 */
[--C-:B------:R-:W-:Y:S01]  /*6140*/  @!P3 IMAD.IADD R115, R115, 0x1, -R6.reuse ;  /* 0x000000017373b824 */ /* 0x100fe200078e0a06 */
[----:B------:R-:W2:Y:S01]  /*6150*/  LDL R15, [R1+0x7a0] ;  /* 0x0007a000010f7983 */ /* 0x000ea20000100800 */
[----:B------:R-:W-:Y:S01]  /*6160*/  @!P4 IMAD.IADD R117, R117, 0x1, -R6 ;  /* 0x000000017575c824 */ /* 0x000fe200078e0a06 */
[----:B---3--:R-:W-:Y:S02]  /*6170*/  ISETP.GE.AND P3, PT, R21, RZ, PT ;  /* 0x000000ff1500720c */ /* 0x008fe40003f66270 */
[----:B------:R-:W3:Y:S01]  /*6180*/  LDL R21, [R1+0x7a4] ;  /* 0x0007a40001157983 */ /* 0x000ee20000100800 */
[----:B----4-:R-:W-:-:S03]  /*6190*/  ISETP.GE.AND P4, PT, R159, RZ, PT ;  /* 0x000000ff9f00720c */ /* 0x010fc60003f86270 */
[----:B------:R-:W4:Y:S01]  /*61a0*/  LDL R159, [R1+0x7a8] ;  /* 0x0007a800019f7983 */ /* 0x000f220000100800 */
[----:B------:R-:W-:-:S13]  /*61b0*/  ISETP.GT.U32.AND P0, PT, R6, R85, PT ;  /* 0x000000550600720c */ /* 0x000fda0003f04070 */
[----:B------:R-:W-:Y:S01]  /*61c0*/  @!P0 IMAD.IADD R85, R85, 0x1, -R6 ;  /* 0x0000000155558824 */ /* 0x000fe200078e0a06 */
[----:B------:R-:W-:-:S13]  /*61d0*/  ISETP.GT.U32.AND P0, PT, R6, R73, PT ;  /* 0x000000490600720c */ /* 0x000fda0003f04070 */
[----:B------:R-:W-:Y:S01]  /*61e0*/  @!P0 IMAD.IADD R73, R73, 0x1, -R6 ;  /* 0x0000000149498824 */ /* 0x000fe200078e0a06 */
[----:B------:R-:W-:-:S13]  /*61f0*/  ISETP.GT.U32.AND P0, PT, R6, R85, PT ;  /* 0x000000550600720c */ /* 0x000fda0003f04070 */
[----:B------:R-:W-:Y:S01]  /*6200*/  @!P0 IMAD.IADD R85, R85, 0x1, -R6 ;  /* 0x0000000155558824 */ /* 0x000fe200078e0a06 */
[----:B------:R-:W-:-:S13]  /*6210*/  ISETP.GT.U32.AND P0, PT, R6, R99, PT ;  /* 0x000000630600720c */ /* 0x000fda0003f04070 */
[----:B------:R-:W-:Y:S01]  /*6220*/  @!P0 IMAD.IADD R99, R99, 0x1, -R6 ;  /* 0x0000000163638824 */ /* 0x000fe200078e0a06 */
[----:B------:R-:W-:-:S04]  /*6230*/  ISETP.GT.U32.AND P0, PT, R6, R113, PT ;  /* 0x000000710600720c */ /* 0x000fc80003f04070 */
[----:B------:R-:W-:-:S09]  /*6240*/  ISETP.GT.U32.AND P5, PT, R6, R99, PT ;  /* 0x000000630600720c */ /* 0x000fd20003fa4070 */
[----:B------:R-:W-:Y:S01]  /*6250*/  @!P0 IMAD.IADD R113, R113, 0x1, -R6 ;  /* 0x0000000171718824 */ /* 0x000fe200078e0a06 */
[----:B------:R-:W-:-:S03]  /*6260*/  ISETP.GT.U32.AND P0, PT, R6, R119, PT ;  /* 0x000000770600720c */ /* 0x000fc60003f04070 */
[----:B------:R-:W-:Y:S01]  /*6270*/  @!P5 IMAD.IADD R99, R99, 0x1, -R6 ;  /* 0x000000016363d824 */ /* 0x000fe200078e0a06 */
[C---:B------:R-:W-:Y:S02]  /*6280*/  ISETP.GT.U32.AND P5, PT, R6.reuse, R107, PT ;  /* 0x0000006b0600720c */ /* 0x040fe40003fa4070 */
[----:B------:R-:W-:-:S07]  /*6290*/  ISETP.GT.U32.AND P2, PT, R6, R113, PT ;  /* 0x000000710600720c */ /* 0x000fce0003f44070 */
[----:B------:R-:W-:-:S04]  /*62a0*/  @!P0 IMAD.IADD R119, R119, 0x1, -R6 ;  /* 0x0000000177778824 */ /* 0x000fc800078e0a06 */
[--C-:B------:R-:W-:Y:S01]  /*62b0*/  @!P5 IMAD.IADD R107, R107, 0x1, -R6.reuse ;  /* 0x000000016b6bd824 */ /* 0x100fe200078e0a06 */
[----:B------:R-:W-:Y:S01]  /*62c0*/  ISETP.GT.U32.AND P5, PT, R6, R119, PT ;  /* 0x000000770600720c */ /* 0x000fe20003fa4070 */
[----:B------:R-:W-:Y:S01]  /*62d0*/  @!P2 IMAD.IADD R113, R113, 0x1, -R6 ;  /* 0x000000017171a824 */ /* 0x000fe200078e0a06 */
[----:B------:R-:W-:-:S11]  /*62e0*/  ISETP.GE.AND P2, PT, R0, RZ, PT ;  /* 0x000000ff0000720c */ /* 0x000fd60003f46270 */
[----:B------:R-:W-:Y:S02]  /*62f0*/  @!P5 IMAD.IADD R119, R119, 0x1, -R6 ;  /* 0x000000017777d824 */ /* 0x000fe400078e0a06 */
[----:B------:R-:W-:Y:S02]  /*6300*/  @!P2 IMAD.MOV R23, RZ, RZ, -R23 ;  /* 0x000000ffff17a224 */ /* 0x000fe400078e0a17 */
[----:B------:R-:W-:Y:S02]  /*6310*/  @!P1 IMAD.MOV R213, RZ, RZ, -R213 ;  /* 0x000000ffffd59224 */ /* 0x000fe400078e0ad5 */
[----:B------:R-:W-:Y:S02]  /*6320*/  @!P3 IMAD.MOV R217, RZ, RZ, -R217 ;  /* 0x000000ffffd9b224 */ /* 0x000fe400078e0ad9 */
[----:B------:R-:W-:Y:S01]  /*6330*/  @!P4 IMAD.MOV R219, RZ, RZ, -R219 ;  /* 0x000000ffffdbc224 */ /* 0x000fe200078e0adb */
[----:B-----5:R-:W-:Y:S02]  /*6340*/  ISETP.GE.AND P4, PT, R13, RZ, PT ;  /* 0x000000ff0d00720c */ /* 0x020fe40003f86270 */
[----:B------:R-:W5:Y:S01]  /*6350*/  LDL R13, [R1+0x7c0] ;  /* 0x0007c000010d7983 */ /* 0x000f620000100800 */
[----:B------:R-:W-:-:S03]  /*6360*/  ISETP.GE.AND P2, PT, R7, RZ, PT ;  /* 0x000000ff0700720c */ /* 0x000fc60003f46270 */
[----:B------:R-:W5:Y:S01]  /*6370*/  LDL R7, [R1+0x7b0] ;  /* 0x0007b00001077983 */ /* 0x000f620000100800 */
[----:B------:R-:W-:-:S03]  /*6380*/  ISETP.GE.AND P1, PT, R8, RZ, PT ;  /* 0x000000ff0800720c */ /* 0x000fc60003f26270 */
[----:B------:R-:W5:Y:S06]  /*6390*/  LDL R8, [R1+0x7b4] ;  /* 0x0007b40001087983 */ /* 0x000f6c0000100800 */
[----:B------:R-:W-:Y:S01]  /*63a0*/  @!P2 IMAD.MOV R221, RZ, RZ, -R221 ;  /* 0x000000ffffdda224 */ /* 0x000fe200078e0add */
[----:B------:R-:W-:Y:S02]  /*63b0*/  ISETP.GE.AND P3, PT, R10, RZ, PT ;  /* 0x000000ff0a00720c */ /* 0x000fe40003f66270 */
[----:B------:R-:W5:Y:S01]  /*63c0*/  LDL R10, [R1+0x7bc] ;  /* 0x0007bc00010a7983 */ /* 0x000f620000100800 */
[----:B------:R-:W-:Y:S01]  /*63d0*/  @!P1 IMAD.MOV R223, RZ, RZ, -R223 ;  /* 0x000000ffffdf9224 */ /* 0x000fe200078e0adf */
[----:B------:R-:W-:-:S02]  /*63e0*/  ISETP.GE.AND P5, PT, R5, RZ, PT ;  /* 0x000000ff0500720c */ /* 0x000fc40003fa6270 */
[----:B------:R-:W5:Y:S11]  /*63f0*/  LDL R5, [R1+0x7ac] ;  /* 0x0007ac0001057983 */ /* 0x000f760000100800 */
[----:B------:R-:W-:Y:S01]  /*6400*/  @!P5 IMAD.MOV R215, RZ, RZ, -R215 ;  /* 0x000000ffffd7d224 */ /* 0x000fe200078e0ad7 */
[----:B------:R-:W-:-:S02]  /*6410*/  ISETP.GE.AND P5, PT, R9, RZ, PT ;  /* 0x000000ff0900720c */ /* 0x000fc40003fa6270 */
[----:B------:R-:W5:Y:S01]  /*6420*/  LDL R9, [R1+0x7b8] ;  /* 0x0007b80001097983 */ /* 0x000f620000100800 */
[----:B--2---:R-:W-:-:S03]  /*6430*/  ISETP.GE.AND P2, PT, R15, RZ, PT ;  /* 0x000000ff0f00720c */ /* 0x004fc60003f46270 */
[----:B------:R-:W2:Y:S01]  /*6440*/  LDL R15, [R1+0x7c4] ;  /* 0x0007c400010f7983 */ /* 0x000ea20000100800 */
[----:B---3--:R-:W-:-:S06]  /*6450*/  ISETP.GE.AND P1, PT, R21, RZ, PT ;  /* 0x000000ff1500720c */ /* 0x008fcc0003f26270 */
[----:B------:R-:W-:Y:S01]  /*6460*/  @!P5 IMAD.MOV R225, RZ, RZ, -R225 ;  /* 0x000000ffffe1d224 */ /* 0x000fe200078e0ae1 */
[----:B------:R-:W3:Y:S01]  /*6470*/  LDL R21, [R1+0x7c8] ;  /* 0x0007c80001157983 */ /* 0x000ee20000100800 */
[----:B----4-:R-:W-:-:S03]  /*6480*/  ISETP.GE.AND P5, PT, R159, RZ, PT ;  /* 0x000000ff9f00720c */ /* 0x010fc60003fa6270 */
[----:B------:R-:W4:Y:S01]  /*6490*/  LDL R159, [R1+0x7cc] ;  /* 0x0007cc00019f7983 */ /* 0x000f220000100800 */
[----:B------:R-:W-:Y:S02]  /*64a0*/  @!P3 IMAD.MOV R227, RZ, RZ, -R227 ;  /* 0x000000ffffe3b224 */ /* 0x000fe400078e0ae3 */
[----:B------:R-:W-:Y:S02]  /*64b0*/  @!P4 IMAD.MOV R229, RZ, RZ, -R229 ;  /* 0x000000ffffe5c224 */ /* 0x000fe400078e0ae5 */
[----:B------:R-:W-:Y:S02]  /*64c0*/  @!P2 IMAD.MOV R231, RZ, RZ, -R231 ;  /* 0x000000ffffe7a224 */ /* 0x000fe400078e0ae7 */
[----:B------:R-:W-:-:S03]  /*64d0*/  @!P1 IMAD.MOV R233, RZ, RZ, -R233 ;  /* 0x000000ffffe99224 */ /* 0x000fc600078e0ae9 */
[----:B------:R-:W-:Y:S01]  /*64e0*/  @!P5 IMAD.MOV R235, RZ, RZ, -R235 ;  /* 0x000000ffffebd224 */ /* 0x000fe200078e0aeb */
[----:B-----5:R-:W-:Y:S02]  /*64f0*/  ISETP.GE.AND P4, PT, R7, RZ, PT ;  /* 0x000000ff0700720c */ /* 0x020fe40003f86270 */
[----:B------:R-:W5:Y:S01]  /*6500*/  LDL R7, [R1+0x7d0] ;  /* 0x0007d00001077983 */ /* 0x000f620000100800 */
[----:B------:R-:W-:-:S03]  /*6510*/  ISETP.GE.AND P2, PT, R8, RZ, PT ;  /* 0x000000ff0800720c */ /* 0x000fc60003f46270 */
[----:B------:R-:W5:Y:S07]  /*6520*/  LDL R8, [R1+0x7d4] ;  /* 0x0007d40001087983 */ /* 0x000f6e0000100800 */
[----:B------:R-:W-:Y:S01]  /*6530*/  @!P4 IMAD.MOV R239, RZ, RZ, -R239 ;  /* 0x000000ffffefc224 */ /* 0x000fe200078e0aef */
[----:B------:R-:W-:Y:S02]  /*6540*/  ISETP.GE.AND P5, PT, R10, RZ, PT ;  /* 0x000000ff0a00720c */ /* 0x000fe40003fa6270 */
[----:B------:R-:W5:Y:S01]  /*6550*/  LDL R10, [R1+0x7dc] ;  /* 0x0007dc00010a7983 */ /* 0x000f620000100800 */
[----:B------:R-:W-:Y:S01]  /*6560*/  @!P2 IMAD.MOV R241, RZ, RZ, -R241 ;  /* 0x000000fffff1a224 */ /* 0x000fe200078e0af1 */
[----:B------:R-:W-:-:S02]  /*6570*/  ISETP.GE.AND P3, PT, R5, RZ, PT ;  /* 0x000000ff0500720c */ /* 0x000fc40003f66270 */
[----:B------:R-:W-:Y:S02]  /*6580*/  ISETP.GE.AND P1, PT, R9, RZ, PT ;  /* 0x000000ff0900720c */ /* 0x000fe40003f26270 */
[----:B--2---:R-:W-:Y:S01]  /*6590*/  ISETP.GE.AND P4, PT, R15, RZ, PT ;  /* 0x000000ff0f00720c */ /* 0x004fe20003f86270 */
[----:B------:R-:W2:Y:S08]  /*65a0*/  LDL R9, [R1+0x7d8] ;  /* 0x0007d80001097983 */ /* 0x000eb00000100800 */
[----:B------:R-:W-:Y:S01]  /*65b0*/  @!P3 IMAD.MOV R237, RZ, RZ, -R237 ;  /* 0x000000ffffedb224 */ /* 0x000fe200078e0aed */
[----:B------:R-:W-:-:S02]  /*65c0*/  ISETP.GE.AND P3, PT, R13, RZ, PT ;  /* 0x000000ff0d00720c */ /* 0x000fc40003f66270 */
[----:B------:R-:W2:Y:S01]  /*65d0*/  LDL R13, [R1+0x7e0] ;  /* 0x0007e000010d7983 */ /* 0x000ea20000100800 */
[----:B---3--:R-:W-:Y:S01]  /*65e0*/  ISETP.GE.AND P2, PT, R21, RZ, PT ;  /* 0x000000ff1500720c */ /* 0x008fe20003f46270 */
[----:B------:R-:W-:Y:S01]  /*65f0*/  @!P1 IMAD.MOV R243, RZ, RZ, -R243 ;  /* 0x000000fffff39224 */ /* 0x000fe200078e0af3 */
[----:B----4-:R-:W-:Y:S01]  /*6600*/  ISETP.GE.AND P1, PT, R159, RZ, PT ;  /* 0x000000ff9f00720c */ /* 0x010fe20003f26270 */
[----:B------:R-:W3:Y:S04]  /*6610*/  LDL R15, [R1+0x7e4] ;  /* 0x0007e400010f7983 */ /* 0x000ee80000100800 */
[----:B------:R-:W4:Y:S04]  /*6620*/  LDL R21, [R1+0x7e8] ;  /* 0x0007e80001157983 */ /* 0x000f280000100800 */
[----:B------:R-:W4:Y:S01]  /*6630*/  LDL R159, [R1+0x7ec] ;  /* 0x0007ec00019f7983 */ /* 0x000f220000100800 */
[----:B------:R-:W-:Y:S01]  /*6640*/  ISETP.GT.U32.AND P0, PT, R6, R111, PT ;  /* 0x0000006f0600720c */ /* 0x000fe20003f04070 */
[----:B------:R-:W-:Y:S01]  /*6650*/  @!P5 IMAD.MOV R245, RZ, RZ, -R245 ;  /* 0x000000fffff5d224 */ /* 0x000fe200078e0af5 */
[----:B------:R-:W-:Y:S01]  /*6660*/  LEA.HI R136, R136, R11, RZ, 0x7 ;  /* 0x0000000b88887211 */ /* 0x000fe200078f38ff */
[----:B------:R-:W-:Y:S01]  /*6670*/  @!P3 IMAD.MOV R247, RZ, RZ, -R247 ;  /* 0x000000fffff7b224 */ /* 0x000fe200078e0af7 */
[----:B------:R-:W4:Y:S04]  /*6680*/  LDL R11, [R1+0x7f4] ;  /* 0x0007f400010b7983 */ /* 0x000f280000100800 */
[----:B------:R-:W4:Y:S05]  /*6690*/  LDL R5, [R1+0x7f8] ;  /* 0x0007f80001057983 */ /* 0x000f2a0000100800 */
[----:B------:R-:W-:-:S02]  /*66a0*/  @!P0 IMAD.IADD R111, R111, 0x1, -R6 ;  /* 0x000000016f6f8824 */ /* 0x000fc400078e0a06 */
[----:B------:R-:W4:Y:S01]  /*66b0*/  LDL R6, [R1+0x7f0] ;  /* 0x0007f00001067983 */ /* 0x000f220000100800 */
[----:B------:R-:W-:Y:S02]  /*66c0*/  @!P4 IMAD.MOV R249, RZ, RZ, -R249 ;  /* 0x000000fffff9c224 */ /* 0x000fe400078e0af9 */
[----:B------:R-:W-:Y:S02]  /*66d0*/  @!P2 IMAD.MOV R251, RZ, RZ, -R251 ;  /* 0x000000fffffba224 */ /* 0x000fe400078e0afb */
        /* <DEDUP_REMOVED lines=9> */
[----:B--2---:R-:W-:-:S02]  /*6770*/  ISETP.GE.AND P4, PT, R9, RZ, PT ;  /* 0x000000ff0900720c */ /* 0x004fc40003f86270 */
[----:B------:R-:W2:Y:S01]  /*6780*/  LDL R9, [R1+0x804] ;  /* 0x0008040001097983 */ /* 0x000ea20000100800 */
[----:B------:R-:W-:-:S03]  /*6790*/  ISETP.GE.AND P1, PT, R13, RZ, PT ;  /* 0x000000ff0d00720c */ /* 0x000fc60003f26270 */
[----:B------:R-:W2:Y:S01]  /*67a0*/  LDL R13, [R1+0x80c] ;  /* 0x00080c00010d7983 */ /* 0x000ea20000100800 */
[----:B---3--:R-:W-:-:S03]  /*67b0*/  ISETP.GE.AND P5, PT, R15, RZ, PT ;  /* 0x000000ff0f00720c */ /* 0x008fc60003fa6270 */
[----:B------:R-:W3:Y:S01]  /*67c0*/  LDL R15, [R1+0x810] ;  /* 0x00081000010f7983 */ /* 0x000ee20000100800 */
[----:B----4-:R-:W-:Y:S02]  /*67d0*/  ISETP.GE.AND P3, PT, R21, RZ, PT ;  /* 0x000000ff1500720c */ /* 0x010fe40003f66270 */
[----:B------:R-:W-:Y:S01]  /*67e0*/  @!P4 IMAD.MOV R129, RZ, RZ, -R129 ;  /* 0x000000ffff81c224 */ /* 0x000fe200078e0a81 */
[----:B------:R-:W4:Y:S01]  /*67f0*/  LDL.LU R21, [R1+0x884] ;  /* 0x0008840001157983 */ /* 0x000f220000300800 */
[----:B------:R-:W-:-:S03]  /*6800*/  ISETP.GE.AND P4, PT, R159, RZ, PT ;  /* 0x000000ff9f00720c */ /* 0x000fc60003f86270 */
[----:B------:R-:W3:Y:S01]  /*6810*/  LDL.LU R159, [R1+0x880] ;  /* 0x00088000019f7983 */ /* 0x000ee20000300800 */
[----:B------:R-:W-:Y:S01]  /*6820*/  @!P2 IMAD.MOV R128, RZ, RZ, -R128 ;  /* 0x000000ffff80a224 */ /* 0x000fe200078e0a80 */
[----:B------:R-:W-:-:S08]  /*6830*/  ISETP.GE.AND P2, PT, R6, RZ, PT ;  /* 0x000000ff0600720c */ /* 0x000fd00003f46270 */
[----:B------:R-:W-:-:S05]  /*6840*/  @!P4 IMAD.MOV R124, RZ, RZ, -R124 ;  /* 0x000000ffff7cc224 */ /* 0x000fca00078e0a7c */
[----:B------:R-:W-:Y:S02]  /*6850*/  @!P2 IMAD.MOV R123, RZ, RZ, -R123 ;  /* 0x000000ffff7ba224 */ /* 0x000fe400078e0a7b */
[----:B------:R-:W-:Y:S01]  /*6860*/  @!P1 IMAD.MOV R127, RZ, RZ, -R127 ;  /* 0x000000ffff7f9224 */ /* 0x000fe200078e0a7f */
[----:B------:R-:W-:Y:S02]  /*6870*/  ISETP.GE.AND P1, PT, R11, RZ, PT ;  /* 0x000000ff0b00720c */ /* 0x000fe40003f26270 */
[----:B------:R-:W-:-:S11]  /*6880*/  ISETP.NE.AND P0, PT, R120, RZ, PT ;  /* 0x000000ff7800720c */ /* 0x000fd60003f05270 */
[----:B------:R-:W-:Y:S02]  /*6890*/  @!P1 IMAD.MOV R122, RZ, RZ, -R122 ;  /* 0x000000ffff7a9224 */ /* 0x000fe400078e0a7a */
[----:B------:R-:W-:Y:S02]  /*68a0*/  @!P3 IMAD.MOV R125, RZ, RZ, -R125 ;  /* 0x000000ffff7db224 */ /* 0x000fe400078e0a7d */
[----:B------:R-:W-:Y:S01]  /*68b0*/  @!P5 IMAD.MOV R126, RZ, RZ, -R126 ;  /* 0x000000ffff7ed224 */ /* 0x000fe200078e0a7e */
[----:B------:R-:W-:Y:S01]  /*68c0*/  ISETP.GE.AND P5, PT, R5, RZ, PT ;  /* 0x000000ff0500720c */ /* 0x000fe20003fa6270 */
[----:B------:R-:W-:Y:S01]  /*68d0*/  @!P6 IMAD.MOV R2, RZ, RZ, -R2 ;  /* 0x000000ffff02e224 */ /* 0x000fe200078e0a02 */
[----:B------:R-:W-:Y:S01]  /*68e0*/  @!P0 LOP3.LUT R2, RZ, R120, RZ, 0x33, !PT ;  /* 0x00000078ff028212 */ /* 0x000fe200078e33ff */
[----:B------:R-:W-:-:S10]  /*68f0*/  IMAD.MOV.U32 R120, RZ, RZ, R4 ;  /* 0x000000ffff787224 */ /* 0x000fd400078e0004 */
[----:B------:R-:W-:Y:S01]  /*6900*/  @!P5 IMAD.MOV R120, RZ, RZ, -R120 ;  /* 0x000000ffff78d224 */ /* 0x000fe200078e0a78 */
[----:B-----5:R-:W-:-:S13]  /*6910*/  ISETP.GE.AND P4, PT, R8, RZ, PT ;  /* 0x000000ff0800720c */ /* 0x020fda0003f86270 */
[----:B------:R-:W-:Y:S01]  /*6920*/  @!P4 IMAD.MOV R116, RZ, RZ, -R116 ;  /* 0x000000ffff74c224 */ /* 0x000fe200078e0a74 */
[----:B------:R-:W-:Y:S02]  /*6930*/  ISETP.GE.AND P1, PT, R10, RZ, PT ;  /* 0x000000ff0a00720c */ /* 0x000fe40003f26270 */
[----:B--2---:R-:W-:-:S13]  /*6940*/  ISETP.GE.AND P2, PT, R9, RZ, PT ;  /* 0x000000ff0900720c */ /* 0x004fda0003f46270 */
[----:B------:R-:W-:Y:S01]  /*6950*/  @!P2 IMAD.MOV R114, RZ, RZ, -R114 ;  /* 0x000000ffff72a224 */ /* 0x000fe200078e0a72 */
[----:B----4-:R-:W-:Y:S02]  /*6960*/  ISETP.GE.AND P2, PT, R21, RZ, PT ;  /* 0x000000ff1500720c */ /* 0x010fe40003f46270 */
[----:B---3--:R-:W-:Y:S02]  /*6970*/  ISETP.GE.AND P4, PT, R159, RZ, PT ;  /* 0x000000ff9f00720c */ /* 0x008fe40003f86270 */
[----:B------:R-:W2:Y:S04]  /*6980*/  LDL.LU R159, [R1+0x87c] ;  /* 0x00087c00019f7983 */ /* 0x000ea80000300800 */
[----:B------:R-:W3:Y:S01]  /*6990*/  LDL.LU R21, [R1+0x878] ;  /* 0x0008780001157983 */ /* 0x000ee20000300800 */
[----:B------:R-:W-:Y:S01]  /*69a0*/  ISETP.GE.AND P3, PT, R7, RZ, PT ;  /* 0x000000ff0700720c */ /* 0x000fe20003f66270 */
[----:B------:R-:W-:Y:S01]  /*69b0*/  @!P1 IMAD.MOV R112, RZ, RZ, -R112 ;  /* 0x000000ffff709224 */ /* 0x000fe200078e0a70 */
[----:B------:R-:W-:-:S02]  /*69c0*/  ISETP.GE.AND P1, PT, R22, RZ, PT ;  /* 0x000000ff1600720c */ /* 0x000fc40003f26270 */
[----:B------:R-:W-:Y:S01]  /*69d0*/  ISETP.GE.AND P5, PT, R13, RZ, PT ;  /* 0x000000ff0d00720c */ /* 0x000fe20003fa6270 */
[----:B------:R-:W-:-:S08]  /*69e0*/  @!P2 IMAD.MOV R104, RZ, RZ, -R104 ;  /* 0x000000ffff68a224 */ /* 0x000fd000078e0a68 */
[----:B------:R-:W-:Y:S01]  /*69f0*/  @!P3 IMAD.MOV R118, RZ, RZ, -R118 ;  /* 0x000000ffff76b224 */ /* 0x000fe200078e0a76 */
[----:B------:R-:W-:Y:S01]  /*6a00*/  ISETP.GE.AND P3, PT, R15, RZ, PT ;  /* 0x000000ff0f00720c */ /* 0x000fe20003f66270 */
[----:B------:R-:W-:Y:S01]  /*6a10*/  @!P1 IMAD.MOV R102, RZ, RZ, -R102 ;  /* 0x000000ffff669224 */ /* 0x000fe200078e0a66 */
[----:B------:R-:W-:Y:S01]  /*6a20*/  ISETP.GE.AND P1, PT, R244, RZ, PT ;  /* 0x000000fff400720c */ /* 0x000fe20003f26270 */
[----:B------:R-:W-:Y:S01]  /*6a30*/  @!P4 IMAD.MOV R106, RZ, RZ, -R106 ;  /* 0x000000ffff6ac224 */ /* 0x000fe200078e0a6a */
[----:B------:R-:W-:Y:S01]  /*6a40*/  ISETP.GE.AND P2, PT, R246, RZ, PT ;  /* 0x000000fff600720c */ /* 0x000fe20003f46270 */
[----:B------:R-:W-:Y:S01]  /*6a50*/  @!P5 IMAD.MOV R110, RZ, RZ, -R110 ;  /* 0x000000ffff6ed224 */ /* 0x000fe200078e0a6e */
[----:B------:R-:W-:Y:S02]  /*6a60*/  ISETP.GE.AND P5, PT, R252, RZ, PT ;  /* 0x000000fffc00720c */ /* 0x000fe40003fa6270 */
[----:B------:R-:W-:Y:S01]  /*6a70*/  ISETP.NE.AND P0, PT, R121, RZ, PT ;  /* 0x000000ff7900720c */ /* 0x000fe20003f05270 */
[----:B------:R-:W-:Y:S01]  /*6a80*/  IMAD R2, R2, UR4, RZ ;  /* 0x0000000402027c24 */ /* 0x000fe2000f8e02ff */
[----:B------:R-:W-:Y:S01]  /*6a90*/  ISETP.GE.AND P4, PT, R248, RZ, PT ;  /* 0x000000fff800720c */ /* 0x000fe20003f86270 */
[----:B------:R-:W-:Y:S01]  /*6aa0*/  ULDC.64 UR4, c[0x0][0x218] ;  /* 0x0000860000047ab9 */ /* 0x000fe20000000a00 */
[----:B------:R-:W-:Y:S01]  /*6ab0*/  ISETP.GE.AND P6, PT, R16, RZ, PT ;  /* 0x000000ff1000720c */ /* 0x000fe20003fc6270 */
[----:B------:R-:W-:Y:S01]  /*6ac0*/  @!P3 IMAD.MOV R108, RZ, RZ, -R108 ;  /* 0x000000ffff6cb224 */ /* 0x000fe200078e0a6c */
[----:B------:R-:W-:Y:S01]  /*6ad0*/  ISETP.GE.AND P3, PT, R250, RZ, PT ;  /* 0x000000fffa00720c */ /* 0x000fe20003f66270 */
[----:B------:R-:W-:Y:S01]  /*6ae0*/  @!P1 IMAD.MOV R92, RZ, RZ, -R92 ;  /* 0x000000ffff5c9224 */ /* 0x000fe200078e0a5c */
[----:B------:R-:W-:Y:S01]  /*6af0*/  ISETP.GE.AND P1, PT, R234, RZ, PT ;  /* 0x000000ffea00720c */ /* 0x000fe20003f26270 */
[----:B------:R-:W-:Y:S01]  /*6b00*/  @!P2 IMAD.MOV R94, RZ, RZ, -R94 ;  /* 0x000000ffff5ea224 */ /* 0x000fe200078e0a5e */
[----:B------:R-:W-:Y:S01]  /*6b10*/  ISETP.GE.AND P2, PT, R236, RZ, PT ;  /* 0x000000ffec00720c */ /* 0x000fe20003f46270 */
[----:B------:R-:W-:Y:S01]  /*6b20*/  @!P5 IMAD.MOV R100, RZ, RZ, -R100 ;  /* 0x000000ffff64d224 */ /* 0x000fe200078e0a64 */
[----:B------:R-:W-:Y:S01]  /*6b30*/  ISETP.GE.AND P5, PT, R242, RZ, PT ;  /* 0x000000fff200720c */ /* 0x000fe20003fa6270 */
[----:B------:R-:W-:Y:S01]  /*6b40*/  IMAD.SHL.U32 R10, R152, 0x10, RZ ;  /* 0x00000010980a7824 */ /* 0x000fe200078e00ff */
[----:B------:R-:W4:Y:S01]  /*6b50*/  LDL.LU R22, [R1+0x874] ;  /* 0x0008740001167983 */ /* 0x000f220000300800 */
[----:B------:R-:W-:Y:S01]  /*6b60*/  @!P4 IMAD.MOV R96, RZ, RZ, -R96 ;  /* 0x000000ffff60c224 */ /* 0x000fe200078e0a60 */
[----:B------:R-:W-:-:S03]  /*6b70*/  ISETP.GE.AND P4, PT, R238, RZ, PT ;  /* 0x000000ffee00720c */ /* 0x000fc60003f86270 */
[----:B------:R-:W-:Y:S01]  /*6b80*/  @!P3 IMAD.MOV R98, RZ, RZ, -R98 ;  /* 0x000000ffff62b224 */ /* 0x000fe200078e0a62 */
[----:B------:R-:W-:Y:S01]  /*6b90*/  ISETP.GE.AND P3, PT, R240, RZ, PT ;  /* 0x000000fff000720c */ /* 0x000fe20003f66270 */
[----:B------:R-:W-:Y:S01]  /*6ba0*/  @!P1 IMAD.MOV R82, RZ, RZ, -R82 ;  /* 0x000000ffff529224 */ /* 0x000fe200078e0a52 */
[----:B------:R-:W-:Y:S01]  /*6bb0*/  ISETP.GE.AND P1, PT, R224, RZ, PT ;  /* 0x000000ffe000720c */ /* 0x000fe20003f26270 */
[----:B------:R-:W-:Y:S01]  /*6bc0*/  @!P2 IMAD.MOV R84, RZ, RZ, -R84 ;  /* 0x000000ffff54a224 */ /* 0x000fe200078e0a54 */
[----:B------:R-:W-:Y:S01]  /*6bd0*/  ISETP.GE.AND P2, PT, R226, RZ, PT ;  /* 0x000000ffe200720c */ /* 0x000fe20003f46270 */
[----:B------:R-:W-:Y:S01]  /*6be0*/  @!P5 IMAD.MOV R90, RZ, RZ, -R90 ;  /* 0x000000ffff5ad224 */ /* 0x000fe200078e0a5a */
[----:B------:R-:W-:-:S03]  /*6bf0*/  ISETP.GE.AND P5, PT, R232, RZ, PT ;  /* 0x000000ffe800720c */ /* 0x000fc60003fa6270 */
        /* <DEDUP_REMOVED lines=137> */
[----:B------:R-:W-:Y:S02]  /*7490*/  LOP3.LUT R121, RZ, R121, RZ, 0x33, !PT ;  /* 0x00000079ff797212 */ /* 0x000fe400078e33ff */
[----:B------:R-:W-:Y:S01]  /*74a0*/  ISETP.GE.AND P2, PT, R18, RZ, PT ;  /* 0x000000ff1200720c */ /* 0x000fe20003f46270 */
[----:B------:R-:W-:Y:S01]  /*74b0*/  @!P5 IMAD.MOV R101, RZ, RZ, -R101 ;  /* 0x000000ffff65d224 */ /* 0x000fe200078e0a65 */
[----:B------:R-:W-:Y:S01]  /*74c0*/  SEL R213, R121, R213, !P0 ;  /* 0x000000d579d57207 */ /* 0x000fe20004000000 */
[----:B------:R-:W-:Y:S01]  /*74d0*/  @!P4 IMAD.MOV R105, RZ, RZ, -R105 ;  /* 0x000000ffff69c224 */ /* 0x000fe200078e0a69 */
[----:B------:R-:W-:-:S03]  /*74e0*/  ISETP.GE.AND P5, PT, R12, RZ, PT ;  /* 0x000000ff0c00720c */ /* 0x000fc60003fa6270 */
[----:B------:R-:W-:Y:S01]  /*74f0*/  @!P3 IMAD.MOV R103, RZ, RZ, -R103 ;  /* 0x000000ffff67b224 */ /* 0x000fe200078e0a67 */
[----:B------:R-:W-:Y:S01]  /*7500*/  ISETP.GE.AND P3, PT, R19, RZ, PT ;  /* 0x000000ff1300720c */ /* 0x000fe20003f66270 */
[----:B------:R-:W-:Y:S01]  /*7510*/  @!P1 IMAD.MOV R119, RZ, RZ, -R119 ;  /* 0x000000ffff779224 */ /* 0x000fe200078e0a77 */
[----:B------:R-:W-:Y:S02]  /*7520*/  ISETP.GE.AND P4, PT, R14, RZ, PT ;  /* 0x000000ff0e00720c */ /* 0x000fe40003f86270 */
[C---:B------:R-:W-:Y:S02]  /*7530*/  SEL R225, R121.reuse, R225, !P0 ;  /* 0x000000e179e17207 */ /* 0x040fe40004000000 */
[C---:B------:R-:W-:Y:S02]  /*7540*/  SEL R215, R121.reuse, R215, !P0 ;  /* 0x000000d779d77207 */ /* 0x040fe40004000000 */
[C---:B------:R-:W-:Y:S02]  /*7550*/  SEL R227, R121.reuse, R227, !P0 ;  /* 0x000000e379e37207 */ /* 0x040fe40004000000 */
[C---:B------:R-:W-:Y:S01]  /*7560*/  SEL R217, R121.reuse, R217, !P0 ;  /* 0x000000d979d97207 */ /* 0x040fe20004000000 */
[----:B------:R-:W-:Y:S01]  /*7570*/  @!P2 IMAD.MOV R117, RZ, RZ, -R117 ;  /* 0x000000ffff75a224 */ /* 0x000fe200078e0a75 */
[----:B------:R-:W-:-:S02]  /*7580*/  SEL R239, R121, R239, !P0 ;  /* 0x000000ef79ef7207 */ /* 0x000fc40004000000 */
[C---:B------:R-:W-:Y:S02]  /*7590*/  SEL R229, R121.reuse, R229, !P0 ;  /* 0x000000e579e57207 */ /* 0x040fe40004000000 */
[C---:B------:R-:W-:Y:S02]  /*75a0*/  SEL R241, R121.reuse, R241, !P0 ;  /* 0x000000f179f17207 */ /* 0x040fe40004000000 */
[C---:B------:R-:W-:Y:S02]  /*75b0*/  SEL R219, R121.reuse, R219, !P0 ;  /* 0x000000db79db7207 */ /* 0x040fe40004000000 */
[C---:B------:R-:W-:Y:S02]  /*75c0*/  SEL R231, R121.reuse, R231, !P0 ;  /* 0x000000e779e77207 */ /* 0x040fe40004000000 */
[C---:B------:R-:W-:Y:S01]  /*75d0*/  SEL R221, R121.reuse, R221, !P0 ;  /* 0x000000dd79dd7207 */ /* 0x040fe20004000000 */
[----:B------:R-:W-:Y:S01]  /*75e0*/  @!P3 IMAD.MOV R113, RZ, RZ, -R113 ;  /* 0x000000ffff71b224 */ /* 0x000fe200078e0a71 */
[C---:B------:R-:W-:Y:S01]  /*75f0*/  SEL R132, R121.reuse, R132, !P0 ;  /* 0x0000008479847207 */ /* 0x040fe20004000000 */
[----:B------:R-:W-:Y:S01]  /*7600*/  @!P5 IMAD.MOV R111, RZ, RZ, -R111 ;  /* 0x000000ffff6fd224 */ /* 0x000fe200078e0a6f */
[C---:B------:R-:W-:Y:S01]  /*7610*/  SEL R243, R121.reuse, R243, !P0 ;  /* 0x000000f379f37207 */ /* 0x040fe20004000000 */
[----:B------:R-:W-:Y:S01]  /*7620*/  @!P4 IMAD.MOV R115, RZ, RZ, -R115 ;  /* 0x000000ffff73c224 */ /* 0x000fe200078e0a73 */
[----:B------:R-:W-:Y:S01]  /*7630*/  SEL R131, R121, R131, !P0 ;  /* 0x0000008379837207 */ /* 0x000fe20004000000 */
[----:B---3--:R-:W-:-:S05]  /*7640*/  IMAD R4, R21, UR20, RZ ;  /* 0x0000001415047c24 */ /* 0x008fca000f8e02ff */
[C---:B------:R-:W-:Y:S01]  /*7650*/  IADD3 R5, P1, R4.reuse, UR4, RZ ;  /* 0x0000000404057c10 */ /* 0x040fe2000ff3e0ff */
[----:B------:R-:W-:Y:S02]  /*7660*/  ULDC UR4, c[0x0][0x240] ;  /* 0x0000900000047ab9 */ /* 0x000fe40000000800 */
[----:B------:R-:W-:Y:S01]  /*7670*/  IMAD R213, R213, UR4, RZ ;  /* 0x00000004d5d57c24 */ /* 0x000fe2000f8e02ff */
[----:B------:R-:W-:Y:S01]  /*7680*/  LEA.HI.X.SX32 R4, R4, UR5, 0x1, P1 ;  /* 0x0000000504047c11 */ /* 0x000fe200088f0eff */
[----:B------:R-:W-:Y:S02]  /*7690*/  IMAD R225, R225, UR4, RZ ;  /* 0x00000004e1e17c24 */ /* 0x000fe4000f8e02ff */
[----:B------:R-:W-:Y:S01]  /*76a0*/  IMAD R215, R215, UR4, RZ ;  /* 0x00000004d7d77c24 */ /* 0x000fe2000f8e02ff */
[-C--:B------:R-:W-:Y:S01]  /*76b0*/  IADD3 R214, P2, R213, R5.reuse, RZ ;  /* 0x00000005d5d67210 */ /* 0x080fe20007f5e0ff */
[----:B------:R-:W-:Y:S02]  /*76c0*/  IMAD R227, R227, UR4, RZ ;  /* 0x00000004e3e37c24 */ /* 0x000fe4000f8e02ff */
[----:B------:R-:W-:Y:S01]  /*76d0*/  IMAD R217, R217, UR4, RZ ;  /* 0x00000004d9d97c24 */ /* 0x000fe2000f8e02ff */
[-C--:B------:R-:W-:Y:S01]  /*76e0*/  IADD3 R226, P1, R225, R5.reuse, RZ ;  /* 0x00000005e1e27210 */ /* 0x080fe20007f3e0ff */
[----:B------:R-:W-:Y:S01]  /*76f0*/  IMAD R239, R239, UR4, RZ ;  /* 0x00000004efef7c24 */ /* 0x000fe2000f8e02ff */
[----:B------:R-:W-:Y:S01]  /*7700*/  LEA.HI.X.SX32 R213, R213, R4, 0x1, P2 ;  /* 0x00000004d5d57211 */ /* 0x000fe200010f0eff */
[----:B------:R-:W-:Y:S01]  /*7710*/  IMAD R229, R229, UR4, RZ ;  /* 0x00000004e5e57c24 */ /* 0x000fe2000f8e02ff */
[-C--:B------:R-:W-:Y:S01]  /*7720*/  IADD3 R216, P3, R215, R5.reuse, RZ ;  /* 0x00000005d7d87210 */ /* 0x080fe20007f7e0ff */
[----:B------:R-:W-:Y:S01]  /*7730*/  IMAD R241, R241, UR4, RZ ;  /* 0x00000004f1f17c24 */ /* 0x000fe2000f8e02ff */
[----:B------:R-:W-:Y:S01]  /*7740*/  IADD3 R228, P2, R227, R5, RZ ;  /* 0x00000005e3e47210 */ /* 0x000fe20007f5e0ff */
[----:B------:R-:W-:Y:S01]  /*7750*/  @!P6 IMAD.MOV R3, RZ, RZ, -R3 ;  /* 0x000000ffff03e224 */ /* 0x000fe200078e0a03 */
[----:B------:R-:W-:Y:S01]  /*7760*/  SEL R233, R121, R233, !P0 ;  /* 0x000000e979e97207 */ /* 0x000fe20004000000 */
[----:B------:R-:W-:Y:S01]  /*7770*/  IMAD R219, R219, UR4, RZ ;  /* 0x00000004dbdb7c24 */ /* 0x000fe2000f8e02ff */
[----:B------:R-:W-:Y:S01]  /*7780*/  SEL R245, R121, R245, !P0 ;  /* 0x000000f579f57207 */ /* 0x000fe20004000000 */
[----:B------:R-:W-:Y:S01]  /*7790*/  IMAD R231, R231, UR4, RZ ;  /* 0x00000004e7e77c24 */ /* 0x000fe2000f8e02ff */
[----:B------:R-:W-:Y:S01]  /*77a0*/  IADD3 R218, P4, R217, R5, RZ ;  /* 0x00000005d9da7210 */ /* 0x000fe20007f9e0ff */
[----:B------:R-:W-:Y:S01]  /*77b0*/  IMAD R221, R221, UR4, RZ ;  /* 0x00000004dddd7c24 */ /* 0x000fe2000f8e02ff */
[----:B------:R-:W-:-:S02]  /*77c0*/  SEL R223, R121, R223, !P0 ;  /* 0x000000df79df7207 */ /* 0x000fc40004000000 */
[----:B------:R-:W-:Y:S01]  /*77d0*/  SEL R235, R121, R235, !P0 ;  /* 0x000000eb79eb7207 */ /* 0x000fe20004000000 */
[----:B------:R-:W-:Y:S01]  /*77e0*/  IMAD R132, R132, UR4, RZ ;  /* 0x0000000484847c24 */ /* 0x000fe2000f8e02ff */
[-C--:B------:R-:W-:Y:S01]  /*77f0*/  LEA.HI.X.SX32 R225, R225, R4.reuse, 0x1, P1 ;  /* 0x00000004e1e17211 */ /* 0x080fe200008f0eff */
[----:B------:R-:W-:Y:S01]  /*7800*/  IMAD R243, R243, UR4, RZ ;  /* 0x00000004f3f37c24 */ /* 0x000fe2000f8e02ff */
[-C--:B------:R-:W-:Y:S01]  /*7810*/  LEA.HI.X.SX32 R215, R215, R4.reuse, 0x1, P3 ;  /* 0x00000004d7d77211 */ /* 0x080fe200018f0eff */
[----:B------:R-:W-:Y:S01]  /*7820*/  IMAD R131, R131, UR4, RZ ;  /* 0x0000000483837c24 */ /* 0x000fe2000f8e02ff */
[----:B------:R-:W-:Y:S02]  /*7830*/  IADD3 R240, P1, R239, R5, RZ ;  /* 0x00000005eff07210 */ /* 0x000fe40007f3e0ff */
[----:B------:R-:W-:Y:S01]  /*7840*/  LEA.HI.X.SX32 R227, R227, R4, 0x1, P2 ;  /* 0x00000004e3e37211 */ /* 0x000fe200010f0eff */
[----:B------:R-:W-:Y:S01]  /*7850*/  IMAD R233, R233, UR4, RZ ;  /* 0x00000004e9e97c24 */ /* 0x000fe2000f8e02ff */
[----:B------:R-:W-:Y:S01]  /*7860*/  SEL R23, R121, R23, !P0 ;  /* 0x0000001779177207 */ /* 0x000fe20004000000 */
[----:B------:R-:W-:Y:S01]  /*7870*/  IMAD R245, R245, UR4, RZ ;  /* 0x00000004f5f57c24 */ /* 0x000fe2000f8e02ff */
[----:B------:R-:W-:-:S02]  /*7880*/  SEL R237, R121, R237, !P0 ;  /* 0x000000ed79ed7207 */ /* 0x000fc40004000000 */
[C---:B------:R-:W-:Y:S02]  /*7890*/  SEL R247, R121.reuse, R247, !P0 ;  /* 0x000000f779f77207 */ /* 0x040fe40004000000 */
[C---:B------:R-:W-:Y:S02]  /*78a0*/  SEL R249, R121.reuse, R249, !P0 ;  /* 0x000000f979f97207 */ /* 0x040fe40004000000 */
[C---:B------:R-:W-:Y:S02]  /*78b0*/  SEL R251, R121.reuse, R251, !P0 ;  /* 0x000000fb79fb7207 */ /* 0x040fe40004000000 */
[C---:B------:R-:W-:Y:S02]  /*78c0*/  SEL R130, R121.reuse, R130, !P0 ;  /* 0x0000008279827207 */ /* 0x040fe40004000000 */
[C---:B------:R-:W-:Y:S02]  /*78d0*/  SEL R129, R121.reuse, R129, !P0 ;  /* 0x0000008179817207 */ /* 0x040fe40004000000 */
        /* <DEDUP_REMOVED lines=101> */
[----:B------:R-:W-:Y:S02]  /*7f30*/  SEL R119, R121, R119, !P0 ;  /* 0x0000007779777207 */ /* 0x000fe40004000000 */
[----:B------:R-:W-:-:S02]  /*7f40*/  IADD3 R230, P3, R229, R5, RZ ;  /* 0x00000005e5e67210 */ /* 0x000fc40007f7e0ff */
[----:B------:R-:W-:Y:S02]  /*7f50*/  LEA.HI.X.SX32 R217, R217, R4, 0x1, P4 ;  /* 0x00000004d9d97211 */ /* 0x000fe400020f0eff */
[----:B------:R-:W-:Y:S01]  /*7f60*/  IADD3 R242, P2, R241, R5, RZ ;  /* 0x00000005f1f27210 */ /* 0x000fe20007f5e0ff */
[----:B------:R0:W-:Y:S01]  /*7f70*/  STL [R1+0x720], R10 ;  /* 0x0007200a01007387 */ /* 0x0001e20000100800 */
[----:B------:R-:W-:Y:S01]  /*7f80*/  SEL R121, R121, R3, !P0 ;  /* 0x0000000379797207 */ /* 0x000fe20004000000 */
[----:B------:R-:W-:Y:S01]  /*7f90*/  IMAD R223, R223, UR4, RZ ;  /* 0x00000004dfdf7c24 */ /* 0x000fe2000f8e02ff */
[-C--:B------:R-:W-:Y:S01]  /*7fa0*/  IADD3 R220, P5, R219, R5.reuse, RZ ;  /* 0x00000005dbdc7210 */ /* 0x080fe20007fbe0ff */
[----:B------:R-:W-:Y:S01]  /*7fb0*/  IMAD R235, R235, UR4, RZ ;  /* 0x00000004ebeb7c24 */ /* 0x000fe2000f8e02ff */
[----:B------:R-:W-:Y:S02]  /*7fc0*/  IADD3 R232, P4, R231, R5, RZ ;  /* 0x00000005e7e87210 */ /* 0x000fe40007f9e0ff */
[----:B------:R-:W-:-:S02]  /*7fd0*/  IADD3 R3, P0, R2, UR8, RZ ;  /* 0x0000000802037c10 */ /* 0x000fc4000ff1e0ff */
[-C--:B------:R-:W-:Y:S02]  /*7fe0*/  IADD3 R222, P6, R221, R5.reuse, RZ ;  /* 0x00000005ddde7210 */ /* 0x080fe40007fde0ff */
[----:B0-----:R-:W-:Y:S02]  /*7ff0*/  LOP3.LUT R10, R10, 0x70, RZ, 0xc0, !PT ;  /* 0x000000700a0a7812 */ /* 0x001fe400078ec0ff */
[-C--:B------:R-:W-:Y:S01]  /*8000*/  LEA.HI.X.SX32 R239, R239, R4.reuse, 0x1, P1 ;  /* 0x00000004efef7211 */ /* 0x080fe200008f0eff */
[----:B------:R-:W-:Y:S01]  /*8010*/  IMAD R130, R130, UR4, RZ ;  /* 0x0000000482827c24 */ /* 0x000fe2000f8e02ff */
[-C--:B------:R-:W-:Y:S02]  /*8020*/  LEA.HI.X.SX32 R229, R229, R4.reuse, 0x1, P3 ;  /* 0x00000004e5e57211 */ /* 0x080fe400018f0eff */
[-C--:B------:R-:W-:Y:S02]  /*8030*/  IADD3 R154, P1, R132, R5.reuse, RZ ;  /* 0x00000005849a7210 */ /* 0x080fe40007f3e0ff */
[-C--:B------:R-:W-:Y:S01]  /*8040*/  LEA.HI.X.SX32 R241, R241, R4.reuse, 0x1, P2 ;  /* 0x00000004f1f17211 */ /* 0x080fe200010f0eff */
[----:B------:R-:W-:Y:S01]  /*8050*/  IMAD R247, R247, UR4, RZ ;  /* 0x00000004f7f77c24 */ /* 0x000fe2000f8e02ff */
[----:B------:R-:W-:Y:S01]  /*8060*/  LEA.HI.X.SX32 R219, R219, R4, 0x1, P5 ;  /* 0x00000004dbdb7211 */ /* 0x000fe200028f0eff */
[----:B------:R-:W-:Y:S01]  /*8070*/  IMAD R129, R129, UR4, RZ ;  /* 0x0000000481817c24 */ /* 0x000fe2000f8e02ff */
[----:B------:R-:W-:-:S02]  /*8080*/  IADD3 R244, P3, R243, R5, RZ ;  /* 0x00000005f3f47210 */ /* 0x000fc40007f7e0ff */
[-C--:B------:R-:W-:Y:S02]  /*8090*/  LEA.HI.X.SX32 R231, R231, R4.reuse, 0x1, P4 ;  /* 0x00000004e7e77211 */ /* 0x080fe400020f0eff */
[-C--:B------:R-:W-:Y:S01]  /*80a0*/  IADD3 R153, P2, R131, R5.reuse, RZ ;  /* 0x0000000583997210 */ /* 0x080fe20007f5e0ff */
[----:B------:R-:W-:Y:S01]  /*80b0*/  IMAD R237, R237, UR4, RZ ;  /* 0x00000004eded7c24 */ /* 0x000fe2000f8e02ff */
[----:B------:R-:W-:Y:S01]  /*80c0*/  LEA.HI.X.SX32 R2, R2, UR9, 0x1, P0 ;  /* 0x0000000902027c11 */ /* 0x000fe200080f0eff */
[----:B------:R-:W-:Y:S01]  /*80d0*/  IMAD R249, R249, UR4, RZ ;  /* 0x00000004f9f97c24 */ /* 0x000fe2000f8e02ff */
[-C--:B------:R-:W-:Y:S02]  /*80e0*/  IADD3 R234, P5, R233, R5.reuse, RZ ;  /* 0x00000005e9ea7210 */ /* 0x080fe40007fbe0ff */
[----:B------:R-:W-:Y:S02]  /*80f0*/  LEA.HI.X.SX32 R221, R221, R4, 0x1, P6 ;  /* 0x00000004dddd7211 */ /* 0x000fe400030f0eff */
[-C--:B------:R-:W-:Y:S01]  /*8100*/  IADD3 R246, P4, R245, R5.reuse, RZ ;  /* 0x00000005f5f67210 */ /* 0x080fe20007f9e0ff */
[----:B------:R-:W-:Y:S01]  /*8110*/  STL [R1+0x774], R10 ;  /* 0x0007740a01007387 */ /* 0x000fe20000100800 */
[----:B------:R-:W-:-:S02]  /*8120*/  IADD3 R224, P0, R223, R5, RZ ;  /* 0x00000005dfe07210 */ /* 0x000fc40007f1e0ff */
[-C--:B------:R-:W-:Y:S01]  /*8130*/  IADD3 R236, P6, R235, R5.reuse, RZ ;  /* 0x00000005ebec7210 */ /* 0x080fe20007fde0ff */
[----:B------:R0:W-:Y:S01]  /*8140*/  STL [R1+0x4], R154 ;  /* 0x0000049a01007387 */ /* 0x0001e20000100800 */
[-C--:B------:R-:W-:Y:S01]  /*8150*/  LEA.HI.X.SX32 R243, R243, R4.reuse, 0x1, P3 ;  /* 0x00000004f3f37211 */ /* 0x080fe200018f0eff */
[----:B------:R-:W-:Y:S01]  /*8160*/  IMAD R128, R128, UR4, RZ ;  /* 0x0000000480807c24 */ /* 0x000fe2000f8e02ff */
[-C--:B------:R-:W-:Y:S01]  /*8170*/  LEA.HI.X.SX32 R233, R233, R4.reuse, 0x1, P5 ;  /* 0x00000004e9e97211 */ /* 0x080fe200028f0eff */
[----:B------:R1:W-:Y:S01]  /*8180*/  STL [R1+0xc], R153 ;  /* 0x00000c9901007387 */ /* 0x0003e20000100800 */
[-C--:B------:R-:W-:Y:S01]  /*8190*/  LEA.HI.X.SX32 R245, R245, R4.reuse, 0x1, P4 ;  /* 0x00000004f5f57211 */ /* 0x080fe200020f0eff */
[----:B------:R-:W-:Y:S01]  /*81a0*/  IMAD R251, R251, UR4, RZ ;  /* 0x00000004fbfb7c24 */ /* 0x000fe2000f8e02ff */
[----:B------:R-:W-:Y:S01]  /*81b0*/  LEA.HI.X.SX32 R223, R223, R4, 0x1, P0 ;  /* 0x00000004dfdf7211 */ /* 0x000fe200000f0eff */
[----:B------:R-:W-:Y:S01]  /*81c0*/  IMAD R127, R127, UR4, RZ ;  /* 0x000000047f7f7c24 */ /* 0x000fe2000f8e02ff */
[----:B------:R-:W-:-:S02]  /*81d0*/  IADD3 R248, P5, R247, R5, RZ ;  /* 0x00000005f7f87210 */ /* 0x000fc40007fbe0ff */
[-C--:B0-----:R-:W-:Y:S02]  /*81e0*/  IADD3 R154, P3, R130, R5.reuse, RZ ;  /* 0x00000005829a7210 */ /* 0x081fe40007f7e0ff */
[-C--:B------:R-:W-:Y:S02]  /*81f0*/  LEA.HI.X.SX32 R235, R235, R4.reuse, 0x1, P6 ;  /* 0x00000004ebeb7211 */ /* 0x080fe400030f0eff */
[-C--:B-1----:R-:W-:Y:S02]  /*8200*/  IADD3 R153, P4, R129, R5.reuse, RZ ;  /* 0x0000000581997210 */ /* 0x082fe40007f9e0ff */
[-C--:B------:R-:W-:Y:S02]  /*8210*/  IADD3 R238, P0, R237, R5.reuse, RZ ;  /* 0x00000005edee7210 */ /* 0x080fe40007f1e0ff */
[----:B------:R-:W-:Y:S01]  /*8220*/  IADD3 R250, P6, R249, R5, RZ ;  /* 0x00000005f9fa7210 */ /* 0x000fe20007fde0ff */
[----:B------:R0:W-:Y:S01]  /*8230*/  STL [R1+0x14], R154 ;  /* 0x0000149a01007387 */ /* 0x0001e20000100800 */
[-C--:B------:R-:W-:Y:S01]  /*8240*/  LEA.HI.X.SX32 R247, R247, R4.reuse, 0x1, P5 ;  /* 0x00000004f7f77211 */ /* 0x080fe200028f0eff */
[----:B------:R-:W-:Y:S01]  /*8250*/  IMAD R126, R126, UR4, RZ ;  /* 0x000000047e7e7c24 */ /* 0x000fe2000f8e02ff */
[-C--:B------:R-:W-:Y:S01]  /*8260*/  LEA.HI.X.SX32 R237, R237, R4.reuse, 0x1, P0 ;  /* 0x00000004eded7211 */ /* 0x080fe200000f0eff */
[----:B------:R1:W-:Y:S01]  /*8270*/  STL [R1+0x1c], R153 ;  /* 0x00001c9901007387 */ /* 0x0003e20000100800 */
[----:B------:R-:W-:-:S02]  /*8280*/  LEA.HI.X.SX32 R249, R249, R4, 0x1, P6 ;  /* 0x00000004f9f97211 */ /* 0x000fc400030f0eff */
[-C--:B------:R-:W-:Y:S02]  /*8290*/  IADD3 R252, P0, R251, R5.reuse, RZ ;  /* 0x00000005fbfc7210 */ /* 0x080fe40007f1e0ff */
[-C--:B0-----:R-:W-:Y:S02]  /*82a0*/  IADD3 R154, P5, R128, R5.reuse, RZ ;  /* 0x00000005809a7210 */ /* 0x081fe40007fbe0ff */
[----:B-1----:R-:W-:-:S03]  /*82b0*/  IADD3 R153, P6, R127, R5, RZ ;  /* 0x000000057f997210 */ /* 0x002fc60007fde0ff */
[----:B------:R0:W-:Y:S01]  /*82c0*/  STL [R1+0x24], R154 ;  /* 0x0000249a01007387 */ /* 0x0001e20000100800 */
[-C--:B------:R-:W-:Y:S01]  /*82d0*/  LEA.HI.X.SX32 R251, R251, R4.reuse, 0x1, P0 ;  /* 0x00000004fbfb7211 */ /* 0x080fe200000f0eff */
[----:B------:R-:W-:Y:S02]  /*82e0*/  IMAD R125, R125, UR4, RZ ;  /* 0x000000047d7d7c24 */ /* 0x000fe4000f8e02ff */
[----:B------:R1:W-:Y:S01]  /*82f0*/  STL [R1+0x2c], R153 ;  /* 0x00002c9901007387 */ /* 0x0003e20000100800 */
[----:B------:R-:W-:Y:S01]  /*8300*/  IMAD R124, R124, UR4, RZ ;  /* 0x000000047c7c7c24 */ /* 0x000fe2000f8e02ff */
[----:B0-----:R-:W-:Y:S02]  /*8310*/  IADD3 R154, P0, R126, R5, RZ ;  /* 0x000000057e9a7210 */ /* 0x001fe40007f1e0ff */
[----:B-1----:R-:W-:-:S03]  /*8320*/  LEA.HI.X.SX32 R153, R132, R4, 0x1, P1 ;  /* 0x0000000484997211 */ /* 0x002fc600008f0eff */
[----:B------:R0:W-:Y:S01]  /*8330*/  STL [R1+0x34], R154 ;  /* 0x0000349a01007387 */ /* 0x0001e20000100800 */
[----:B------:R-:W-:Y:S01]  /*8340*/  IADD3 R155, P1, R125, R5, RZ ;  /* 0x000000057d9b7210 */ /* 0x000fe20007f3e0ff */
[----:B------:R-:W-:Y:S02]  /*8350*/  IMAD R123, R123, UR4, RZ ;  /* 0x000000047b7b7c24 */ /* 0x000fe4000f8e02ff */
[----:B------:R1:W-:Y:S01]  /*8360*/  STL [R1], R153 ;  /* 0x0000009901007387 */ /* 0x0003e20000100800 */
[----:B0-----:R-:W-:-:S03]  /*8370*/  LEA.HI.X.SX32 R154, R131, R4, 0x1, P2 ;  /* 0x00000004839a7211 */ /* 0x001fc600010f0eff */
[----:B------:R0:W-:Y:S01]  /*8380*/  STL [R1+0x3c], R155 ;  /* 0x00003c9b01007387 */ /* 0x0001e20000100800 */
[----:B-1----:R-:W-:-:S03]  /*8390*/  IADD3 R153, P2, R124, R5, RZ ;  /* 0x000000057c997210 */ /* 0x002fc60007f5e0ff */
[----:B------:R1:W-:Y:S01]  /*83a0*/  STL [R1+0x8], R154 ;  /* 0x0000089a01007387 */ /* 0x0003e20000100800 */
[----:B------:R-:W-:-:S03]  /*83b0*/  IMAD R122, R122, UR4, RZ ;  /* 0x000000047a7a7c24 */ /* 0x000fc6000f8e02ff */
[----:B------:R3:W-:Y:S01]  /*83c0*/  STL [R1+0x44], R153 ;  /* 0x0000449901007387 */ /* 0x0007e20000100800 */
[----:B0-----:R-:W-:Y:S01]  /*83d0*/  LEA.HI.X.SX32 R155, R130, R4, 0x1, P3 ;  /* 0x00000004829b7211 */ /* 0x001fe200018f0eff */
[----:B------:R-:W-:Y:S01]  /*83e0*/  IMAD R120, R120, UR4, RZ ;  /* 0x0000000478787c24 */ /* 0x000fe2000f8e02ff */
[----:B-1----:R-:W-:-:S03]  /*83f0*/  IADD3 R154, P3, R123, R5, RZ ;  /* 0x000000057b9a7210 */ /* 0x002fc60007f7e0ff */
[----:B------:R0:W-:Y:S01]  /*8400*/  STL [R1+0x10], R155 ;  /* 0x0000109b01007387 */ /* 0x0001e20000100800 */
[----:B---3--:R-:W-:-:S03]  /*8410*/  LEA.HI.X.SX32 R153, R129, R4, 0x1, P4 ;  /* 0x0000000481997211 */ /* 0x008fc600020f0eff */
[----:B------:R1:W-:Y:S01]  /*8420*/  STL [R1+0x4c], R154 ;  /* 0x00004c9a01007387 */ /* 0x0003e20000100800 */
[----:B------:R-:W-:-:S03]  /*8430*/  IMAD R118, R118, UR4, RZ ;  /* 0x0000000476767c24 */ /* 0x000fc6000f8e02ff */
[----:B------:R3:W-:Y:S01]  /*8440*/  STL [R1+0x18], R153 ;  /* 0x0000189901007387 */ /* 0x0007e20000100800 */
[----:B0-----:R-:W-:Y:S02]  /*8450*/  IADD3 R155, P4, R122, R5, RZ ;  /* 0x000000057a9b7210 */ /* 0x001fe40007f9e0ff */
[----:B-1----:R-:W-:-:S03]  /*8460*/  LEA.HI.X.SX32 R154, R128, R4, 0x1, P5 ;  /* 0x00000004809a7211 */ /* 0x002fc600028f0eff */
[----:B------:R0:W-:Y:S01]  /*8470*/  STL [R1+0x54], R155 ;  /* 0x0000549b01007387 */ /* 0x0001e20000100800 */
[----:B---3--:R-:W-:-:S03]  /*8480*/  IADD3 R153, P5, R120, R5, RZ ;  /* 0x0000000578997210 */ /* 0x008fc60007fbe0ff */
        /* <DEDUP_REMOVED lines=473> */
[----:B------:R1:W-:Y:S04]  /*a220*/  STL [R1+0x558], R154 ;  /* 0x0005589a01007387 */ /* 0x0003e80000100800 */
[----:B------:R3:W-:Y:S01]  /*a230*/  STL [R1+0x318], R153 ;  /* 0x0003189901007387 */ /* 0x0007e20000100800 */
[----:B0-----:R-:W-:Y:S02]  /*a240*/  IADD3 R155, P2, R133, R5, RZ ;  /* 0x00000005859b7210 */ /* 0x001fe40007f5e0ff */
[----:B-1----:R-:W-:-:S03]  /*a250*/  LEA.HI.X.SX32 R154, R109, R4, 0x1, P3 ;  /* 0x000000046d9a7211 */ /* 0x002fc600018f0eff */
[----:B------:R-:W-:Y:S01]  /*a260*/  STL [R1+0x55c], R155 ;  /* 0x00055c9b01007387 */ /* 0x000fe20000100800 */
[----:B---3--:R-:W-:-:S03]  /*a270*/  IADD3 R153, P3, R121, R5, RZ ;  /* 0x0000000579997210 */ /* 0x008fc60007f7e0ff */
[----:B------:R0:W-:Y:S04]  /*a280*/  STL [R1+0x320], R154 ;  /* 0x0003209a01007387 */ /* 0x0001e80000100800 */
[----:B------:R1:W-:Y:S01]  /*a290*/  STL [R1+0x54c], R153 ;  /* 0x00054c9901007387 */ /* 0x0003e20000100800 */
[----:B--2---:R-:W-:Y:S01]  /*a2a0*/  IMAD R135, R159, UR7, RZ ;  /* 0x000000079f877c24 */ /* 0x004fe2000f8e02ff */
[-C--:B0-----:R-:W-:Y:S01]  /*a2b0*/  LEA.HI.X.SX32 R154, R111, R4.reuse, 0x1, P4 ;  /* 0x000000046f9a7211 */ /* 0x081fe200020f0eff */
[----:B------:R-:W-:Y:S01]  /*a2c0*/  IMAD R31, RZ, RZ, -UR7 ;  /* 0x80000007ff1f7e24 */ /* 0x000fe2000f8e02ff */
[----:B-1----:R-:W-:-:S03]  /*a2d0*/  LEA.HI.X.SX32 R153, R113, R4, 0x1, P5 ;  /* 0x0000000471997211 */ /* 0x002fc600028f0eff */
[----:B------:R0:W-:Y:S01]  /*a2e0*/  STL [R1+0x328], R154 ;  /* 0x0003289a01007387 */ /* 0x0001e20000100800 */
[-C--:B------:R-:W-:Y:S01]  /*a2f0*/  LEA.HI.X.SX32 R155, R115, R4.reuse, 0x1, P6 ;  /* 0x00000004739b7211 */ /* 0x080fe200030f0eff */
[----:B----4-:R-:W-:Y:S02]  /*a300*/  IMAD.WIDE R138, R22, UR7, RZ ;  /* 0x00000007168a7c25 */ /* 0x010fe4000f8e02ff */
[----:B------:R1:W-:Y:S02]  /*a310*/  STL [R1+0x330], R153 ;  /* 0x0003309901007387 */ /* 0x0003e40000100800 */
[----:B------:R-:W-:Y:S01]  /*a320*/  IMAD R28, R31, 0x2, R135 ;  /* 0x000000021f1c7824 */ /* 0x000fe200078e0287 */
[-C--:B0-----:R-:W-:Y:S01]  /*a330*/  LEA.HI.X.SX32 R154, R117, R4.reuse, 0x1, P0 ;  /* 0x00000004759a7211 */ /* 0x081fe200000f0eff */
[----:B------:R0:W-:Y:S01]  /*a340*/  STL [R1+0x338], R155 ;  /* 0x0003389b01007387 */ /* 0x0001e20000100800 */
[----:B-1----:R-:W-:-:S03]  /*a350*/  LEA.HI.X.SX32 R153, R119, R4, 0x1, P1 ;  /* 0x0000000477997211 */ /* 0x002fc600008f0eff */
[----:B------:R1:W-:Y:S01]  /*a360*/  STL [R1+0x540], R154 ;  /* 0x0005409a01007387 */ /* 0x0003e20000100800 */
[----:B------:R-:W-:-:S03]  /*a370*/  IMAD R134, R31, 0x2, R28 ;  /* 0x000000021f867824 */ /* 0x000fc600078e021c */
[----:B------:R2:W-:Y:S01]  /*a380*/  STL [R1+0x548], R153 ;  /* 0x0005489901007387 */ /* 0x0005e20000100800 */
[-C--:B0-----:R-:W-:Y:S02]  /*a390*/  IADD3 R155, P0, R138, R3.reuse, RZ ;  /* 0x000000038a9b7210 */ /* 0x081fe40007f1e0ff */
[-C--:B-1----:R-:W-:Y:S01]  /*a3a0*/  LEA.HI.X.SX32 R154, R133, R4.reuse, 0x1, P2 ;  /* 0x00000004859a7211 */ /* 0x082fe200010f0eff */
[----:B------:R-:W-:Y:S01]  /*a3b0*/  IMAD R6, R31, 0x2, R134 ;  /* 0x000000021f067824 */ /* 0x000fe200078e0286 */
[----:B--2---:R-:W-:Y:S01]  /*a3c0*/  LEA.HI.X.SX32 R153, R121, R4, 0x1, P3 ;  /* 0x0000000479997211 */ /* 0x004fe200018f0eff */
[----:B------:R-:W-:Y:S02]  /*a3d0*/  STL [R1+0x554], R155 ;  /* 0x0005549b01007387 */ /* 0x000fe40000100800 */
[----:B------:R-:W-:Y:S02]  /*a3e0*/  IMAD R7, R31, 0x2, R6 ;  /* 0x000000021f077824 */ /* 0x000fe400078e0206 */
[----:B------:R0:W-:Y:S04]  /*a3f0*/  STL [R1+0x550], R154 ;  /* 0x0005509a01007387 */ /* 0x0001e80000100800 */
[----:B------:R1:W-:Y:S01]  /*a400*/  STL [R1+0x33c], R153 ;  /* 0x00033c9901007387 */ /* 0x0003e20000100800 */
[----:B0-----:R-:W-:Y:S01]  /*a410*/  IMAD.X R154, R139, 0x1, R2, P0 ;  /* 0x000000018b9a7824 */ /* 0x001fe200000e0602 */
[----:B-1----:R-:W-:-:S04]  /*a420*/  IADD3 R153, P4, R135, R3, RZ ;  /* 0x0000000387997210 */ /* 0x002fc80007f9e0ff */
[----:B------:R0:W-:Y:S01]  /*a430*/  STL [R1+0x538], R154 ;  /* 0x0005389a01007387 */ /* 0x0001e20000100800 */
[-C--:B------:R-:W-:Y:S01]  /*a440*/  IADD3 R155, P5, R28, R3.reuse, RZ ;  /* 0x000000031c9b7210 */ /* 0x080fe20007fbe0ff */
[C---:B------:R-:W-:Y:S02]  /*a450*/  IMAD R8, R31.reuse, 0x2, R7 ;  /* 0x000000021f087824 */ /* 0x040fe400078e0207 */
[----:B------:R1:W-:Y:S02]  /*a460*/  STL [R1+0x358], R153 ;  /* 0x0003589901007387 */ /* 0x0003e40000100800 */
[----:B------:R-:W-:Y:S01]  /*a470*/  IMAD R9, R31, 0x2, R8 ;  /* 0x000000021f097824 */ /* 0x000fe200078e0208 */
[-C--:B0-----:R-:W-:Y:S01]  /*a480*/  IADD3 R154, P0, R134, R3.reuse, RZ ;  /* 0x00000003869a7210 */ /* 0x081fe20007f1e0ff */
[----:B------:R0:W-:Y:S01]  /*a490*/  STL [R1+0x360], R155 ;  /* 0x0003609b01007387 */ /* 0x0001e20000100800 */
[----:B-1----:R-:W-:-:S03]  /*a4a0*/  IADD3 R153, P1, R6, R3, RZ ;  /* 0x0000000306997210 */ /* 0x002fc60007f3e0ff */
[----:B------:R1:W-:Y:S01]  /*a4b0*/  STL [R1+0x368], R154 ;  /* 0x0003689a01007387 */ /* 0x0003e20000100800 */
[----:B------:R-:W-:-:S03]  /*a4c0*/  IMAD R11, R31, 0x2, R9 ;  /* 0x000000021f0b7824 */ /* 0x000fc600078e0209 */
[----:B------:R2:W-:Y:S01]  /*a4d0*/  STL [R1+0x370], R153 ;  /* 0x0003709901007387 */ /* 0x0005e20000100800 */
[-C--:B0-----:R-:W-:Y:S02]  /*a4e0*/  IADD3 R155, P2, R7, R3.reuse, RZ ;  /* 0x00000003079b7210 */ /* 0x081fe40007f5e0ff */
[----:B-1----:R-:W-:-:S03]  /*a4f0*/  IADD3 R154, P3, R8, R3, RZ ;  /* 0x00000003089a7210 */ /* 0x002fc60007f7e0ff */
[----:B------:R0:W-:Y:S01]  /*a500*/  STL [R1+0x378], R155 ;  /* 0x0003789b01007387 */ /* 0x0001e20000100800 */
[----:B--2---:R-:W-:-:S03]  /*a510*/  LEA.HI.X.SX32 R153, R135, R2, 0x1, P4 ;  /* 0x0000000287997211 */ /* 0x004fc600020f0eff */
[----:B------:R1:W-:Y:S01]  /*a520*/  STL [R1+0x380], R154 ;  /* 0x0003809a01007387 */ /* 0x0003e20000100800 */
[----:B------:R-:W-:-:S03]  /*a530*/  IMAD R12, R31, 0x2, R11 ;  /* 0x000000021f0c7824 */ /* 0x000fc600078e020b */
[----:B------:R2:W-:Y:S01]  /*a540*/  STL [R1+0x354], R153 ;  /* 0x0003549901007387 */ /* 0x0005e20000100800 */
[----:B0-----:R-:W-:Y:S02]  /*a550*/  IADD3 R155, P4, R9, R3, RZ ;  /* 0x00000003099b7210 */ /* 0x001fe40007f9e0ff */
[----:B-1----:R-:W-:-:S03]  /*a560*/  LEA.HI.X.SX32 R154, R28, R2, 0x1, P5 ;  /* 0x000000021c9a7211 */ /* 0x002fc600028f0eff */
[----:B------:R0:W-:Y:S01]  /*a570*/  STL [R1+0x388], R155 ;  /* 0x0003889b01007387 */ /* 0x0001e20000100800 */
[----:B--2---:R-:W-:-:S03]  /*a580*/  IADD3 R153, P5, R11, R3, RZ ;  /* 0x000000030b997210 */ /* 0x004fc60007fbe0ff */
[----:B------:R1:W-:Y:S01]  /*a590*/  STL [R1+0x35c], R154 ;  /* 0x00035c9a01007387 */ /* 0x0003e20000100800 */
[----:B------:R-:W-:-:S03]  /*a5a0*/  IMAD R13, R31, 0x2, R12 ;  /* 0x000000021f0d7824 */ /* 0x000fc600078e020c */
[----:B------:R2:W-:Y:S01]  /*a5b0*/  STL [R1+0x390], R153 ;  /* 0x0003909901007387 */ /* 0x0005e20000100800 */
[-C--:B0-----:R-:W-:Y:S02]  /*a5c0*/  LEA.HI.X.SX32 R155, R134, R2.reuse, 0x1, P0 ;  /* 0x00000002869b7211 */ /* 0x081fe400000f0eff */
[-C--:B-1----:R-:W-:Y:S01]  /*a5d0*/  IADD3 R154, P0, R12, R3.reuse, RZ ;  /* 0x000000030c9a7210 */ /* 0x082fe20007f1e0ff */
[----:B------:R-:W-:Y:S01]  /*a5e0*/  IMAD R14, R31, 0x2, R13 ;  /* 0x000000021f0e7824 */ /* 0x000fe200078e020d */
[----:B--2---:R-:W-:Y:S01]  /*a5f0*/  LEA.HI.X.SX32 R153, R6, R2, 0x1, P1 ;  /* 0x0000000206997211 */ /* 0x004fe200008f0eff */
[----:B------:R-:W-:Y:S01]  /*a600*/  STL [R1+0x364], R155 ;  /* 0x0003649b01007387 */ /* 0x000fe20000100800 */
[----:B------:R-:W-:-:S03]  /*a610*/  IADD3 R6, P1, R13, R3, RZ ;  /* 0x000000030d067210 */ /* 0x000fc60007f3e0ff */
[----:B------:R-:W-:Y:S01]  /*a620*/  STL [R1+0x398], R154 ;  /* 0x0003989a01007387 */ /* 0x000fe20000100800 */
[----:B------:R-:W-:-:S03]  /*a630*/  IMAD R15, R31, 0x2, R14 ;  /* 0x000000021f0f7824 */ /* 0x000fc600078e020e */
[----:B------:R0:W-:Y:S01]  /*a640*/  STL [R1+0x36c], R153 ;  /* 0x00036c9901007387 */ /* 0x0001e20000100800 */
[----:B------:R-:W-:-:S03]  /*a650*/  IMAD R16, R31, 0x2, R15 ;  /* 0x000000021f107824 */ /* 0x000fc600078e020f */
[----:B------:R-:W-:Y:S01]  /*a660*/  STL [R1+0x3a0], R6 ;  /* 0x0003a00601007387 */ /* 0x000fe20000100800 */
[----:B0-----:R-:W-:Y:S02]  /*a670*/  LEA.HI.X.SX32 R153, R7, R2, 0x1, P2 ;  /* 0x0000000207997211 */ /* 0x001fe400010f0eff */
[----:B------:R-:W-:-:S03]  /*a680*/  IADD3 R7, P2, R14, R3, RZ ;  /* 0x000000030e077210 */ /* 0x000fc60007f5e0ff */
[----:B------:R0:W-:Y:S04]  /*a690*/  STL [R1+0x374], R153 ;  /* 0x0003749901007387 */ /* 0x0001e80000100800 */
[----:B------:R1:W-:Y:S01]  /*a6a0*/  STL [R1+0x3a8], R7 ;  /* 0x0003a80701007387 */ /* 0x0003e20000100800 */
[----:B------:R-:W-:Y:S01]  /*a6b0*/  IMAD R17, R31, 0x2, R16 ;  /* 0x000000021f117824 */ /* 0x000fe200078e0210 */
[-C--:B0-----:R-:W-:Y:S02]  /*a6c0*/  LEA.HI.X.SX32 R153, R8, R2.reuse, 0x1, P3 ;  /* 0x0000000208997211 */ /* 0x081fe400018f0eff */
[----:B------:R-:W-:Y:S02]  /*a6d0*/  IADD3 R8, P3, R15, R3, RZ ;  /* 0x000000030f087210 */ /* 0x000fe40007f7e0ff */
[----:B-1----:R-:W-:Y:S01]  /*a6e0*/  LEA.HI.X.SX32 R7, R9, R2, 0x1, P4 ;  /* 0x0000000209077211 */ /* 0x002fe200020f0eff */
[----:B------:R-:W-:Y:S01]  /*a6f0*/  STL [R1+0x37c], R153 ;  /* 0x00037c9901007387 */ /* 0x000fe20000100800 */
[----:B------:R-:W-:-:S03]  /*a700*/  IMAD R18, R31, 0x2, R17 ;  /* 0x000000021f127824 */ /* 0x000fc600078e0211 */
[----:B------:R0:W-:Y:S04]  /*a710*/  STL [R1+0x3b0], R8 ;  /* 0x0003b00801007387 */ /* 0x0001e80000100800 */
[----:B------:R1:W-:Y:S01]  /*a720*/  STL [R1+0x384], R7 ;  /* 0x0003840701007387 */ /* 0x0003e20000100800 */
[-C--:B0-----:R-:W-:Y:S02]  /*a730*/  IADD3 R8, P4, R16, R3.reuse, RZ ;  /* 0x0000000310087210 */ /* 0x081fe40007f9e0ff */
[----:B-1----:R-:W-:Y:S02]  /*a740*/  LEA.HI.X.SX32 R7, R11, R2, 0x1, P5 ;  /* 0x000000020b077211 */ /* 0x002fe400028f0eff */
[----:B------:R-:W-:Y:S01]  /*a750*/  IADD3 R11, P5, R17, R3, RZ ;  /* 0x00000003110b7210 */ /* 0x000fe20007fbe0ff */
[----:B------:R-:W-:Y:S01]  /*a760*/  STL [R1+0x3b8], R8 ;  /* 0x0003b80801007387 */ /* 0x000fe20000100800 */
[----:B------:R-:W-:-:S03]  /*a770*/  IMAD R19, R31, 0x2, R18 ;  /* 0x000000021f137824 */ /* 0x000fc600078e0212 */
[----:B------:R0:W-:Y:S01]  /*a780*/  STL [R1+0x38c], R7 ;  /* 0x00038c0701007387 */ /* 0x0001e20000100800 */
[----:B------:R-:W-:-:S03]  /*a790*/  IMAD R20, R31, 0x2, R19 ;  /* 0x000000021f147824 */ /* 0x000fc600078e0213 */
[----:B------:R1:W-:Y:S01]  /*a7a0*/  STL [R1+0x3c0], R11 ;  /* 0x0003c00b01007387 */ /* 0x0003e20000100800 */
[----:B------:R-:W-:Y:S01]  /*a7b0*/  IMAD R10, R21, 0x80, R10 ;  /* 0x00000080150a7824 */ /* 0x000fe200078e020a */
[-C--:B0-----:R-:W-:Y:S02]  /*a7c0*/  LEA.HI.X.SX32 R7, R12, R2.reuse, 0x1, P0 ;  /* 0x000000020c077211 */ /* 0x081fe400000f0eff */
[-C--:B------:R-:W-:Y:S02]  /*a7d0*/  IADD3 R12, P0, R18, R3.reuse, RZ ;  /* 0x00000003120c7210 */ /* 0x080fe40007f1e0ff */
[----:B-1----:R-:W-:Y:S01]  /*a7e0*/  LEA.HI.X.SX32 R11, R13, R2, 0x1, P1 ;  /* 0x000000020d0b7211 */ /* 0x002fe200008f0eff */
[----:B------:R-:W-:Y:S01]  /*a7f0*/  STL [R1+0x394], R7 ;  /* 0x0003940701007387 */ /* 0x000fe20000100800 */
[----:B------:R-:W-:Y:S01]  /*a800*/  IADD3 R13, P1, R19, R3, RZ ;  /* 0x00000003130d7210 */ /* 0x000fe20007f3e0ff */
[----:B------:R-:W-:Y:S02]  /*a810*/  IMAD R21, R31, 0x2, R20 ;  /* 0x000000021f157824 */ /* 0x000fe400078e0214 */
[----:B------:R0:W-:Y:S01]  /*a820*/  STL [R1+0x3c8], R12 ;  /* 0x0003c80c01007387 */ /* 0x0001e20000100800 */
[----:B------:R-:W-:-:S03]  /*a830*/  LOP3.LUT R10, R10, R22, RZ, 0xfc, !PT ;  /* 0x000000160a0a7212 */ /* 0x000fc600078efcff */
[----:B------:R1:W-:Y:S01]  /*a840*/  STL [R1+0x39c], R11 ;  /* 0x00039c0b01007387 */ /* 0x0003e20000100800 */
[----:B------:R-:W-:Y:S01]  /*a850*/  IMAD R22, R31, 0x2, R21 ;  /* 0x000000021f167824 */ /* 0x000fe200078e0215 */
[----:B0-----:R-:W-:Y:S02]  /*a860*/  LEA.HI.X.SX32 R12, R14, R2, 0x1, P2 ;  /* 0x000000020e0c7211 */ /* 0x001fe400010f0eff */
[----:B------:R0:W-:Y:S01]  /*a870*/  STL [R1+0x3d0], R13 ;  /* 0x0003d00d01007387 */ /* 0x0001e20000100800 */
[----:B-1----:R-:W-:-:S03]  /*a880*/  IADD3 R11, P2, R20, R3, RZ ;  /* 0x00000003140b7210 */ /* 0x002fc60007f5e0ff */
[----:B------:R1:W-:Y:S01]  /*a890*/  STL [R1+0x3a4], R12 ;  /* 0x0003a40c01007387 */ /* 0x0003e20000100800 */
[----:B------:R-:W-:-:S03]  /*a8a0*/  IMAD R23, R31, 0x2, R22 ;  /* 0x000000021f177824 */ /* 0x000fc600078e0216 */
[----:B------:R2:W-:Y:S01]  /*a8b0*/  STL [R1+0x3d8], R11 ;  /* 0x0003d80b01007387 */ /* 0x0005e20000100800 */
[----:B0-----:R-:W-:Y:S02]  /*a8c0*/  LEA.HI.X.SX32 R13, R15, R2, 0x1, P3 ;  /* 0x000000020f0d7211 */ /* 0x001fe400018f0eff */
        /* <DEDUP_REMOVED lines=8> */
[----:B------:R-:W-:Y:S01]  /*a950*/  STL [R1+0x3e8], R13 ;  /* 0x0003e80d01007387 */ /* 0x000fe20000100800 */
[----:B--2---:R-:W-:-:S03]  /*a960*/  IADD3 R11, P5, R23, R3, RZ ;  /* 0x00000003170b7210 */ /* 0x004fc60007fbe0ff */
[----:B------:R0:W-:Y:S01]  /*a970*/  STL [R1+0x3bc], R12 ;  /* 0x0003bc0c01007387 */ /* 0x0001e20000100800 */
[----:B------:R-:W-:-:S03]  /*a980*/  LEA.HI.X.SX32 R15, R18, R2, 0x1, P0 ;  /* 0x00000002120f7211 */ /* 0x000fc600000f0eff */
[----:B------:R1:W-:Y:S01]  /*a990*/  STL [R1+0x3f0], R11 ;  /* 0x0003f00b01007387 */ /* 0x0003e20000100800 */
[----:B0-----:R-:W-:-:S03]  /*a9a0*/  IADD3 R12, P0, R5, R3, RZ ;  /* 0x00000003050c7210 */ /* 0x001fc60007f1e0ff */
[----:B------:R0:W-:Y:S01]  /*a9b0*/  STL [R1+0x3c4], R15 ;  /* 0x0003c40f01007387 */ /* 0x0001e20000100800 */
[----:B-1----:R-:W-:-:S03]  /*a9c0*/  LEA.HI.X.SX32 R11, R19, R2, 0x1, P1 ;  /* 0x00000002130b7211 */ /* 0x002fc600008f0eff */
[----:B------:R1:W-:Y:S01]  /*a9d0*/  STL [R1+0x3f8], R12 ;  /* 0x0003f80c01007387 */ /* 0x0003e20000100800 */
[----:B------:R-:W-:-:S03]  /*a9e0*/  IMAD R24, R31, 0x2, R5 ;  /* 0x000000021f187824 */ /* 0x000fc600078e0205 */
[----:B------:R2:W-:Y:S01]  /*a9f0*/  STL [R1+0x3cc], R11 ;  /* 0x0003cc0b01007387 */ /* 0x0005e20000100800 */
[----:B------:R-:W-:Y:S01]  /*aa00*/  IMAD R4, R31, 0x2, R24 ;  /* 0x000000021f047824 */ /* 0x000fe200078e0218 */
[-C--:B0-----:R-:W-:Y:S02]  /*aa10*/  LEA.HI.X.SX32 R15, R22, R2.reuse, 0x1, P4 ;  /* 0x00000002160f7211 */ /* 0x081fe400020f0eff */
[-C--:B-1----:R-:W-:Y:S02]  /*aa20*/  LEA.HI.X.SX32 R12, R20, R2.reuse, 0x1, P2 ;  /* 0x00000002140c7211 */ /* 0x082fe400010f0eff */
[----:B--2---:R-:W-:-:S03]  /*aa30*/  LEA.HI.X.SX32 R11, R21, R2, 0x1, P3 ;  /* 0x00000002150b7211 */ /* 0x004fc600018f0eff */
[----:B------:R-:W-:Y:S01]  /*aa40*/  STL [R1+0x3d4], R12 ;  /* 0x0003d40c01007387 */ /* 0x000fe20000100800 */
[----:B------:R-:W-:-:S03]  /*aa50*/  IADD3 R17, P1, R24, R3, RZ ;  /* 0x0000000318117210 */ /* 0x000fc60007f3e0ff */
[----:B------:R0:W-:Y:S04]  /*aa60*/  STL [R1+0x3dc], R11 ;  /* 0x0003dc0b01007387 */ /* 0x0001e80000100800 */
[----:B------:R1:W-:Y:S01]  /*aa70*/  STL [R1+0x3e4], R15 ;  /* 0x0003e40f01007387 */ /* 0x0003e20000100800 */
[----:B------:R-:W-:Y:S01]  /*aa80*/  IMAD R25, R31, 0x2, R4 ;  /* 0x000000021f197824 */ /* 0x000fe200078e0204 */
[----:B0-----:R-:W-:Y:S02]  /*aa90*/  LEA.HI.X.SX32 R11, R23, R2, 0x1, P5 ;  /* 0x00000002170b7211 */ /* 0x001fe400028f0eff */
[----:B-1----:R-:W-:-:S03]  /*aaa0*/  IADD3 R15, P2, R4, R3, RZ ;  /* 0x00000003040f7210 */ /* 0x002fc60007f5e0ff */
[----:B------:R-:W-:Y:S01]  /*aab0*/  STL [R1+0x3ec], R11 ;  /* 0x0003ec0b01007387 */ /* 0x000fe20000100800 */
[----:B------:R-:W-:-:S03]  /*aac0*/  LEA.HI.X.SX32 R5, R5, R2, 0x1, P0 ;  /* 0x0000000205057211 */ /* 0x000fc600000f0eff */
[----:B------:R-:W-:Y:S01]  /*aad0*/  STL [R1+0x400], R17 ;  /* 0x0004001101007387 */ /* 0x000fe20000100800 */
[C---:B------:R-:W-:Y:S01]  /*aae0*/  IMAD R26, R31.reuse, 0x2, R25 ;  /* 0x000000021f1a7824 */ /* 0x040fe200078e0219 */
[----:B------:R-:W-:Y:S02]  /*aaf0*/  LEA.HI.X.SX32 R4, R4, R2, 0x1, P2 ;  /* 0x0000000204047211 */ /* 0x000fe400010f0eff */
[----:B------:R0:W-:Y:S01]  /*ab00*/  STL [R1+0x408], R15 ;  /* 0x0004080f01007387 */ /* 0x0001e20000100800 */
[----:B------:R-:W-:-:S03]  /*ab10*/  IMAD R27, R31, 0x2, R26 ;  /* 0x000000021f1b7824 */ /* 0x000fc600078e021a */
[----:B------:R-:W-:Y:S01]  /*ab20*/  STL [R1+0x3f4], R5 ;  /* 0x0003f40501007387 */ /* 0x000fe20000100800 */
[----:B0-----:R-:W-:Y:S01]  /*ab30*/  LEA.HI.X.SX32 R15, R24, R2, 0x1, P1 ;  /* 0x00000002180f7211 */ /* 0x001fe200008f0eff */
[----:B------:R-:W-:-:S04]  /*ab40*/  IMAD R29, R31, 0x2, R27 ;  /* 0x000000021f1d7824 */ /* 0x000fc800078e021b */
[----:B------:R0:W-:Y:S04]  /*ab50*/  STL [R1+0x3fc], R15 ;  /* 0x0003fc0f01007387 */ /* 0x0001e80000100800 */
[----:B------:R1:W-:Y:S01]  /*ab60*/  STL [R1+0x404], R4 ;  /* 0x0004040401007387 */ /* 0x0003e20000100800 */
[-C--:B------:R-:W-:Y:S02]  /*ab70*/  IADD3 R17, P2, R27, R3.reuse, RZ ;  /* 0x000000031b117210 */ /* 0x080fe40007f5e0ff */
[-C--:B0-----:R-:W-:Y:S02]  /*ab80*/  IADD3 R15, P0, R25, R3.reuse, RZ ;  /* 0x00000003190f7210 */ /* 0x081fe40007f1e0ff */
[----:B-1----:R-:W-:-:S03]  /*ab90*/  IADD3 R4, P1, R26, R3, RZ ;  /* 0x000000031a047210 */ /* 0x002fc60007f3e0ff */
[----:B------:R-:W-:Y:S01]  /*aba0*/  STL [R1+0x410], R15 ;  /* 0x0004100f01007387 */ /* 0x000fe20000100800 */
[----:B------:R-:W-:-:S03]  /*abb0*/  IMAD R28, R31, 0x2, R29 ;  /* 0x000000021f1c7824 */ /* 0x000fc600078e021d */
[----:B------:R0:W-:Y:S01]  /*abc0*/  STL [R1+0x418], R4 ;  /* 0x0004180401007387 */ /* 0x0001e20000100800 */
[-C--:B------:R-:W-:Y:S01]  /*abd0*/  LEA.HI.X.SX32 R18, R26, R2.reuse, 0x1, P1 ;  /* 0x000000021a127211 */ /* 0x080fe200008f0eff */
[----:B------:R-:W-:Y:S02]  /*abe0*/  IMAD R6, R31, 0x2, R28 ;  /* 0x000000021f067824 */ /* 0x000fe400078e021c */
[----:B------:R1:W-:Y:S01]  /*abf0*/  STL [R1+0x420], R17 ;  /* 0x0004201101007387 */ /* 0x0003e20000100800 */
[-C--:B0-----:R-:W-:Y:S02]  /*ac00*/  LEA.HI.X.SX32 R4, R25, R2.reuse, 0x1, P0 ;  /* 0x0000000219047211 */ /* 0x081fe400000f0eff */
[----:B-1----:R-:W-:-:S03]  /*ac10*/  LEA.HI.X.SX32 R17, R27, R2, 0x1, P2 ;  /* 0x000000021b117211 */ /* 0x002fc600010f0eff */
[----:B------:R-:W-:Y:S01]  /*ac20*/  STL [R1+0x40c], R4 ;  /* 0x00040c0401007387 */ /* 0x000fe20000100800 */
[----:B------:R-:W-:-:S03]  /*ac30*/  IADD3 R19, P1, R28, R3, RZ ;  /* 0x000000031c137210 */ /* 0x000fc60007f3e0ff */
[----:B------:R0:W-:Y:S04]  /*ac40*/  STL [R1+0x414], R18 ;  /* 0x0004141201007387 */ /* 0x0001e80000100800 */
[----:B------:R1:W-:Y:S01]  /*ac50*/  STL [R1+0x41c], R17 ;  /* 0x00041c1101007387 */ /* 0x0003e20000100800 */
[-C--:B0-----:R-:W-:Y:S02]  /*ac60*/  IADD3 R18, P0, R29, R3.reuse, RZ ;  /* 0x000000031d127210 */ /* 0x081fe40007f1e0ff */
[----:B-1----:R-:W-:-:S03]  /*ac70*/  IADD3 R17, P2, R6, R3, RZ ;  /* 0x0000000306117210 */ /* 0x002fc60007f5e0ff */
[----:B------:R-:W-:Y:S01]  /*ac80*/  STL [R1+0x428], R18 ;  /* 0x0004281201007387 */ /* 0x000fe20000100800 */
[----:B------:R-:W-:Y:S01]  /*ac90*/  IMAD R9, R31, 0x2, R6 ;  /* 0x000000021f097824 */ /* 0x000fe200078e0206 */
[----:B------:R-:W-:Y:S02]  /*aca0*/  LEA.HI.X.SX32 R20, R29, R2, 0x1, P0 ;  /* 0x000000021d147211 */ /* 0x000fe400000f0eff */
[----:B------:R0:W-:Y:S01]  /*acb0*/  STL [R1+0x430], R19 ;  /* 0x0004301301007387 */ /* 0x0001e20000100800 */
[----:B------:R-:W-:-:S03]  /*acc0*/  IMAD R8, R31, 0x2, R9 ;  /* 0x000000021f087824 */ /* 0x000fc600078e0209 */
[----:B------:R1:W-:Y:S01]  /*acd0*/  STL [R1+0x438], R17 ;  /* 0x0004381101007387 */ /* 0x0003e20000100800 */
[C---:B------:R-:W-:Y:S01]  /*ace0*/  IMAD R7, R31.reuse, 0x2, R8 ;  /* 0x000000021f077824 */ /* 0x040fe200078e0208 */
[-C--:B0-----:R-:W-:Y:S02]  /*acf0*/  LEA.HI.X.SX32 R19, R6, R2.reuse, 0x1, P2 ;  /* 0x0000000206137211 */ /* 0x081fe400010f0eff */
[----:B-1----:R-:W-:Y:S01]  /*ad00*/  LEA.HI.X.SX32 R17, R28, R2, 0x1, P1 ;  /* 0x000000021c117211 */ /* 0x002fe200008f0eff */
[----:B------:R-:W-:Y:S04]  /*ad10*/  STL [R1+0x424], R20 ;  /* 0x0004241401007387 */ /* 0x000fe80000100800 */
[----:B------:R0:W-:Y:S04]  /*ad20*/  STL [R1+0x42c], R17 ;  /* 0x00042c1101007387 */ /* 0x0001e80000100800 */
[----:B------:R1:W-:Y:S01]  /*ad30*/  STL [R1+0x434], R19 ;  /* 0x0004341301007387 */ /* 0x0003e20000100800 */
[----:B------:R-:W-:Y:S01]  /*ad40*/  IMAD R30, R31, 0x2, R7 ;  /* 0x000000021f1e7824 */ /* 0x000fe200078e0207 */
[----:B0-----:R-:W-:-:S02]  /*ad50*/  IADD3 R17, P0, R9, R3, RZ ;  /* 0x0000000309117210 */ /* 0x001fc40007f1e0ff */
[----:B-1----:R-:W-:-:S03]  /*ad60*/  IADD3 R19, P1, R8, R3, RZ ;  /* 0x0000000308137210 */ /* 0x002fc60007f3e0ff */
[----:B------:R-:W-:Y:S01]  /*ad70*/  STL [R1+0x440], R17 ;  /* 0x0004401101007387 */ /* 0x000fe20000100800 */
[----:B------:R-:W-:Y:S01]  /*ad80*/  IADD3 R20, P2, R7, R3, RZ ;  /* 0x0000000307147210 */ /* 0x000fe20007f5e0ff */
[----:B------:R-:W-:Y:S02]  /*ad90*/  IMAD R14, R31, 0x2, R30 ;  /* 0x000000021f0e7824 */ /* 0x000fe400078e021e */
[----:B------:R0:W-:Y:S01]  /*ada0*/  STL [R1+0x448], R19 ;  /* 0x0004481301007387 */ /* 0x0001e20000100800 */
[-C--:B------:R-:W-:Y:S01]  /*adb0*/  LEA.HI.X.SX32 R7, R7, R2.reuse, 0x1, P2 ;  /* 0x0000000207077211 */ /* 0x080fe200010f0eff */
[----:B------:R-:W-:Y:S02]  /*adc0*/  IMAD R13, R31, 0x2, R14 ;  /* 0x000000021f0d7824 */ /* 0x000fe400078e020e */
[----:B------:R-:W-:Y:S01]  /*add0*/  STL [R1+0x450], R20 ;  /* 0x0004501401007387 */ /* 0x000fe20000100800 */
[-C--:B0-----:R-:W-:Y:S02]  /*ade0*/  LEA.HI.X.SX32 R19, R9, R2.reuse, 0x1, P0 ;  /* 0x0000000209137211 */ /* 0x081fe400000f0eff */
[----:B------:R-:W-:-:S03]  /*adf0*/  LEA.HI.X.SX32 R9, R8, R2, 0x1, P1 ;  /* 0x0000000208097211 */ /* 0x000fc600008f0eff */
[----:B------:R0:W-:Y:S04]  /*ae00*/  STL [R1+0x43c], R19 ;  /* 0x00043c1301007387 */ /* 0x0001e80000100800 */
[----:B------:R1:W-:Y:S01]  /*ae10*/  STL [R1+0x444], R9 ;  /* 0x0004440901007387 */ /* 0x0003e20000100800 */
[----:B------:R-:W-:-:S03]  /*ae20*/  IMAD R16, R31, 0x2, R13 ;  /* 0x000000021f107824 */ /* 0x000fc600078e020d */
[----:B------:R2:W-:Y:S01]  /*ae30*/  STL [R1+0x44c], R7 ;  /* 0x00044c0701007387 */ /* 0x0005e20000100800 */
[-C--:B0-----:R-:W-:Y:S02]  /*ae40*/  IADD3 R19, P0, R30, R3.reuse, RZ ;  /* 0x000000031e137210 */ /* 0x081fe40007f1e0ff */
[-C--:B-1----:R-:W-:Y:S02]  /*ae50*/  IADD3 R9, P2, R13, R3.reuse, RZ ;  /* 0x000000030d097210 */ /* 0x082fe40007f5e0ff */
[----:B--2---:R-:W-:Y:S01]  /*ae60*/  IADD3 R7, P1, R14, R3, RZ ;  /* 0x000000030e077210 */ /* 0x004fe20007f3e0ff */
[----:B------:R-:W-:Y:S01]  /*ae70*/  STL [R1+0x458], R19 ;  /* 0x0004581301007387 */ /* 0x000fe20000100800 */
[----:B------:R-:W-:-:S03]  /*ae80*/  IMAD R12, R31, 0x2, R16 ;  /* 0x000000021f0c7824 */ /* 0x000fc600078e0210 */
[----:B------:R0:W-:Y:S01]  /*ae90*/  STL [R1+0x460], R7 ;  /* 0x0004600701007387 */ /* 0x0001e20000100800 */
[----:B------:R-:W-:-:S03]  /*aea0*/  LEA.HI.X.SX32 R14, R14, R2, 0x1, P1 ;  /* 0x000000020e0e7211 */ /* 0x000fc600008f0eff */
[----:B------:R1:W-:Y:S01]  /*aeb0*/  STL [R1+0x468], R9 ;  /* 0x0004680901007387 */ /* 0x0003e20000100800 */
[----:B------:R-:W-:Y:S01]  /*aec0*/  IMAD R11, R31, 0x2, R12 ;  /* 0x000000021f0b7824 */ /* 0x000fe200078e020c */
[-C--:B0-----:R-:W-:Y:S02]  /*aed0*/  LEA.HI.X.SX32 R7, R30, R2.reuse, 0x1, P0 ;  /* 0x000000021e077211 */ /* 0x081fe400000f0eff */
[----:B-1----:R-:W-:-:S03]  /*aee0*/  LEA.HI.X.SX32 R9, R13, R2, 0x1, P2 ;  /* 0x000000020d097211 */ /* 0x002fc600010f0eff */
[----:B------:R-:W-:Y:S01]  /*aef0*/  STL [R1+0x454], R7 ;  /* 0x0004540701007387 */ /* 0x000fe20000100800 */
[----:B------:R-:W-:-:S03]  /*af00*/  IADD3 R13, P0, R16, R3, RZ ;  /* 0x00000003100d7210 */ /* 0x000fc60007f1e0ff */
[----:B------:R0:W-:Y:S01]  /*af10*/  STL [R1+0x45c], R14 ;  /* 0x00045c0e01007387 */ /* 0x0001e20000100800 */
[----:B------:R-:W-:-:S03]  /*af20*/  IMAD R5, R31, 0x2, R11 ;  /* 0x000000021f057824 */ /* 0x000fc600078e020b */
[----:B------:R1:W-:Y:S01]  /*af30*/  STL [R1+0x464], R9 ;  /* 0x0004640901007387 */ /* 0x0003e20000100800 */
[----:B------:R-:W-:Y:S01]  /*af40*/  IMAD R15, R31, 0x2, R5 ;  /* 0x000000021f0f7824 */ /* 0x000fe200078e0205 */
[-C--:B0-----:R-:W-:Y:S02]  /*af50*/  IADD3 R14, P2, R11, R3.reuse, RZ ;  /* 0x000000030b0e7210 */ /* 0x081fe40007f5e0ff */
[----:B-1----:R-:W-:Y:S01]  /*af60*/  IADD3 R9, P1, R12, R3, RZ ;  /* 0x000000030c097210 */ /* 0x002fe20007f3e0ff */
[----:B------:R-:W-:Y:S04]  /*af70*/  STL [R1+0x470], R13 ;  /* 0x0004700d01007387 */ /* 0x000fe80000100800 */
[----:B------:R0:W-:Y:S01]  /*af80*/  STL [R1+0x478], R9 ;  /* 0x0004780901007387 */ /* 0x0001e20000100800 */
[----:B------:R-:W-:-:S03]  /*af90*/  IMAD R4, R31, 0x2, R15 ;  /* 0x000000021f047824 */ /* 0x000fc600078e020f */
[----:B------:R1:W-:Y:S01]  /*afa0*/  STL [R1+0x480], R14 ;  /* 0x0004800e01007387 */ /* 0x0003e20000100800 */
[-C--:B0-----:R-:W-:Y:S02]  /*afb0*/  LEA.HI.X.SX32 R9, R16, R2.reuse, 0x1, P0 ;  /* 0x0000000210097211 */ /* 0x081fe400000f0eff */
[-C--:B-1----:R-:W-:Y:S02]  /*afc0*/  LEA.HI.X.SX32 R14, R12, R2.reuse, 0x1, P1 ;  /* 0x000000020c0e7211 */ /* 0x082fe400008f0eff */
[----:B------:R-:W-:Y:S01]  /*afd0*/  LEA.HI.X.SX32 R12, R11, R2, 0x1, P2 ;  /* 0x000000020b0c7211 */ /* 0x000fe200010f0eff */
[----:B------:R-:W-:Y:S01]  /*afe0*/  STL [R1+0x46c], R9 ;  /* 0x00046c0901007387 */ /* 0x000fe20000100800 */
[----:B------:R-:W-:-:S03]  /*aff0*/  IADD3 R11, P0, R5, R3, RZ ;  /* 0x00000003050b7210 */ /* 0x000fc60007f1e0ff */
[----:B------:R0:W-:Y:S01]  /*b000*/  STL [R1+0x474], R14 ;  /* 0x0004740e01007387 */ /* 0x0001e20000100800 */
[----:B------:R-:W-:-:S03]  /*b010*/  IMAD R18, R31, 0x2, R4 ;  /* 0x000000021f127824 */ /* 0x000fc600078e0204 */
[----:B------:R1:W-:Y:S01]  /*b020*/  STL [R1+0x47c], R12 ;  /* 0x00047c0c01007387 */ /* 0x0003e20000100800 */
[----:B0-----:R-:W-:-:S03]  /*b030*/  IADD3 R14, P1, R15, R3, RZ ;  /* 0x000000030f0e7210 */ /* 0x001fc60007f3e0ff */
[----:B------:R-:W-:Y:S01]  /*b040*/  STL [R1+0x488], R11 ;  /* 0x0004880b01007387 */ /* 0x000fe20000100800 */
[----:B-1----:R-:W-:-:S03]  /*b050*/  IADD3 R12, P2, R4, R3, RZ ;  /* 0x00000003040c7210 */ /* 0x002fc60007f5e0ff */
[----:B------:R-:W-:Y:S01]  /*b060*/  STL [R1+0x490], R14 ;  /* 0x0004900e01007387 */ /* 0x000fe20000100800 */
[----:B------:R-:W-:Y:S01]  /*b070*/  IMAD R6, R31, 0x2, R18 ;  /* 0x000000021f067824 */ /* 0x000fe200078e0212 */
[-C--:B------:R-:W-:Y:S02]  /*b080*/  LEA.HI.X.SX32 R5, R5, R2.reuse, 0x1, P0 ;  /* 0x0000000205057211 */ /* 0x080fe400000f0eff */
[----:B------:R0:W-:Y:S01]  /*b090*/  STL [R1+0x498], R12 ;  /* 0x0004980c01007387 */ /* 0x0001e20000100800 */
[-C--:B------:R-:W-:Y:S01]  /*b0a0*/  LEA.HI.X.SX32 R4, R4, R2.reuse, 0x1, P2 ;  /* 0x0000000204047211 */ /* 0x080fe200010f0eff */
[----:B------:R-:W-:Y:S02]  /*b0b0*/  IMAD R17, R31, 0x2, R6 ;  /* 0x000000021f117824 */ /* 0x000fe400078e0206 */
[----:B------:R-:W-:Y:S01]  /*b0c0*/  STL [R1+0x484], R5 ;  /* 0x0004840501007387 */ /* 0x000fe20000100800 */
[----:B0-----:R-:W-:Y:S01]  /*b0d0*/  LEA.HI.X.SX32 R12, R15, R2, 0x1, P1 ;  /* 0x000000020f0c7211 */ /* 0x001fe200008f0eff */
[----:B------:R-:W-:Y:S01]  /*b0e0*/  IMAD R8, R31, 0x2, R17 ;  /* 0x000000021f087824 */ /* 0x000fe200078e0211 */
[----:B------:R-:W-:-:S03]  /*b0f0*/  IADD3 R14, P2, R17, R3, RZ ;  /* 0x00000003110e7210 */ /* 0x000fc60007f5e0ff */
[----:B------:R0:W-:Y:S04]  /*b100*/  STL [R1+0x48c], R12 ;  /* 0x00048c0c01007387 */ /* 0x0001e80000100800 */
[----:B------:R1:W-:Y:S01]  /*b110*/  STL [R1+0x494], R4 ;  /* 0x0004940401007387 */ /* 0x0003e20000100800 */
[-C--:B0-----:R-:W-:Y:S02]  /*b120*/  IADD3 R12, P0, R18, R3.reuse, RZ ;  /* 0x00000003120c7210 */ /* 0x081fe40007f1e0ff */
[----:B-1----:R-:W-:-:S03]  /*b130*/  IADD3 R4, P1, R6, R3, RZ ;  /* 0x0000000306047210 */ /* 0x002fc60007f3e0ff */
[----:B------:R-:W-:Y:S01]  /*b140*/  STL [R1+0x4a0], R12 ;  /* 0x0004a00c01007387 */ /* 0x000fe20000100800 */
[----:B------:R-:W-:-:S03]  /*b150*/  IMAD R19, R31, 0x2, R8 ;  /* 0x000000021f137824 */ /* 0x000fc600078e0208 */
[----:B------:R0:W-:Y:S04]  /*b160*/  STL [R1+0x4a8], R4 ;  /* 0x0004a80401007387 */ /* 0x0001e80000100800 */
[----:B------:R1:W-:Y:S01]  /*b170*/  STL [R1+0x4b0], R14 ;  /* 0x0004b00e01007387 */ /* 0x0003e20000100800 */
[----:B------:R-:W-:Y:S01]  /*b180*/  IMAD R7, R31, 0x2, R19 ;  /* 0x000000021f077824 */ /* 0x000fe200078e0213 */
[-C--:B0-----:R-:W-:Y:S02]  /*b190*/  LEA.HI.X.SX32 R4, R18, R2.reuse, 0x1, P0 ;  /* 0x0000000212047211 */ /* 0x081fe400000f0eff */
[-C--:B-1----:R-:W-:Y:S02]  /*b1a0*/  LEA.HI.X.SX32 R14, R6, R2.reuse, 0x1, P1 ;  /* 0x00000002060e7211 */ /* 0x082fe400008f0eff */
[----:B------:R-:W-:Y:S01]  /*b1b0*/  LEA.HI.X.SX32 R6, R17, R2, 0x1, P2 ;  /* 0x0000000211067211 */ /* 0x000fe200010f0eff */
[----:B------:R-:W-:Y:S01]  /*b1c0*/  STL [R1+0x49c], R4 ;  /* 0x00049c0401007387 */ /* 0x000fe20000100800 */
[----:B------:R-:W-:-:S03]  /*b1d0*/  IADD3 R15, P2, R7, R3, RZ ;  /* 0x00000003070f7210 */ /* 0x000fc60007f5e0ff */
[----:B------:R0:W-:Y:S04]  /*b1e0*/  STL [R1+0x4a4], R14 ;  /* 0x0004a40e01007387 */ /* 0x0001e80000100800 */
[----:B------:R1:W-:Y:S01]  /*b1f0*/  STL [R1+0x4ac], R6 ;  /* 0x0004ac0601007387 */ /* 0x0003e20000100800 */
[----:B------:R-:W-:Y:S01]  /*b200*/  IMAD R13, R31, 0x2, R7 ;  /* 0x000000021f0d7824 */ /* 0x000fe200078e0207 */
[-C--:B0-----:R-:W-:Y:S02]  /*b210*/  IADD3 R14, P0, R8, R3.reuse, RZ ;  /* 0x00000003080e7210 */ /* 0x081fe40007f1e0ff */
[----:B-1----:R-:W-:-:S03]  /*b220*/  IADD3 R6, P1, R19, R3, RZ ;  /* 0x0000000313067210 */ /* 0x002fc60007f3e0ff */
[----:B------:R-:W-:Y:S01]  /*b230*/  STL [R1+0x4b8], R14 ;  /* 0x0004b80e01007387 */ /* 0x000fe20000100800 */
[----:B------:R-:W-:-:S03]  /*b240*/  IMAD R9, R31, 0x2, R13 ;  /* 0x000000021f097824 */ /* 0x000fc600078e020d */
[----:B------:R0:W-:Y:S04]  /*b250*/  STL [R1+0x4c0], R6 ;  /* 0x0004c00601007387 */ /* 0x0001e80000100800 */
[----:B------:R1:W-:Y:S01]  /*b260*/  STL [R1+0x4c8], R15 ;  /* 0x0004c80f01007387 */ /* 0x0003e20000100800 */
[-C--:B0-----:R-:W-:Y:S02]  /*b270*/  LEA.HI.X.SX32 R6, R8, R2.reuse, 0x1, P0 ;  /* 0x0000000208067211 */ /* 0x081fe400000f0eff */
[-C--:B------:R-:W-:Y:S02]  /*b280*/  LEA.HI.X.SX32 R8, R7, R2.reuse, 0x1, P2 ;  /* 0x0000000207087211 */ /* 0x080fe400010f0eff */
[----:B-1----:R-:W-:Y:S01]  /*b290*/  LEA.HI.X.SX32 R15, R19, R2, 0x1, P1 ;  /* 0x00000002130f7211 */ /* 0x002fe200008f0eff */
[----:B------:R-:W-:Y:S01]  /*b2a0*/  STL [R1+0x4b4], R6 ;  /* 0x0004b40601007387 */ /* 0x000fe20000100800 */
[----:B------:R-:W-:Y:S01]  /*b2b0*/  IMAD R11, R31, 0x2, R9 ;  /* 0x000000021f0b7824 */ /* 0x000fe200078e0209 */
[----:B------:R-:W-:-:S02]  /*b2c0*/  IADD3 R7, P0, R13, R3, RZ ;  /* 0x000000030d077210 */ /* 0x000fc40007f1e0ff */
[----:B------:R-:W-:Y:S01]  /*b2d0*/  STL [R1+0x4bc], R15 ;  /* 0x0004bc0f01007387 */ /* 0x000fe20000100800 */
[----:B------:R-:W-:-:S03]  /*b2e0*/  IMAD R5, R31, 0x2, R11 ;  /* 0x000000021f057824 */ /* 0x000fc600078e020b */
[----:B------:R0:W-:Y:S01]  /*b2f0*/  STL [R1+0x4c4], R8 ;  /* 0x0004c40801007387 */ /* 0x0001e20000100800 */
[----:B------:R-:W-:-:S03]  /*b300*/  IMAD R12, R31, 0x2, R5 ;  /* 0x000000021f0c7824 */ /* 0x000fc600078e0205 */
[----:B------:R-:W-:Y:S01]  /*b310*/  STL [R1+0x4d0], R7 ;  /* 0x0004d00701007387 */ /* 0x000fe20000100800 */
[-C--:B0-----:R-:W-:Y:S02]  /*b320*/  IADD3 R8, P1, R9, R3.reuse, RZ ;  /* 0x0000000309087210 */ /* 0x081fe40007f3e0ff */
[----:B------:R-:W-:-:S03]  /*b330*/  IADD3 R15, P2, R11, R3, RZ ;  /* 0x000000030b0f7210 */ /* 0x000fc60007f5e0ff */
[----:B------:R0:W-:Y:S01]  /*b340*/  STL [R1+0x4d8], R8 ;  /* 0x0004d80801007387 */ /* 0x0001e20000100800 */
[-C--:B------:R-:W-:Y:S01]  /*b350*/  LEA.HI.X.SX32 R9, R9, R2.reuse, 0x1, P1 ;  /* 0x0000000209097211 */ /* 0x080fe200008f0eff */
[----:B------:R-:W-:Y:S01]  /*b360*/  IMAD R4, R31, 0x2, R12 ;  /* 0x000000021f047824 */ /* 0x000fe200078e020c */
[-C--:B------:R-:W-:Y:S01]  /*b370*/  LEA.HI.X.SX32 R11, R11, R2.reuse, 0x1, P2 ;  /* 0x000000020b0b7211 */ /* 0x080fe200010f0eff */
[----:B------:R-:W-:Y:S01]  /*b380*/  STL [R1+0x4e0], R15 ;  /* 0x0004e00f01007387 */ /* 0x000fe20000100800 */
[----:B0-----:R-:W-:Y:S02]  /*b390*/  LEA.HI.X.SX32 R8, R13, R2, 0x1, P0 ;  /* 0x000000020d087211 */ /* 0x001fe400000f0eff */
[----:B------:R-:W-:-:S03]  /*b3a0*/  IADD3 R13, P1, R12, R3, RZ ;  /* 0x000000030c0d7210 */ /* 0x000fc60007f3e0ff */
[----:B------:R-:W-:Y:S04]  /*b3b0*/  STL [R1+0x4cc], R8 ;  /* 0x0004cc0801007387 */ /* 0x000fe80000100800 */
[----:B------:R0:W-:Y:S01]  /*b3c0*/  STL [R1+0x4d4], R9 ;  /* 0x0004d40901007387 */ /* 0x0001e20000100800 */
[----:B------:R-:W-:-:S03]  /*b3d0*/  IMAD R14, R31, 0x2, R4 ;  /* 0x000000021f0e7824 */ /* 0x000fc600078e0204 */
        /* <DEDUP_REMOVED lines=9> */
[-C--:B------:R-:W-:Y:S02]  /*b470*/  LEA.HI.X.SX32 R5, R4, R2.reuse, 0x1, P2 ;  /* 0x0000000204057211 */ /* 0x080fe400010f0eff */
[----:B-1----:R-:W-:Y:S01]  /*b480*/  LEA.HI.X.SX32 R11, R12, R2, 0x1, P1 ;  /* 0x000000020c0b7211 */ /* 0x002fe200008f0eff */
[----:B------:R-:W-:Y:S01]  /*b490*/  STL [R1+0x4e4], R13 ;  /* 0x0004e40d01007387 */ /* 0x000fe20000100800 */
[----:B------:R-:W-:-:S03]  /*b4a0*/  IMAD R8, R31, 0x2, R7 ;  /* 0x000000021f087824 */ /* 0x000fc600078e0207 */
[----:B------:R0:W-:Y:S04]  /*b4b0*/  STL [R1+0x4ec], R11 ;  /* 0x0004ec0b01007387 */ /* 0x0001e80000100800 */
[----:B------:R1:W-:Y:S01]  /*b4c0*/  STL [R1+0x4f4], R5 ;  /* 0x0004f40501007387 */ /* 0x0003e20000100800 */
[----:B------:R-:W-:Y:S01]  /*b4d0*/  IMAD R9, R31, 0x2, R8 ;  /* 0x000000021f097824 */ /* 0x000fe200078e0208 */
[-C--:B0-----:R-:W-:Y:S02]  /*b4e0*/  IADD3 R11, P0, R14, R3.reuse, RZ ;  /* 0x000000030e0b7210 */ /* 0x081fe40007f1e0ff */
[----:B-1----:R-:W-:-:S03]  /*b4f0*/  IADD3 R5, P1, R6, R3, RZ ;  /* 0x0000000306057210 */ /* 0x002fc60007f3e0ff */
[----:B------:R-:W-:Y:S01]  /*b500*/  STL [R1+0x500], R11 ;  /* 0x0005000b01007387 */ /* 0x000fe20000100800 */
[----:B------:R-:W-:-:S03]  /*b510*/  IADD3 R12, P2, R7, R3, RZ ;  /* 0x00000003070c7210 */ /* 0x000fc60007f5e0ff */
[----:B------:R0:W-:Y:S01]  /*b520*/  STL [R1+0x508], R5 ;  /* 0x0005080501007387 */ /* 0x0001e20000100800 */
[-C--:B------:R-:W-:Y:S01]  /*b530*/  LEA.HI.X.SX32 R6, R6, R2.reuse, 0x1, P1 ;  /* 0x0000000206067211 */ /* 0x080fe200008f0eff */
[----:B------:R-:W-:Y:S01]  /*b540*/  IMAD R4, R31, 0x2, R9 ;  /* 0x000000021f047824 */ /* 0x000fe200078e0209 */
[-C--:B------:R-:W-:Y:S01]  /*b550*/  LEA.HI.X.SX32 R7, R7, R2.reuse, 0x1, P2 ;  /* 0x0000000207077211 */ /* 0x080fe200010f0eff */
[----:B------:R1:W-:Y:S01]  /*b560*/  STL [R1+0x510], R12 ;  /* 0x0005100c01007387 */ /* 0x0003e20000100800 */
[----:B0-----:R-:W-:Y:S01]  /*b570*/  LEA.HI.X.SX32 R5, R14, R2, 0x1, P0 ;  /* 0x000000020e057211 */ /* 0x001fe200000f0eff */
[----:B------:R-:W-:-:S04]  /*b580*/  IMAD R11, R31, 0x2, R4 ;  /* 0x000000021f0b7824 */ /* 0x000fc800078e0204 */
[----:B------:R0:W-:Y:S01]  /*b590*/  STL [R1+0x4fc], R5 ;  /* 0x0004fc0501007387 */ /* 0x0001e20000100800 */
[----:B-1----:R-:W-:-:S03]  /*b5a0*/  IADD3 R12, P1, R9, R3, RZ ;  /* 0x00000003090c7210 */ /* 0x002fc60007f3e0ff */
[----:B------:R1:W-:Y:S04]  /*b5b0*/  STL [R1+0x504], R6 ;  /* 0x0005040601007387 */ /* 0x0003e80000100800 */
[----:B------:R2:W-:Y:S01]  /*b5c0*/  STL [R1+0x50c], R7 ;  /* 0x00050c0701007387 */ /* 0x0005e20000100800 */
[----:B0-----:R-:W-:Y:S01]  /*b5d0*/  IMAD R5, R31, 0x2, R11 ;  /* 0x000000021f057824 */ /* 0x001fe200078e020b */
[-C--:B-1----:R-:W-:Y:S02]  /*b5e0*/  IADD3 R6, P0, R8, R3.reuse, RZ ;  /* 0x0000000308067210 */ /* 0x082fe40007f1e0ff */
[----:B--2---:R-:W-:-:S03]  /*b5f0*/  IADD3 R7, P2, R4, R3, RZ ;  /* 0x0000000304077210 */ /* 0x004fc60007f5e0ff */
[----:B------:R0:W-:Y:S01]  /*b600*/  STL [R1+0x518], R6 ;  /* 0x0005180601007387 */ /* 0x0001e20000100800 */
[----:B------:R-:W-:-:S03]  /*b610*/  LEA.HI.X.SX32 R8, R8, R2, 0x1, P0 ;  /* 0x0000000208087211 */ /* 0x000fc600000f0eff */
[----:B------:R-:W-:Y:S01]  /*b620*/  STL [R1+0x520], R12 ;  /* 0x0005200c01007387 */ /* 0x000fe20000100800 */
[----:B------:R-:W-:-:S03]  /*b630*/  LEA.HI.X.SX32 R4, R4, R2, 0x1, P2 ;  /* 0x0000000204047211 */ /* 0x000fc600010f0eff */
[----:B------:R1:W-:Y:S01]  /*b640*/  STL [R1+0x528], R7 ;  /* 0x0005280701007387 */ /* 0x0003e20000100800 */
[----:B0-----:R-:W-:-:S03]  /*b650*/  IMAD R6, R31, 0x2, R5 ;  /* 0x000000021f067824 */ /* 0x001fc600078e0205 */
[----:B------:R0:W-:Y:S01]  /*b660*/  STL [R1+0x514], R8 ;  /* 0x0005140801007387 */ /* 0x0001e20000100800 */
[----:B------:R-:W-:Y:S01]  /*b670*/  IMAD R31, R31, 0x2, R6 ;  /* 0x000000021f1f7824 */ /* 0x000fe200078e0206 */
[----:B-1----:R-:W-:Y:S02]  /*b680*/  LEA.HI.X.SX32 R7, R9, R2, 0x1, P1 ;  /* 0x0000000209077211 */ /* 0x002fe400008f0eff */
[----:B0-----:R-:W-:-:S03]  /*b690*/  IADD3 R8, P0, R11, R3, RZ ;  /* 0x000000030b087210 */ /* 0x001fc60007f1e0ff */
[----:B------:R0:W-:Y:S04]  /*b6a0*/  STL [R1+0x51c], R7 ;  /* 0x00051c0701007387 */ /* 0x0001e80000100800 */
[----:B------:R1:W-:Y:S01]  /*b6b0*/  STL [R1+0x524], R4 ;  /* 0x0005240401007387 */ /* 0x0003e20000100800 */
[----:B0-----:R-:W-:-:S03]  /*b6c0*/  IADD3 R7, P1, R5, R3, RZ ;  /* 0x0000000305077210 */ /* 0x001fc60007f3e0ff */
[----:B------:R-:W-:Y:S01]  /*b6d0*/  STL [R1+0x52c], R8 ;  /* 0x00052c0801007387 */ /* 0x000fe20000100800 */
[-C--:B-1----:R-:W-:Y:S02]  /*b6e0*/  IADD3 R4, P2, R6, R3.reuse, RZ ;  /* 0x0000000306047210 */ /* 0x082fe40007f5e0ff */
[----:B------:R-:W-:Y:S01]  /*b6f0*/  IADD3 R3, P3, R31, R3, RZ ;  /* 0x000000031f037210 */ /* 0x000fe20007f7e0ff */
[----:B------:R0:W-:Y:S04]  /*b700*/  STL [R1+0x530], R7 ;  /* 0x0005300701007387 */ /* 0x0001e80000100800 */
[----:B------:R1:W-:Y:S04]  /*b710*/  STL [R1+0x534], R4 ;  /* 0x0005340401007387 */ /* 0x0003e80000100800 */
[----:B------:R2:W-:Y:S01]  /*b720*/  STL [R1+0x350], R3 ;  /* 0x0003500301007387 */ /* 0x0005e20000100800 */
[----:B0-----:R-:W-:-:S02]  /*b730*/  LEA.HI.X.SX32 R7, R11, R2, 0x1, P0 ;  /* 0x000000020b077211 */ /* 0x001fc400000f0eff */
[----:B------:R-:W-:Y:S02]  /*b740*/  LOP3.LUT P0, RZ, R152, 0x80, RZ, 0xc0, !PT ;  /* 0x0000008098ff7812 */ /* 0x000fe4000780c0ff */
[-C--:B-1----:R-:W-:Y:S01]  /*b750*/  LEA.HI.X.SX32 R4, R5, R2.reuse, 0x1, P1 ;  /* 0x0000000205047211 */ /* 0x082fe200008f0eff */
[----:B------:R-:W-:Y:S01]  /*b760*/  STL [R1+0x340], R7 ;  /* 0x0003400701007387 */ /* 0x000fe20000100800 */
[-C--:B--2---:R-:W-:Y:S02]  /*b770*/  LEA.HI.X.SX32 R3, R6, R2.reuse, 0x1, P2 ;  /* 0x0000000206037211 */ /* 0x084fe400010f0eff */
[----:B------:R-:W-:Y:S01]  /*b780*/  LEA.HI.X.SX32 R2, R31, R2, 0x1, P3 ;  /* 0x000000021f027211 */ /* 0x000fe200018f0eff */
[----:B------:R-:W-:Y:S01]  /*b790*/  STL [R1+0x348], R4 ;  /* 0x0003480401007387 */ /* 0x000fe20000100800 */
[----:B------:R-:W-:Y:S01]  /*b7a0*/  USGXT.U32 UR18, UR18, 0xe ;  /* 0x0000000e1212789a */ /* 0x000fe20008000000 */
[----:B------:R-:W-:Y:S02]  /*b7b0*/  SEL R9, RZ, 0x90, !P0 ;  /* 0x00000090ff097807 */ /* 0x000fe40004000000 */
[----:B------:R-:W-:Y:S01]  /*b7c0*/  STL [R1+0x34c], R3 ;  /* 0x00034c0301007387 */ /* 0x000fe20000100800 */
[----:B------:R-:W-:-:S03]  /*b7d0*/  UIADD3 UR10, UP0, UR18, 0x2, URZ ;  /* 0x00000002120a7890 */ /* 0x000fc6000ff1e03f */
[----:B------:R0:W-:Y:S01]  /*b7e0*/  STL [R1+0x344], R2 ;  /* 0x0003440201007387 */ /* 0x0001e20000100800 */
[----:B------:R-:W-:Y:S01]  /*b7f0*/  LOP3.LUT R9, R9, 0x7f, R152, 0x78, !PT ;  /* 0x0000007f09097812 */ /* 0x000fe200078e7898 */
[----:B------:R-:W-:Y:S01]  /*b800*/  UMOV UR5, URZ ;  /* 0x0000003f00057c82 */ /* 0x000fe20008000000 */
[----:B------:R-:W-:Y:S01]  /*b810*/  USHF.L.U32 UR7, UR7, 0x7, URZ ;  /* 0x0000000707077899 */ /* 0x000fe2000800063f */
[----:B0-----:R-:W-:Y:S01]  /*b820*/  SHF.R.S32.HI R2, RZ, 0x7, R136 ;  /* 0x00000007ff027819 */ /* 0x001fe20000011488 */
[----:B------:R-:W-:Y:S01]  /*b830*/  USHF.L.U32 UR20, UR20, 0x7, URZ ;  /* 0x0000000714147899 */ /* 0x000fe2000800063f */
[C---:B------:R-:W-:Y:S01]  /*b840*/  LOP3.LUT R4, R9.reuse, 0x20, RZ, 0x3c, !PT ;  /* 0x0000002009047812 */ /* 0x040fe200078e3cff */
[----:B------:R-:W-:Y:S01]  /*b850*/  UIADD3.X UR11, UR5, 0x40000040, URZ, UP0, !UPT ;  /* 0x40000040050b7890 */ /* 0x000fe200087fe43f */
[----:B------:R-:W-:Y:S01]  /*b860*/  LOP3.LUT R3, R9, 0x40, RZ, 0x3c, !PT ;  /* 0x0000004009037812 */ /* 0x000fe200078e3cff */
        /* <DEDUP_REMOVED lines=10> */
[----:B0-----:R-:W-:Y:S02]  /*b910*/  LOP3.LUT R2, R9, 0x60, RZ, 0x3c, !PT ;  /* 0x0000006009027812 */ /* 0x001fe400078e3cff */
        /* <DEDUP_REMOVED lines=49> */
[C---:B------:R-:W-:Y:S02]  /*bc30*/  LOP3.LUT R8, R10.reuse, 0x10, RZ, 0x3c, !PT ;  /* 0x000000100a087812 */ /* 0x040fe400078e3cff */
[----:B------:R-:W-:-:S02]  /*bc40*/  LOP3.LUT R7, R10, 0x20, RZ, 0x3c, !PT ;  /* 0x000000200a077812 */ /* 0x000fc400078e3cff */
[C---:B------:R-:W-:Y:S02]  /*bc50*/  LOP3.LUT R6, R10.reuse, 0x30, RZ, 0x3c, !PT ;  /* 0x000000300a067812 */ /* 0x040fe400078e3cff */
[C---:B------:R-:W-:Y:S02]  /*bc60*/  LOP3.LUT R5, R10.reuse, 0x40, RZ, 0x3c, !PT ;  /* 0x000000400a057812 */ /* 0x040fe400078e3cff */
[C---:B------:R-:W-:Y:S02]  /*bc70*/  LOP3.LUT R4, R10.reuse, 0x50, RZ, 0x3c, !PT ;  /* 0x000000500a047812 */ /* 0x040fe400078e3cff */
[C---:B------:R-:W-:Y:S02]  /*bc80*/  LOP3.LUT R3, R10.reuse, 0x60, RZ, 0x3c, !PT ;  /* 0x000000600a037812 */ /* 0x040fe400078e3cff */
[----:B------:R-:W-:Y:S01]  /*bc90*/  LOP3.LUT R2, R10, 0x70, RZ, 0x3c, !PT ;  /* 0x000000700a027812 */ /* 0x000fe200078e3cff */
[----:B------:R-:W-:Y:S01]  /*bca0*/  UMOV UR4, URZ ;  /* 0x0000003f00047c82 */ /* 0x000fe20008000000 */
[----:B------:R-:W-:-:S02]  /*bcb0*/  USHF.R.S32.HI UR30, URZ, 0x1f, UR7 ;  /* 0x0000001f3f1e7899 */ /* 0x000fc40008011407 */
[----:B------:R-:W-:Y:S02]  /*bcc0*/  USHF.R.S32.HI UR31, URZ, 0x1f, UR20 ;  /* 0x0000001f3f1f7899 */ /* 0x000fe40008011414 */
[----:B------:R-:W-:Y:S02]  /*bcd0*/  UIADD3.64 UR26, UR10, 0x2, URZ ;  /* 0x000000020a1a7897 */ /* 0x000fe4000fffe03f */
[----:B------:R-:W-:-:S12]  /*bce0*/  UIADD3.64 UR14, UR10, 0x4, URZ ;  /* 0x000000040a0e7897 */ /* 0x000fd8000fffe03f */
.L_x_2:
[----:B------:R-:W2:Y:S04]  /*bcf0*/  LDL R13, [R1+0x344] ;  /* 0x00034400010d7983 */ /* 0x000ea80000100800 */
[----:B------:R-:W2:Y:S01]  /*bd00*/  LDL R12, [R1+0x350] ;  /* 0x00035000010c7983 */ /* 0x000ea20000100800 */
[----:B------:R-:W-:-:S03]  /*bd10*/  UIMAD UR5, UR4, -0x80, UR21 ;  /* 0xffffff80040578a4 */ /* 0x000fc6000f8e0215 */
[----:B------:R0:W-:Y:S01]  /*bd20*/  STL [R1+0x988], R237 ;  /* 0x000988ed01007387 */ /* 0x0001e20000100800 */
[----:B------:R-:W-:-:S03]  /*bd30*/  PRMT R174, RZ, 0x7610, R174 ;  /* 0x00007610ffae7816 */ /* 0x000fc600000000ae */
[----:B------:R-:W-:Y:S04]  /*bd40*/  STL [R1+0x984], R230 ;  /* 0x000984e601007387 */ /* 0x000fe80000100800 */
[----:B------:R-:W-:Y:S01]  /*bd50*/  STL [R1+0x980], R229 ;  /* 0x000980e501007387 */ /* 0x000fe20000100800 */
[----:B0-----:R-:W0:Y:S03]  /*bd60*/  S2R R237, SR_TID.X ;  /* 0x0000000000ed7919 */ /* 0x001e260000002100 */
[----:B------:R1:W-:Y:S04]  /*bd70*/  STL [R1+0x97c], R222 ;  /* 0x00097cde01007387 */ /* 0x0003e80000100800 */
[----:B------:R-:W-:Y:S04]  /*bd80*/  STL [R1+0x978], R221 ;  /* 0x000978dd01007387 */ /* 0x000fe80000100800 */
[----:B-----5:R3:W-:Y:S04]  /*bd90*/  STL [R1+0x874], R0 ;  /* 0x0008740001007387 */ /* 0x0207e80000100800 */
[----:B-1----:R-:W4:Y:S04]  /*bda0*/  LDL R222, [R1+0x534] ;  /* 0x0005340001de7983 */ /* 0x002f280000100800 */
[----:B------:R-:W4:Y:S04]  /*bdb0*/  LDL R230, [R1+0x348] ;  /* 0x0003480001e67983 */ /* 0x000f280000100800 */
[----:B------:R-:W4:Y:S04]  /*bdc0*/  LDL R229, [R1+0x530] ;  /* 0x0005300001e57983 */ /* 0x000f280000100800 */
[----:B---3--:R-:W3:Y:S01]  /*bdd0*/  LDL R0, [R1+0x52c] ;  /* 0x00052c0001007983 */ /* 0x008ee20000100800 */
[----:B0-----:R-:W-:-:S03]  /*bde0*/  SHF.R.U32.HI R191, RZ, 0x7, R237 ;  /* 0x00000007ffbf7819 */ /* 0x001fc600000116ed */
[----:B------:R-:W3:Y:S01]  /*bdf0*/  LDL R221, [R1+0x524] ;  /* 0x0005240001dd7983 */ /* 0x000ee20000100800 */
[--C-:B------:R-:W-:Y:S02]  /*be00*/  SHF.R.U32.HI R11, RZ, 0x7, R237.reuse ;  /* 0x00000007ff0b7819 */ /* 0x100fe400000116ed */
[----:B------:R-:W-:Y:S02]  /*be10*/  SGXT.U32 R191, R191, 0x1 ;  /* 0x00000001bfbf781a */ /* 0x000fe40000000000 */
[----:B------:R-:W-:Y:S02]  /*be20*/  SHF.R.U32.HI R237, RZ, 0x7, R237 ;  /* 0x00000007ffed7819 */ /* 0x000fe400000116ed */
[----:B------:R-:W-:Y:S02]  /*be30*/  LOP3.LUT R191, R191, 0x4, RZ, 0xfc, !PT ;  /* 0x00000004bfbf7812 */ /* 0x000fe400078efcff */
[----:B------:R-:W-:Y:S02]  /*be40*/  SGXT.U32 R237, R237, 0x1 ;  /* 0x00000001eded781a */ /* 0x000fe40000000000 */
[----:B------:R-:W-:-:S02]  /*be50*/  ISETP.GE.AND P1, PT, R191, UR5, PT ;  /* 0x00000005bf007c0c */ /* 0x000fc4000bf26270 */
[----:B------:R-:W0:Y:S01]  /*be60*/  S2R R191, SR_TID.X ;  /* 0x0000000000bf7919 */ /* 0x000e220000002100 */
[----:B------:R-:W-:Y:S02]  /*be70*/  LOP3.LUT R237, R237, 0x2, RZ, 0xfc, !PT ;  /* 0x00000002eded7812 */ /* 0x000fe400078efcff */
[----:B------:R-:W-:Y:S02]  /*be80*/  SGXT.U32 R11, R11, 0x1 ;  /* 0x000000010b0b781a */ /* 0x000fe40000000000 */
[----:B------:R-:W-:Y:S02]  /*be90*/  ISETP.GE.AND P0, PT, R237, UR5, PT ;  /* 0x00000005ed007c0c */ /* 0x000fe4000bf06270 */
[----:B------:R-:W-:-:S04]  /*bea0*/  LOP3.LUT R11, R11, 0x6, RZ, 0xfc, !PT ;  /* 0x000000060b0b7812 */ /* 0x000fc800078efcff */
[----:B------:R-:W-:Y:S02]  /*beb0*/  ISETP.GE.AND P2, PT, R11, UR5, PT ;  /* 0x000000050b007c0c */ /* 0x000fe4000bf46270 */
[----:B------:R-:W3:Y:S01]  /*bec0*/  LDL R11, [R1+0x340] ;  /* 0x00034000010b7983 */ /* 0x000ee20000100800 */
[----:B0-----:R-:W-:-:S04]  /*bed0*/  SHF.R.U32.HI R191, RZ, 0x7, R191 ;  /* 0x00000007ffbf7819 */ /* 0x001fc800000116bf */
[----:B------:R-:W-:-:S04]  /*bee0*/  SGXT.U32 R191, R191, 0x1 ;  /* 0x00000001bfbf781a */ /* 0x000fc80000000000 */
[----:B------:R-:W-:-:S04]  /*bef0*/  LOP3.LUT R191, R191, 0x8, RZ, 0xfc, !PT ;  /* 0x00000008bfbf7812 */ /* 0x000fc800078efcff */
[----:B------:R-:W-:Y:S02]  /*bf00*/  ISETP.GE.AND P3, PT, R191, UR5, PT ;  /* 0x00000005bf007c0c */ /* 0x000fe4000bf66270 */
[----:B------:R-:W3:Y:S04]  /*bf10*/  LDL R191, [R1+0x528] ;  /* 0x0005280001bf7983 */ /* 0x000ee80000100800 */
[----:B--2---:R0:W2:Y:S04]  /*bf20*/  @!P0 LDG.E.U8 R174, desc[UR22][R12.64] ;  /* 0x000000160cae8981 */ /* 0x0040a8000c1e1100 */
[----:B------:R-:W3:Y:S01]  /*bf30*/  LDL R13, [R1+0x34c] ;  /* 0x00034c00010d7983 */ /* 0x000ee20000100800 */
[----:B------:R-:W0:Y:S01]  /*bf40*/  S2R R237, SR_TID.X ;  /* 0x0000000000ed7919 */ /* 0x000e220000002100 */
[----:B------:R-:W-:-:S02]  /*bf50*/  PRMT R173, RZ, 0x7610, R173 ;  /* 0x00007610ffad7816 */ /* 0x000fc400000000ad */
[----:B------:R-:W-:Y:S02]  /*bf60*/  PRMT R172, RZ, 0x7610, R172 ;  /* 0x00007610ffac7816 */ /* 0x000fe400000000ac */
[----:B------:R-:W-:Y:S02]  /*bf70*/  PRMT R171, RZ, 0x7610, R171 ;  /* 0x00007610ffab7816 */ /* 0x000fe400000000ab */
[----:B0-----:R-:W-:-:S04]  /*bf80*/  SHF.R.U32.HI R12, RZ, 0x7, R237 ;  /* 0x00000007ff0c7819 */ /* 0x001fc800000116ed */
[----:B------:R-:W-:-:S04]  /*bf90*/  SGXT.U32 R12, R12, 0x1 ;  /* 0x000000010c0c781a */ /* 0x000fc80000000000 */
[----:B------:R-:W-:-:S04]  /*bfa0*/  LOP3.LUT R12, R12, 0xa, RZ, 0xfc, !PT ;  /* 0x0000000a0c0c7812 */ /* 0x000fc800078efcff */
[----:B------:R-:W-:Y:S01]  /*bfb0*/  ISETP.GE.AND P0, PT, R12, UR5, PT ;  /* 0x000000050c007c0c */ /* 0x000fe2000bf06270 */
[----:B----4-:R-:W-:Y:S01]  /*bfc0*/  @!P1 IMAD.MOV.U32 R12, RZ, RZ, R222 ;  /* 0x000000ffff0c9224 */ /* 0x010fe200078e00de */
[----:B------:R-:W-:-:S04]  /*bfd0*/  SHF.R.U32.HI R222, RZ, 0x7, R237 ;  /* 0x00000007ffde7819 */ /* 0x000fc800000116ed */
[----:B------:R-:W-:-:S04]  /*bfe0*/  SGXT.U32 R222, R222, 0x1 ;  /* 0x00000001dede781a */ /* 0x000fc80000000000 */
[----:B------:R-:W-:Y:S02]  /*bff0*/  LOP3.LUT R222, R222, 0xc, RZ, 0xfc, !PT ;  /* 0x0000000cdede7812 */ /* 0x000fe400078efcff */
[----:B------:R-:W-:Y:S01]  /*c000*/  PRMT R170, RZ, 0x7610, R170 ;  /* 0x00007610ffaa7816 */ /* 0x000fe200000000aa */
[----:B---3--:R0:W3:Y:S02]  /*c010*/  @!P1 LDG.E.U8 R173, desc[UR22][R12.64] ;  /* 0x000000160cad9981 */ /* 0x0080e4000c1e1100 */
[----:B0-----:R-:W-:Y:S02]  /*c020*/  @!P2 IMAD.MOV.U32 R12, RZ, RZ, R229 ;  /* 0x000000ffff0ca224 */ /* 0x001fe400078e00e5 */
[----:B------:R-:W-:Y:S01]  /*c030*/  @!P2 IMAD.MOV.U32 R13, RZ, RZ, R230 ;  /* 0x000000ffff0da224 */ /* 0x000fe200078e00e6 */
[----:B------:R-:W-:Y:S01]  /*c040*/  ISETP.GE.AND P1, PT, R222, UR5, PT ;  /* 0x00000005de007c0c */ /* 0x000fe2000bf26270 */
[----:B------:R-:W4:Y:S04]  /*c050*/  LDL R229, [R1+0x510] ;  /* 0x0005100001e57983 */ /* 0x000f280000100800 */
[----:B------:R0:W3:Y:S01]  /*c060*/  @!P2 LDG.E.U8 R172, desc[UR22][R12.64] ;  /* 0x000000160caca981 */ /* 0x0000e2000c1e1100 */
[----:B------:R-:W-:-:S03]  /*c070*/  SHF.R.U32.HI R222, RZ, 0x7, R237 ;  /* 0x00000007ffde7819 */ /* 0x000fc600000116ed */
[----:B------:R-:W2:Y:S01]  /*c080*/  LDL R237, [R1+0x520] ;  /* 0x0005200001ed7983 */ /* 0x000ea20000100800 */
[----:B0-----:R-:W-:Y:S02]  /*c090*/  @!P3 IMAD.MOV.U32 R12, RZ, RZ, R0 ;  /* 0x000000ffff0cb224 */ /* 0x001fe400078e0000 */
[----:B------:R-:W-:Y:S01]  /*c0a0*/  @!P3 IMAD.MOV.U32 R13, RZ, RZ, R11 ;  /* 0x000000ffff0db224 */ /* 0x000fe200078e000b */
[----:B------:R-:W4:Y:S04]  /*c0b0*/  LDL R0, [R1+0x518] ;  /* 0x0005180001007983 */ /* 0x000f280000100800 */
[----:B------:R0:W3:Y:S04]  /*c0c0*/  @!P3 LDG.E.U8 R171, desc[UR22][R12.64] ;  /* 0x000000160cabb981 */ /* 0x0000e8000c1e1100 */
[----:B------:R-:W3:Y:S01]  /*c0d0*/  LDL R11, [R1+0x514] ;  /* 0x00051400010b7983 */ /* 0x000ee20000100800 */
[----:B0-----:R-:W-:-:S02]  /*c0e0*/  @!P0 IMAD.MOV.U32 R12, RZ, RZ, R191 ;  /* 0x000000ffff0c8224 */ /* 0x001fc400078e00bf */
[----:B------:R-:W-:-:S05]  /*c0f0*/  @!P0 IMAD.MOV.U32 R13, RZ, RZ, R221 ;  /* 0x000000ffff0d8224 */ /* 0x000fca00078e00dd */
[----:B------:R2:W3:Y:S04]  /*c100*/  @!P0 LDG.E.U8 R170, desc[UR22][R12.64] ;  /* 0x000000160caa8981 */ /* 0x0004e8000c1e1100 */
[----:B------:R-:W4:Y:S01]  /*c110*/  LDL R13, [R1+0x51c] ;  /* 0x00051c00010d7983 */ /* 0x000f220000100800 */
[----:B------:R-:W0:Y:S01]  /*c120*/  S2R R230, SR_TID.X ;  /* 0x0000000000e67919 */ /* 0x000e220000002100 */
[----:B------:R-:W1:Y:S01]  /*c130*/  S2R R191, SR_TID.X ;  /* 0x0000000000bf7919 */ /* 0x000e620000002100 */
[----:B------:R-:W-:-:S04]  /*c140*/  SGXT.U32 R222, R222, 0x1 ;  /* 0x00000001dede781a */ /* 0x000fc80000000000 */
[----:B------:R-:W-:-:S04]  /*c150*/  LOP3.LUT R222, R222, 0xe, RZ, 0xfc, !PT ;  /* 0x0000000edede7812 */ /* 0x000fc800078efcff */
[----:B------:R-:W-:Y:S02]  /*c160*/  ISETP.GE.AND P2, PT, R222, UR5, PT ;  /* 0x00000005de007c0c */ /* 0x000fe4000bf46270 */
[----:B------:R-:W-:Y:S02]  /*c170*/  PRMT R169, RZ, 0x7610, R169 ;  /* 0x00007610ffa97816 */ /* 0x000fe400000000a9 */
[----:B0-----:R-:W-:Y:S02]  /*c180*/  SHF.R.U32.HI R222, RZ, 0x7, R230 ;  /* 0x00000007ffde7819 */ /* 0x001fe400000116e6 */
[----:B------:R-:W3:Y:S01]  /*c190*/  LDL R230, [R1+0x50c] ;  /* 0x00050c0001e67983 */ /* 0x000ee20000100800 */
[----:B-1----:R-:W-:Y:S02]  /*c1a0*/  SHF.R.U32.HI R221, RZ, 0x7, R191 ;  /* 0x00000007ffdd7819 */ /* 0x002fe400000116bf */
[----:B------:R-:W-:Y:S02]  /*c1b0*/  SGXT.U32 R222, R222, 0x1 ;  /* 0x00000001dede781a */ /* 0x000fe40000000000 */
[----:B------:R-:W-:-:S02]  /*c1c0*/  SGXT.U32 R221, R221, 0x1 ;  /* 0x00000001dddd781a */ /* 0x000fc40000000000 */
[----:B------:R-:W-:Y:S02]  /*c1d0*/  LOP3.LUT R222, R222, 0x10, RZ, 0xfc, !PT ;  /* 0x00000010dede7812 */ /* 0x000fe400078efcff */
[----:B------:R-:W-:Y:S02]  /*c1e0*/  LOP3.LUT R221, R221, 0x12, RZ, 0xfc, !PT ;  /* 0x00000012dddd7812 */ /* 0x000fe400078efcff */
[----:B------:R-:W-:Y:S02]  /*c1f0*/  ISETP.GE.AND P3, PT, R222, UR5, PT ;  /* 0x00000005de007c0c */ /* 0x000fe4000bf66270 */
[----:B------:R-:W-:Y:S01]  /*c200*/  ISETP.GE.AND P0, PT, R221, UR5, PT ;  /* 0x00000005dd007c0c */ /* 0x000fe2000bf06270 */
[----:B------:R-:W3:Y:S04]  /*c210*/  LDL R222, [R1+0x504] ;  /* 0x0005040001de7983 */ /* 0x000ee80000100800 */
[----:B------:R-:W3:Y:S01]  /*c220*/  LDL R221, [R1+0x508] ;  /* 0x0005080001dd7983 */ /* 0x000ee20000100800 */
[----:B--2---:R-:W-:-:S05]  /*c230*/  @!P1 IMAD.MOV.U32 R12, RZ, RZ, R237 ;  /* 0x000000ffff0c9224 */ /* 0x004fca00078e00ed */
[----:B----4-:R0:W2:Y:S02]  /*c240*/  @!P1 LDG.E.U8 R169, desc[UR22][R12.64] ;  /* 0x000000160ca99981 */ /* 0x0100a4000c1e1100 */
[----:B0-----:R-:W-:Y:S02]  /*c250*/  @!P2 IMAD.MOV.U32 R12, RZ, RZ, R0 ;  /* 0x000000ffff0ca224 */ /* 0x001fe400078e0000 */
[----:B---3--:R-:W-:Y:S01]  /*c260*/  @!P2 IMAD.MOV.U32 R13, RZ, RZ, R11 ;  /* 0x000000ffff0da224 */ /* 0x008fe200078e000b */
[----:B------:R-:W3:Y:S04]  /*c270*/  LDL R0, [R1+0x500] ;  /* 0x0005000001007983 */ /* 0x000ee80000100800 */
[----:B------:R-:W4:Y:S01]  /*c280*/  LDL R11, [R1+0x4fc] ;  /* 0x0004fc00010b7983 */ /* 0x000f220000100800 */
[----:B------:R-:W-:-:S04]  /*c290*/  SHF.R.U32.HI R191, RZ, 0x7, R191 ;  /* 0x00000007ffbf7819 */ /* 0x000fc800000116bf */
[----:B------:R-:W-:-:S04]  /*c2a0*/  SGXT.U32 R191, R191, 0x1 ;  /* 0x00000001bfbf781a */ /* 0x000fc80000000000 */
[----:B------:R-:W-:-:S04]  /*c2b0*/  LOP3.LUT R191, R191, 0x14, RZ, 0xfc, !PT ;  /* 0x00000014bfbf7812 */ /* 0x000fc800078efcff */
[----:B------:R-:W-:Y:S02]  /*c2c0*/  ISETP.GE.AND P1, PT, R191, UR5, PT ;  /* 0x00000005bf007c0c */ /* 0x000fe4000bf26270 */
[----:B------:R-:W0:Y:S01]  /*c2d0*/  S2R R191, SR_TID.X ;  /* 0x0000000000bf7919 */ /* 0x000e220000002100 */
[----:B------:R-:W-:Y:S02]  /*c2e0*/  PRMT R168, RZ, 0x7610, R168 ;  /* 0x00007610ffa87816 */ /* 0x000fe400000000a8 */
[----:B------:R-:W-:-:S04]  /*c2f0*/  PRMT R167, RZ, 0x7610, R167 ;  /* 0x00007610ffa77816 */ /* 0x000fc800000000a7 */
[----:B------:R1:W2:Y:S01]  /*c300*/  @!P2 LDG.E.U8 R168, desc[UR22][R12.64] ;  /* 0x000000160ca8a981 */ /* 0x0002a2000c1e1100 */
[----:B------:R-:W-:Y:S01]  /*c310*/  PRMT R166, RZ, 0x7610, R166 ;  /* 0x00007610ffa67816 */ /* 0x000fe200000000a6 */
[----:B-1----:R-:W-:Y:S02]  /*c320*/  @!P3 IMAD.MOV.U32 R12, RZ, RZ, R229 ;  /* 0x000000ffff0cb224 */ /* 0x002fe400078e00e5 */
[----:B------:R-:W-:Y:S01]  /*c330*/  @!P3 IMAD.MOV.U32 R13, RZ, RZ, R230 ;  /* 0x000000ffff0db224 */ /* 0x000fe200078e00e6 */
[----:B------:R-:W-:Y:S01]  /*c340*/  PRMT R165, RZ, 0x7610, R165 ;  /* 0x00007610ffa57816 */ /* 0x000fe200000000a5 */
[----:B------:R-:W2:Y:S04]  /*c350*/  LDL R230, [R1+0x4ec] ;  /* 0x0004ec0001e67983 */ /* 0x000ea80000100800 */
[----:B------:R1:W2:Y:S01]  /*c360*/  @!P3 LDG.E.U8 R167, desc[UR22][R12.64] ;  /* 0x000000160ca7b981 */ /* 0x0002a2000c1e1100 */
[----:B0-----:R-:W-:-:S02]  /*c370*/  SHF.R.U32.HI R237, RZ, 0x7, R191 ;  /* 0x00000007ffed7819 */ /* 0x001fc400000116bf */
[----:B------:R-:W-:Y:S02]  /*c380*/  SHF.R.U32.HI R229, RZ, 0x7, R191 ;  /* 0x00000007ffe57819 */ /* 0x000fe400000116bf */
[----:B------:R-:W-:Y:S01]  /*c390*/  SGXT.U32 R237, R237, 0x1 ;  /* 0x00000001eded781a */ /* 0x000fe20000000000 */
[----:B-1----:R-:W-:Y:S02]  /*c3a0*/  @!P0 IMAD.MOV.U32 R12, RZ, RZ, R221 ;  /* 0x000000ffff0c8224 */ /* 0x002fe400078e00dd */
[----:B------:R-:W-:Y:S01]  /*c3b0*/  @!P0 IMAD.MOV.U32 R13, RZ, RZ, R222 ;  /* 0x000000ffff0d8224 */ /* 0x000fe200078e00de */
[----:B------:R-:W-:Y:S01]  /*c3c0*/  LOP3.LUT R237, R237, 0x16, RZ, 0xfc, !PT ;  /* 0x00000016eded7812 */ /* 0x000fe200078efcff */
[----:B------:R-:W2:Y:S01]  /*c3d0*/  LDL R222, [R1+0x4e4] ;  /* 0x0004e40001de7983 */ /* 0x000ea20000100800 */
[----:B------:R-:W-:Y:S02]  /*c3e0*/  SGXT.U32 R229, R229, 0x1 ;  /* 0x00000001e5e5781a */ /* 0x000fe40000000000 */
[----:B------:R-:W-:Y:S01]  /*c3f0*/  ISETP.GE.AND P2, PT, R237, UR5, PT ;  /* 0x00000005ed007c0c */ /* 0x000fe2000bf46270 */
[----:B------:R3:W2:Y:S01]  /*c400*/  @!P0 LDG.E.U8 R166, desc[UR22][R12.64] ;  /* 0x000000160ca68981 */ /* 0x0006a2000c1e1100 */
[----:B------:R-:W-:-:S03]  /*c410*/  LOP3.LUT R229, R229, 0x18, RZ, 0xfc, !PT ;  /* 0x00000018e5e57812 */ /* 0x000fc600078efcff */
[----:B------:R-:W2:Y:S01]  /*c420*/  LDL R237, [R1+0x4f8] ;  /* 0x0004f80001ed7983 */ /* 0x000ea20000100800 */
[----:B------:R-:W-:-:S03]  /*c430*/  ISETP.GE.AND P3, PT, R229, UR5, PT ;  /* 0x00000005e5007c0c */ /* 0x000fc6000bf66270 */
[----:B------:R-:W2:Y:S04]  /*c440*/  LDL R229, [R1+0x4f0] ;  /* 0x0004f00001e57983 */ /* 0x000ea80000100800 */
[----:B------:R-:W2:Y:S01]  /*c450*/  LDL R221, [R1+0x4e8] ;  /* 0x0004e80001dd7983 */ /* 0x000ea20000100800 */
[----:B---3--:R-:W-:-:S03]  /*c460*/  @!P1 IMAD.MOV.U32 R12, RZ, RZ, R0 ;  /* 0x000000ffff0c9224 */ /* 0x008fc600078e0000 */
[----:B------:R-:W3:Y:S01]  /*c470*/  LDL R0, [R1+0x4e0] ;  /* 0x0004e00001007983 */ /* 0x000ee20000100800 */
[----:B----4-:R-:W-:-:S03]  /*c480*/  @!P1 IMAD.MOV.U32 R13, RZ, RZ, R11 ;  /* 0x000000ffff0d9224 */ /* 0x010fc600078e000b */
[----:B------:R-:W4:Y:S04]  /*c490*/  LDL R11, [R1+0x4dc] ;  /* 0x0004dc00010b7983 */ /* 0x000f280000100800 */
[----:B------:R0:W4:Y:S04]  /*c4a0*/  @!P1 LDG.E.U8 R165, desc[UR22][R12.64] ;  /* 0x000000160ca59981 */ /* 0x000128000c1e1100 */
[----:B------:R-:W3:Y:S01]  /*c4b0*/  LDL R13, [R1+0x4f4] ;  /* 0x0004f400010d7983 */ /* 0x000ee20000100800 */
[----:B------:R-:W-:-:S04]  /*c4c0*/  SHF.R.U32.HI R191, RZ, 0x7, R191 ;  /* 0x00000007ffbf7819 */ /* 0x000fc800000116bf */
[----:B------:R-:W-:-:S04]  /*c4d0*/  SGXT.U32 R191, R191, 0x1 ;  /* 0x00000001bfbf781a */ /* 0x000fc80000000000 */
[----:B------:R-:W-:-:S04]  /*c4e0*/  LOP3.LUT R191, R191, 0x1a, RZ, 0xfc, !PT ;  /* 0x0000001abfbf7812 */ /* 0x000fc800078efcff */
[----:B------:R-:W-:Y:S02]  /*c4f0*/  ISETP.GE.AND P0, PT, R191, UR5, PT ;  /* 0x00000005bf007c0c */ /* 0x000fe4000bf06270 */
[----:B------:R-:W0:Y:S01]  /*c500*/  S2R R191, SR_TID.X ;  /* 0x0000000000bf7919 */ /* 0x000e220000002100 */
[----:B------:R-:W-:Y:S02]  /*c510*/  PRMT R164, RZ, 0x7610, R164 ;  /* 0x00007610ffa47816 */ /* 0x000fe400000000a4 */
[----:B------:R-:W-:Y:S02]  /*c520*/  PRMT R163, RZ, 0x7610, R163 ;  /* 0x00007610ffa37816 */ /* 0x000fe400000000a3 */
[----:B------:R-:W-:Y:S02]  /*c530*/  PRMT R162, RZ, 0x7610, R162 ;  /* 0x00007610ffa27816 */ /* 0x000fe400000000a2 */
[----:B0-----:R-:W-:-:S04]  /*c540*/  SHF.R.U32.HI R12, RZ, 0x7, R191 ;  /* 0x00000007ff0c7819 */ /* 0x001fc800000116bf */
[----:B------:R-:W-:-:S04]  /*c550*/  SGXT.U32 R12, R12, 0x1 ;  /* 0x000000010c0c781a */ /* 0x000fc80000000000 */
[----:B------:R-:W-:-:S04]  /*c560*/  LOP3.LUT R12, R12, 0x1c, RZ, 0xfc, !PT ;  /* 0x0000001c0c0c7812 */ /* 0x000fc800078efcff */
[----:B------:R-:W-:Y:S01]  /*c570*/  ISETP.GE.AND P1, PT, R12, UR5, PT ;  /* 0x000000050c007c0c */ /* 0x000fe2000bf26270 */
[----:B--2---:R-:W-:Y:S01]  /*c580*/  @!P2 IMAD.MOV.U32 R12, RZ, RZ, R237 ;  /* 0x000000ffff0ca224 */ /* 0x004fe200078e00ed */
[----:B------:R-:W-:-:S04]  /*c590*/  SHF.R.U32.HI R237, RZ, 0x7, R191 ;  /* 0x00000007ffed7819 */ /* 0x000fc800000116bf */
[----:B------:R-:W-:-:S04]  /*c5a0*/  SGXT.U32 R237, R237, 0x1 ;  /* 0x00000001eded781a */ /* 0x000fc80000000000 */
[----:B------:R-:W-:Y:S02]  /*c5b0*/  LOP3.LUT R237, R237, 0x1e, RZ, 0xfc, !PT ;  /* 0x0000001eeded7812 */ /* 0x000fe400078efcff */
[----:B------:R-:W-:Y:S01]  /*c5c0*/  PRMT R161, RZ, 0x7610, R161 ;  /* 0x00007610ffa17816 */ /* 0x000fe200000000a1 */
[----:B---3--:R0:W2:Y:S02]  /*c5d0*/  @!P2 LDG.E.U8 R164, desc[UR22][R12.64] ;  /* 0x000000160ca4a981 */ /* 0x0080a4000c1e1100 */
[----:B0-----:R-:W-:Y:S02]  /*c5e0*/  @!P3 IMAD.MOV.U32 R12, RZ, RZ, R229 ;  /* 0x000000ffff0cb224 */ /* 0x001fe400078e00e5 */
[----:B------:R-:W-:Y:S01]  /*c5f0*/  @!P3 IMAD.MOV.U32 R13, RZ, RZ, R230 ;  /* 0x000000ffff0db224 */ /* 0x000fe200078e00e6 */
[----:B------:R-:W-:Y:S01]  /*c600*/  ISETP.GE.AND P2, PT, R237, UR5, PT ;  /* 0x00000005ed007c0c */ /* 0x000fe2000bf46270 */
[----:B------:R-:W3:Y:S04]  /*c610*/  LDL R230, [R1+0x4cc] ;  /* 0x0004cc0001e67983 */ /* 0x000ee80000100800 */
[----:B------:R0:W2:Y:S01]  /*c620*/  @!P3 LDG.E.U8 R163, desc[UR22][R12.64] ;  /* 0x000000160ca3b981 */ /* 0x0000a2000c1e1100 */
[----:B------:R-:W-:-:S03]  /*c630*/  SHF.R.U32.HI R229, RZ, 0x7, R191 ;  /* 0x00000007ffe57819 */ /* 0x000fc600000116bf */
[----:B------:R-:W3:Y:S01]  /*c640*/  LDL R237, [R1+0x4d8] ;  /* 0x0004d80001ed7983 */ /* 0x000ee20000100800 */
[----:B0-----:R-:W-:Y:S02]  /*c650*/  @!P0 IMAD.MOV.U32 R12, RZ, RZ, R221 ;  /* 0x000000ffff0c8224 */ /* 0x001fe400078e00dd */
[----:B------:R-:W-:Y:S01]  /*c660*/  @!P0 IMAD.MOV.U32 R13, RZ, RZ, R222 ;  /* 0x000000ffff0d8224 */ /* 0x000fe200078e00de */
[----:B------:R-:W-:Y:S01]  /*c670*/  SGXT.U32 R229, R229, 0x1 ;  /* 0x00000001e5e5781a */ /* 0x000fe20000000000 */
[----:B------:R-:W2:Y:S04]  /*c680*/  LDL R221, [R1+0x4d0] ;  /* 0x0004d00001dd7983 */ /* 0x000ea80000100800 */
[----:B------:R0:W2:Y:S01]  /*c690*/  @!P0 LDG.E.U8 R162, desc[UR22][R12.64] ;  /* 0x000000160ca28981 */ /* 0x0000a2000c1e1100 */
[----:B------:R-:W-:-:S03]  /*c6a0*/  LOP3.LUT R229, R229, 0x20, RZ, 0xfc, !PT ;  /* 0x00000020e5e57812 */ /* 0x000fc600078efcff */
[----:B------:R-:W2:Y:S01]  /*c6b0*/  LDL R222, [R1+0x4c8] ;  /* 0x0004c80001de7983 */ /* 0x000ea20000100800 */
[----:B0-----:R-:W-:Y:S02]  /*c6c0*/  @!P1 IMAD.MOV.U32 R12, RZ, RZ, R0 ;  /* 0x000000ffff0c9224 */ /* 0x001fe400078e0000 */
[----:B----4-:R-:W-:Y:S01]  /*c6d0*/  @!P1 IMAD.MOV.U32 R13, RZ, RZ, R11 ;  /* 0x000000ffff0d9224 */ /* 0x010fe200078e000b */
[----:B------:R-:W-:Y:S01]  /*c6e0*/  ISETP.GE.AND P3, PT, R229, UR5, PT ;  /* 0x00000005e5007c0c */ /* 0x000fe2000bf66270 */
[----:B------:R-:W4:Y:S04]  /*c6f0*/  LDL R11, [R1+0x4bc] ;  /* 0x0004bc00010b7983 */ /* 0x000f280000100800 */
[----:B------:R0:W4:Y:S04]  /*c700*/  @!P1 LDG.E.U8 R161, desc[UR22][R12.64] ;  /* 0x000000160ca19981 */ /* 0x000128000c1e1100 */
[----:B------:R-:W4:Y:S04]  /*c710*/  LDL R229, [R1+0x4c4] ;  /* 0x0004c40001e57983 */ /* 0x000f280000100800 */
[----:B------:R-:W4:Y:S04]  /*c720*/  LDL R0, [R1+0x4c0] ;  /* 0x0004c00001007983 */ /* 0x000f280000100800 */
[----:B------:R-:W2:Y:S01]  /*c730*/  LDL R13, [R1+0x4d4] ;  /* 0x0004d400010d7983 */ /* 0x000ea20000100800 */
        /* <DEDUP_REMOVED lines=11> */
[----:B------:R-:W-:Y:S02]  /*c7f0*/  ISETP.GE.AND P1, PT, R12, UR5, PT ;  /* 0x000000050c007c0c */ /* 0x000fe4000bf26270 */
[----:B------:R-:W-:Y:S01]  /*c800*/  PRMT R157, RZ, 0x7610, R157 ;  /* 0x00007610ff9d7816 */ /* 0x000fe2000000009d */
[----:B---3--:R-:W-:Y:S01]  /*c810*/  @!P2 IMAD.MOV.U32 R12, RZ, RZ, R237 ;  /* 0x000000ffff0ca224 */ /* 0x008fe200078e00ed */
[----:B------:R-:W-:-:S04]  /*c820*/  SHF.R.U32.HI R237, RZ, 0x7, R191 ;  /* 0x00000007ffed7819 */ /* 0x000fc800000116bf */
[----:B------:R-:W-:-:S04]  /*c830*/  SGXT.U32 R237, R237, 0x1 ;  /* 0x00000001eded781a */ /* 0x000fc80000000000 */
[----:B------:R-:W-:-:S04]  /*c840*/  LOP3.LUT R237, R237, 0x26, RZ, 0xfc, !PT ;  /* 0x00000026eded7812 */ /* 0x000fc800078efcff */
[----:B------:R-:W-:Y:S02]  /*c850*/  ISETP.GE.AND P0, PT, R237, UR5, PT ;  /* 0x00000005ed007c0c */ /* 0x000fe4000bf06270 */
[----:B------:R-:W3:Y:S04]  /*c860*/  LDL R237, [R1+0x4a4] ;  /* 0x0004a40001ed7983 */ /* 0x000ee80000100800 */
[----:B--2---:R0:W2:Y:S02]  /*c870*/  @!P2 LDG.E.U8 R160, desc[UR22][R12.64] ;  /* 0x000000160ca0a981 */ /* 0x0040a4000c1e1100 */
[----:B0-----:R-:W-:Y:S01]  /*c880*/  @!P3 IMAD.MOV.U32 R12, RZ, RZ, R221 ;  /* 0x000000ffff0cb224 */ /* 0x001fe200078e00dd */
[----:B------:R-:W-:Y:S01]  /*c890*/  SHF.R.U32.HI R221, RZ, 0x7, R191 ;  /* 0x00000007ffdd7819 */ /* 0x000fe200000116bf */
[----:B------:R-:W-:-:S03]  /*c8a0*/  @!P3 IMAD.MOV.U32 R13, RZ, RZ, R230 ;  /* 0x000000ffff0db224 */ /* 0x000fc600078e00e6 */
[----:B------:R-:W-:Y:S02]  /*c8b0*/  SGXT.U32 R221, R221, 0x1 ;  /* 0x00000001dddd781a */ /* 0x000fe40000000000 */
[----:B------:R0:W2:Y:S02]  /*c8c0*/  @!P3 LDG.E.U8 R159, desc[UR22][R12.64] ;  /* 0x000000160c9fb981 */ /* 0x0000a4000c1e1100 */
[----:B------:R-:W-:Y:S02]  /*c8d0*/  LOP3.LUT R221, R221, 0x28, RZ, 0xfc, !PT ;  /* 0x00000028dddd7812 */ /* 0x000fe400078efcff */
[----:B------:R-:W-:Y:S01]  /*c8e0*/  SHF.R.U32.HI R191, RZ, 0x7, R191 ;  /* 0x00000007ffbf7819 */ /* 0x000fe200000116bf */
[----:B0-----:R-:W-:Y:S02]  /*c8f0*/  @!P4 IMAD.MOV.U32 R12, RZ, RZ, R222 ;  /* 0x000000ffff0cc224 */ /* 0x001fe400078e00de */
[----:B----4-:R-:W-:Y:S01]  /*c900*/  @!P4 IMAD.MOV.U32 R13, RZ, RZ, R229 ;  /* 0x000000ffff0dc224 */ /* 0x010fe200078e00e5 */
[----:B------:R-:W-:Y:S01]  /*c910*/  ISETP.GE.AND P2, PT, R221, UR5, PT ;  /* 0x00000005dd007c0c */ /* 0x000fe2000bf46270 */
[----:B------:R-:W4:Y:S04]  /*c920*/  LDL R229, [R1+0x4ac] ;  /* 0x0004ac0001e57983 */ /* 0x000f280000100800 */
[----:B------:R0:W2:Y:S01]  /*c930*/  @!P4 LDG.E.U8 R158, desc[UR22][R12.64] ;  /* 0x000000160c9ec981 */ /* 0x0000a2000c1e1100 */
[----:B------:R-:W-:-:S03]  /*c940*/  SGXT.U32 R191, R191, 0x1 ;  /* 0x00000001bfbf781a */ /* 0x000fc60000000000 */
[----:B------:R-:W3:Y:S04]  /*c950*/  LDL R221, [R1+0x4b8] ;  /* 0x0004b80001dd7983 */ /* 0x000ee80000100800 */
[----:B------:R-:W4:Y:S01]  /*c960*/  LDL R222, [R1+0x4b0] ;  /* 0x0004b00001de7983 */ /* 0x000f220000100800 */
[----:B0-----:R-:W-:Y:S02]  /*c970*/  @!P1 IMAD.MOV.U32 R12, RZ, RZ, R0 ;  /* 0x000000ffff0c9224 */ /* 0x001fe400078e0000 */
[----:B------:R-:W-:Y:S01]  /*c980*/  @!P1 IMAD.MOV.U32 R13, RZ, RZ, R11 ;  /* 0x000000ffff0d9224 */ /* 0x000fe200078e000b */
[----:B------:R-:W-:Y:S01]  /*c990*/  LOP3.LUT R191, R191, 0x2a, RZ, 0xfc, !PT ;  /* 0x0000002abfbf7812 */ /* 0x000fe200078efcff */
[----:B------:R-:W2:Y:S04]  /*c9a0*/  LDL R11, [R1+0x49c] ;  /* 0x00049c00010b7983 */ /* 0x000ea80000100800 */
[----:B------:R0:W2:Y:S01]  /*c9b0*/  @!P1 LDG.E.U8 R157, desc[UR22][R12.64] ;  /* 0x000000160c9d9981 */ /* 0x0000a2000c1e1100 */
[----:B------:R-:W-:-:S03]  /*c9c0*/  ISETP.GE.AND P3, PT, R191, UR5, PT ;  /* 0x00000005bf007c0c */ /* 0x000fc6000bf66270 */
[----:B------:R-:W2:Y:S04]  /*c9d0*/  LDL R191, [R1+0x4a8] ;  /* 0x0004a80001bf7983 */ /* 0x000ea80000100800 */
[----:B------:R-:W2:Y:S04]  /*c9e0*/  LDL R0, [R1+0x4a0] ;  /* 0x0004a00001007983 */ /* 0x000ea80000100800 */
[----:B------:R-:W4:Y:S01]  /*c9f0*/  LDL R13, [R1+0x4b4] ;  /* 0x0004b400010d7983 */ /* 0x000f220000100800 */
[----:B0-----:R-:W0:Y:S01]  /*ca00*/  S2R R12, SR_TID.X ;  /* 0x00000000000c7919 */ /* 0x001e220000002100 */
[----:B------:R-:W-:-:S02]  /*ca10*/  PRMT R156, RZ, 0x7610, R156 ;  /* 0x00007610ff9c7816 */ /* 0x000fc4000000009c */
[----:B------:R-:W-:Y:S02]  /*ca20*/  PRMT R155, RZ, 0x7610, R155 ;  /* 0x00007610ff9b7816 */ /* 0x000fe4000000009b */
[----:B------:R-:W-:Y:S02]  /*ca30*/  PRMT R153, RZ, 0x7610, R153 ;  /* 0x00007610ff997816 */ /* 0x000fe40000000099 */
[--C-:B0-----:R-:W-:Y:S02]  /*ca40*/  SHF.R.U32.HI R230, RZ, 0x7, R12.reuse ;  /* 0x00000007ffe67819 */ /* 0x101fe4000001160c */
[----:B------:R-:W-:-:S04]  /*ca50*/  SHF.R.U32.HI R12, RZ, 0x7, R12 ;  /* 0x00000007ff0c7819 */ /* 0x000fc8000001160c */
[----:B------:R-:W-:Y:S02]  /*ca60*/  SGXT.U32 R12, R12, 0x1 ;  /* 0x000000010c0c781a */ /* 0x000fe40000000000 */
[----:B------:R-:W-:Y:S02]  /*ca70*/  SGXT.U32 R230, R230, 0x1 ;  /* 0x00000001e6e6781a */ /* 0x000fe40000000000 */
[----:B------:R-:W-:Y:S02]  /*ca80*/  LOP3.LUT R12, R12, 0x2c, RZ, 0xfc, !PT ;  /* 0x0000002c0c0c7812 */ /* 0x000fe400078efcff */
[----:B------:R-:W-:Y:S02]  /*ca90*/  LOP3.LUT R230, R230, 0x2e, RZ, 0xfc, !PT ;  /* 0x0000002ee6e67812 */ /* 0x000fe400078efcff */
[----:B------:R-:W-:Y:S02]  /*caa0*/  ISETP.GE.AND P1, PT, R12, UR5, PT ;  /* 0x000000050c007c0c */ /* 0x000fe4000bf26270 */
[----:B------:R-:W-:-:S02]  /*cab0*/  ISETP.GE.AND P4, PT, R230, UR5, PT ;  /* 0x00000005e6007c0c */ /* 0x000fc4000bf86270 */
[----:B------:R-:W0:Y:S01]  /*cac0*/  S2R R230, SR_TID.X ;  /* 0x0000000000e67919 */ /* 0x000e220000002100 */
[----:B------:R-:W-:Y:S01]  /*cad0*/  PRMT R152, RZ, 0x7610, R152 ;  /* 0x00007610ff987816 */ /* 0x000fe20000000098 */
[----:B---3--:R-:W-:-:S05]  /*cae0*/  @!P0 IMAD.MOV.U32 R12, RZ, RZ, R221 ;  /* 0x000000ffff0c8224 */ /* 0x008fca00078e00dd */
[----:B----4-:R1:W3:Y:S02]  /*caf0*/  @!P0 LDG.E.U8 R156, desc[UR22][R12.64] ;  /* 0x000000160c9c8981 */ /* 0x0102e4000c1e1100 */
[----:B-1----:R-:W-:Y:S02]  /*cb00*/  @!P2 IMAD.MOV.U32 R12, RZ, RZ, R222 ;  /* 0x000000ffff0ca224 */ /* 0x002fe400078e00de */
[----:B------:R-:W-:Y:S01]  /*cb10*/  @!P2 IMAD.MOV.U32 R13, RZ, RZ, R229 ;  /* 0x000000ffff0da224 */ /* 0x000fe200078e00e5 */
[----:B0-----:R-:W-:Y:S01]  /*cb20*/  SHF.R.U32.HI R221, RZ, 0x7, R230 ;  /* 0x00000007ffdd7819 */ /* 0x001fe200000116e6 */
[----:B------:R-:W4:Y:S04]  /*cb30*/  LDL R229, [R1+0x490] ;  /* 0x0004900001e57983 */ /* 0x000f280000100800 */
[----:B------:R2:W3:Y:S04]  /*cb40*/  @!P2 LDG.E.U8 R155, desc[UR22][R12.64] ;  /* 0x000000160c9ba981 */ /* 0x0004e8000c1e1100 */
[----:B------:R-:W3:Y:S04]  /*cb50*/  LDL R230, [R1+0x48c] ;  /* 0x00048c0001e67983 */ /* 0x000ee80000100800 */
[----:B------:R-:W3:Y:S01]  /*cb60*/  LDL R222, [R1+0x484] ;  /* 0x0004840001de7983 */ /* 0x000ee20000100800 */
[----:B--2---:R-:W-:-:S02]  /*cb70*/  @!P3 IMAD.MOV.U32 R12, RZ, RZ, R191 ;  /* 0x000000ffff0cb224 */ /* 0x004fc400078e00bf */
[----:B------:R-:W-:Y:S01]  /*cb80*/  @!P3 IMAD.MOV.U32 R13, RZ, RZ, R237 ;  /* 0x000000ffff0db224 */ /* 0x000fe200078e00ed */
[----:B------:R-:W-:Y:S01]  /*cb90*/  SGXT.U32 R221, R221, 0x1 ;  /* 0x00000001dddd781a */ /* 0x000fe20000000000 */
[----:B------:R-:W2:Y:S04]  /*cba0*/  LDL R191, [R1+0x47c] ;  /* 0x00047c0001bf7983 */ /* 0x000ea80000100800 */
[----:B------:R0:W2:Y:S02]  /*cbb0*/  @!P3 LDG.E.U8 R153, desc[UR22][R12.64] ;  /* 0x000000160c99b981 */ /* 0x0000a4000c1e1100 */
[----:B0-----:R-:W-:Y:S02]  /*cbc0*/  @!P1 IMAD.MOV.U32 R12, RZ, RZ, R0 ;  /* 0x000000ffff0c9224 */ /* 0x001fe400078e0000 */
[----:B------:R-:W-:Y:S01]  /*cbd0*/  @!P1 IMAD.MOV.U32 R13, RZ, RZ, R11 ;  /* 0x000000ffff0d9224 */ /* 0x000fe200078e000b */
[----:B------:R-:W-:Y:S01]  /*cbe0*/  LOP3.LUT R221, R221, 0x30, RZ, 0xfc, !PT ;  /* 0x00000030dddd7812 */ /* 0x000fe200078efcff */
[----:B------:R-:W2:Y:S04]  /*cbf0*/  LDL R11, [R1+0x480] ;  /* 0x00048000010b7983 */ /* 0x000ea80000100800 */
[----:B------:R0:W2:Y:S04]  /*cc00*/  @!P1 LDG.E.U8 R152, desc[UR22][R12.64] ;  /* 0x000000160c989981 */ /* 0x0000a8000c1e1100 */
[----:B------:R-:W0:Y:S04]  /*cc10*/  LDL R12, [R1+0x494] ;  /* 0x00049400010c7983 */ /* 0x000e280000100800 */
[----:B------:R-:W0:Y:S01]  /*cc20*/  LDL R13, [R1+0x498] ;  /* 0x00049800010d7983 */ /* 0x000e220000100800 */
[----:B------:R-:W-:-:S03]  /*cc30*/  ISETP.GE.AND P0, PT, R221, UR5, PT ;  /* 0x00000005dd007c0c */ /* 0x000fc6000bf06270 */
[----:B------:R-:W2:Y:S01]  /*cc40*/  LDL R221, [R1+0x488] ;  /* 0x0004880001dd7983 */ /* 0x000ea20000100800 */
[----:B------:R-:W1:Y:S01]  /*cc50*/  S2R R237, SR_TID.X ;  /* 0x0000000000ed7919 */ /* 0x000e620000002100 */
[----:B------:R-:W-:Y:S02]  /*cc60*/  PRMT R23, RZ, 0x7610, R23 ;  /* 0x00007610ff177816 */ /* 0x000fe40000000017 */
[----:B------:R-:W-:Y:S02]  /*cc70*/  PRMT R22, RZ, 0x7610, R22 ;  /* 0x00007610ff167816 */ /* 0x000fe40000000016 */
[----:B-1----:R-:W-:-:S04]  /*cc80*/  SHF.R.U32.HI R0, RZ, 0x7, R237 ;  /* 0x00000007ff007819 */ /* 0x002fc800000116ed */
[----:B------:R-:W-:-:S04]  /*cc90*/  SGXT.U32 R0, R0, 0x1 ;  /* 0x000000010000781a */ /* 0x000fc80000000000 */
[----:B------:R-:W-:-:S04]  /*cca0*/  LOP3.LUT R0, R0, 0x32, RZ, 0xfc, !PT ;  /* 0x0000003200007812 */ /* 0x000fc800078efcff */
[----:B------:R-:W-:Y:S02]  /*ccb0*/  ISETP.GE.AND P1, PT, R0, UR5, PT ;  /* 0x0000000500007c0c */ /* 0x000fe4000bf26270 */
[----:B------:R-:W-:-:S04]  /*ccc0*/  SHF.R.U32.HI R0, RZ, 0x7, R237 ;  /* 0x00000007ff007819 */ /* 0x000fc800000116ed */
[----:B------:R-:W-:-:S04]  /*ccd0*/  SGXT.U32 R0, R0, 0x1 ;  /* 0x000000010000781a */ /* 0x000fc80000000000 */
[----:B------:R-:W-:Y:S02]  /*cce0*/  LOP3.LUT R0, R0, 0x34, RZ, 0xfc, !PT ;  /* 0x0000003400007812 */ /* 0x000fe400078efcff */
[----:B------:R-:W-:Y:S02]  /*ccf0*/  PRMT R21, RZ, 0x7610, R21 ;  /* 0x00007610ff157816 */ /* 0x000fe40000000015 */
[----:B------:R-:W-:Y:S02]  /*cd00*/  PRMT R20, RZ, 0x7610, R20 ;  /* 0x00007610ff147816 */ /* 0x000fe40000000014 */
[----:B0-----:R-:W-:-:S04]  /*cd10*/  @!P4 LOP3.LUT R13, R13, R12, RZ, 0x3c, !PT ;  /* 0x0000000c0d0dc212 */ /* 0x001fc800078e3cff */
[----:B------:R-:W-:-:S04]  /*cd20*/  @!P4 LOP3.LUT R12, R13, R12, RZ, 0x3c, !PT ;  /* 0x0000000c0d0cc212 */ /* 0x000fc800078e3cff */
[----:B------:R-:W-:-:S05]  /*cd30*/  @!P4 LOP3.LUT R13, R13, R12, RZ, 0x3c, !PT ;  /* 0x0000000c0d0dc212 */ /* 0x000fca00078e3cff */
[----:B------:R4:W2:Y:S02]  /*cd40*/  @!P4 LDG.E.U8 R23, desc[UR22][R12.64] ;  /* 0x000000160c17c981 */ /* 0x0008a4000c1e1100 */
[----:B----4-:R-:W-:Y:S02]  /*cd50*/  @!P0 IMAD.MOV.U32 R12, RZ, RZ, R229 ;  /* 0x000000ffff0c8224 */ /* 0x010fe400078e00e5 */
[----:B---3--:R-:W-:-:S05]  /*cd60*/  @!P0 IMAD.MOV.U32 R13, RZ, RZ, R230 ;  /* 0x000000ffff0d8224 */ /* 0x008fca00078e00e6 */
[----:B------:R2:W3:Y:S01]  /*cd70*/  @!P0 LDG.E.U8 R22, desc[UR22][R12.64] ;  /* 0x000000160c168981 */ /* 0x0004e2000c1e1100 */
[----:B------:R-:W-:-:S03]  /*cd80*/  ISETP.GE.AND P0, PT, R0, UR5, PT ;  /* 0x0000000500007c0c */ /* 0x000fc6000bf06270 */
[----:B------:R-:W4:Y:S04]  /*cd90*/  LDL.LU R0, [R1+0x538] ;  /* 0x0005380001007983 */ /* 0x000f280000300800 */
[----:B------:R-:W3:Y:S01]  /*cda0*/  LDL R237, [R1+0x46c] ;  /* 0x00046c0001ed7983 */ /* 0x000ee20000100800 */
[----:B--2---:R-:W-:Y:S02]  /*cdb0*/  @!P1 IMAD.MOV.U32 R12, RZ, RZ, R221 ;  /* 0x000000ffff0c9224 */ /* 0x004fe400078e00dd */
[----:B------:R-:W-:Y:S01]  /*cdc0*/  @!P1 IMAD.MOV.U32 R13, RZ, RZ, R222 ;  /* 0x000000ffff0d9224 */ /* 0x000fe200078e00de */
[----:B------:R-:W2:Y:S04]  /*cdd0*/  LDL R230, [R1+0x554] ;  /* 0x0005540001e67983 */ /* 0x000ea80000100800 */
[----:B------:R0:W2:Y:S04]  /*cde0*/  @!P1 LDG.E.U8 R21, desc[UR22][R12.64] ;  /* 0x000000160c159981 */ /* 0x0000a8000c1e1100 */
[----:B------:R-:W4:Y:S01]  /*cdf0*/  LDL R222, [R1+0x470] ;  /* 0x0004700001de7983 */ /* 0x000f220000100800 */
[----:B0-----:R-:W-:-:S02]  /*ce00*/  @!P0 IMAD.MOV.U32 R12, RZ, RZ, R11 ;  /* 0x000000ffff0c8224 */ /* 0x001fc400078e000b */
[----:B------:R-:W-:-:S05]  /*ce10*/  @!P0 IMAD.MOV.U32 R13, RZ, RZ, R191 ;  /* 0x000000ffff0d8224 */ /* 0x000fca00078e00bf */
[----:B------:R0:W2:Y:S04]  /*ce20*/  @!P0 LDG.E.U8 R20, desc[UR22][R12.64] ;  /* 0x000000160c148981 */ /* 0x0000a8000c1e1100 */
[----:B------:R-:W0:Y:S04]  /*ce30*/  LDL R12, [R1+0x474] ;  /* 0x00047400010c7983 */ /* 0x000e280000100800 */
[----:B------:R-:W0:Y:S01]  /*ce40*/  LDL R13, [R1+0x478] ;  /* 0x00047800010d7983 */ /* 0x000e220000100800 */
[----:B------:R-:W1:Y:S01]  /*ce50*/  S2R R191, SR_TID.X ;  /* 0x0000000000bf7919 */ /* 0x000e620000002100 */
[----:B------:R-:W1:Y:S02]  /*ce60*/  S2R R221, SR_TID.X ;  /* 0x0000000000dd7919 */ /* 0x000e640000002100 */
[----:B-1----:R-:W-:-:S02]  /*ce70*/  SHF.R.U32.HI R229, RZ, 0x7, R191 ;  /* 0x00000007ffe57819 */ /* 0x002fc400000116bf */
[----:B------:R-:W-:-:S04]  /*ce80*/  SHF.R.U32.HI R191, RZ, 0x7, R191 ;  /* 0x00000007ffbf7819 */ /* 0x000fc800000116bf */
[----:B------:R-:W-:-:S04]  /*ce90*/  SGXT.U32 R191, R191, 0x1 ;  /* 0x00000001bfbf781a */ /* 0x000fc80000000000 */
[----:B------:R-:W-:-:S04]  /*cea0*/  LOP3.LUT R191, R191, 0x38, RZ, 0xfc, !PT ;  /* 0x00000038bfbf7812 */ /* 0x000fc800078efcff */
[----:B------:R-:W-:Y:S02]  /*ceb0*/  ISETP.GE.AND P2, PT, R191, UR5, PT ;  /* 0x00000005bf007c0c */ /* 0x000fe4000bf46270 */
[----:B------:R-:W1:Y:S01]  /*cec0*/  S2R R191, SR_TID.X ;  /* 0x0000000000bf7919 */ /* 0x000e620000002100 */
[----:B------:R-:W-:-:S04]  /*ced0*/  SGXT.U32 R229, R229, 0x1 ;  /* 0x00000001e5e5781a */ /* 0x000fc80000000000 */
[----:B------:R-:W-:-:S04]  /*cee0*/  LOP3.LUT R229, R229, 0x36, RZ, 0xfc, !PT ;  /* 0x00000036e5e57812 */ /* 0x000fc800078efcff */
[----:B------:R-:W-:Y:S02]  /*cef0*/  ISETP.GE.AND P1, PT, R229, UR5, PT ;  /* 0x00000005e5007c0c */ /* 0x000fe4000bf26270 */
[----:B------:R-:W-:Y:S01]  /*cf00*/  SHF.R.U32.HI R11, RZ, 0x7, R221 ;  /* 0x00000007ff0b7819 */ /* 0x000fe200000116dd */
[----:B------:R-:W2:Y:S03]  /*cf10*/  LDL R229, [R1+0x468] ;  /* 0x0004680001e57983 */ /* 0x000ea60000100800 */
[----:B------:R-:W-:Y:S02]  /*cf20*/  SGXT.U32 R11, R11, 0x1 ;  /* 0x000000010b0b781a */ /* 0x000fe40000000000 */
[----:B------:R-:W-:Y:S02]  /*cf30*/  PRMT R19, RZ, 0x7610, R19 ;  /* 0x00007610ff137816 */ /* 0x000fe40000000013 */
[----:B------:R-:W-:-:S02]  /*cf40*/  ISETP.GE.AND P0, PT, R11, UR5, PT ;  /* 0x000000050b007c0c */ /* 0x000fc4000bf06270 */
[----:B------:R-:W-:Y:S02]  /*cf50*/  PRMT R18, RZ, 0x7610, R18 ;  /* 0x00007610ff127816 */ /* 0x000fe40000000012 */
[----:B-1----:R-:W-:-:S04]  /*cf60*/  SHF.R.U32.HI R191, RZ, 0x7, R191 ;  /* 0x00000007ffbf7819 */ /* 0x002fc800000116bf */
[----:B------:R-:W-:-:S04]  /*cf70*/  SGXT.U32 R191, R191, 0x1 ;  /* 0x00000001bfbf781a */ /* 0x000fc80000000000 */
[----:B------:R-:W-:Y:S02]  /*cf80*/  LOP3.LUT R191, R191, 0x3a, RZ, 0xfc, !PT ;  /* 0x0000003abfbf7812 */ /* 0x000fe400078efcff */
[----:B0-----:R-:W-:-:S04]  /*cf90*/  @!P1 LOP3.LUT R13, R13, R12, RZ, 0x3c, !PT ;  /* 0x0000000c0d0d9212 */ /* 0x001fc800078e3cff */
[----:B------:R-:W-:-:S04]  /*cfa0*/  @!P1 LOP3.LUT R12, R13, R12, RZ, 0x3c, !PT ;  /* 0x0000000c0d0c9212 */ /* 0x000fc800078e3cff */
[----:B------:R-:W-:-:S05]  /*cfb0*/  @!P1 LOP3.LUT R13, R13, R12, RZ, 0x3c, !PT ;  /* 0x0000000c0d0d9212 */ /* 0x000fca00078e3cff */
[----:B------:R4:W2:Y:S01]  /*cfc0*/  @!P1 LDG.E.U8 R19, desc[UR22][R12.64] ;  /* 0x000000160c139981 */ /* 0x0008a2000c1e1100 */
[----:B------:R-:W-:-:S03]  /*cfd0*/  ISETP.GE.AND P1, PT, R191, UR5, PT ;  /* 0x00000005bf007c0c */ /* 0x000fc6000bf26270 */
[----:B------:R-:W2:Y:S01]  /*cfe0*/  LDL R191, [R1+0x458] ;  /* 0x0004580001bf7983 */ /* 0x000ea20000100800 */
[----:B----4-:R-:W-:Y:S02]  /*cff0*/  @!P2 IMAD.MOV.U32 R12, RZ, RZ, R222 ;  /* 0x000000ffff0ca224 */ /* 0x010fe400078e00de */
[----:B---3--:R-:W-:Y:S01]  /*d000*/  @!P2 IMAD.MOV.U32 R13, RZ, RZ, R237 ;  /* 0x000000ffff0da224 */ /* 0x008fe200078e00ed */
[----:B------:R-:W3:Y:S04]  /*d010*/  LDL R222, [R1+0x454] ;  /* 0x0004540001de7983 */ /* 0x000ee80000100800 */
[----:B------:R0:W4:Y:S04]  /*d020*/  @!P2 LDG.E.U8 R18, desc[UR22][R12.64] ;  /* 0x000000160c12a981 */ /* 0x000128000c1e1100 */
[----:B------:R-:W3:Y:S04]  /*d030*/  LDL R237, [R1+0x460] ;  /* 0x0004600001ed7983 */ /* 0x000ee80000100800 */
[----:B------:R1:W-:Y:S01]  /*d040*/  STL [R1+0x878], R0 ;  /* 0x0008780001007387 */ /* 0x0003e20000100800 */
[----:B0-----:R-:W-:-:S03]  /*d050*/  @!P0 IMAD.MOV.U32 R13, RZ, RZ, R0 ;  /* 0x000000ffff0d8224 */ /* 0x001fc600078e0000 */
[----:B-1----:R-:W4:Y:S01]  /*d060*/  LDL R0, [R1+0x464] ;  /* 0x0004640001007983 */ /* 0x002f220000100800 */
[----:B--2---:R-:W-:Y:S02]  /*d070*/  @!P0 IMAD.MOV.U32 R12, RZ, RZ, R230 ;  /* 0x000000ffff0c8224 */ /* 0x004fe400078e00e6 */
[----:B------:R-:W0:Y:S01]  /*d080*/  S2R R230, SR_TID.X ;  /* 0x0000000000e67919 */ /* 0x000e220000002100 */
[----:B------:R-:W-:-:S06]  /*d090*/  PRMT R175, RZ, 0x7610, R175 ;  /* 0x00007610ffaf7816 */ /* 0x000fcc00000000af */
[----:B------:R1:W2:Y:S01]  /*d0a0*/  @!P0 LDG.E.U8 R175, desc[UR22][R12.64] ;  /* 0x000000160caf8981 */ /* 0x0002a2000c1e1100 */
[----:B------:R-:W-:Y:S01]  /*d0b0*/  PRMT R17, RZ, 0x7610, R17 ;  /* 0x00007610ff117816 */ /* 0x000fe20000000011 */
[----:B-1----:R-:W-:Y:S01]  /*d0c0*/  @!P1 IMAD.MOV.U32 R12, RZ, RZ, R229 ;  /* 0x000000ffff0c9224 */ /* 0x002fe200078e00e5 */
[----:B0-----:R-:W-:-:S04]  /*d0d0*/  SHF.R.U32.HI R13, RZ, 0x7, R230 ;  /* 0x00000007ff0d7819 */ /* 0x001fc800000116e6 */
[----:B------:R-:W-:-:S04]  /*d0e0*/  SGXT.U32 R13, R13, 0x1 ;  /* 0x000000010d0d781a */ /* 0x000fc80000000000 */
[----:B------:R-:W-:-:S04]  /*d0f0*/  LOP3.LUT R13, R13, 0x3c, RZ, 0xfc, !PT ;  /* 0x0000003c0d0d7812 */ /* 0x000fc800078efcff */
[----:B------:R-:W-:Y:S01]  /*d100*/  ISETP.GE.AND P0, PT, R13, UR5, PT ;  /* 0x000000050d007c0c */ /* 0x000fe2000bf06270 */
[----:B----4-:R-:W-:Y:S01]  /*d110*/  @!P1 IMAD.MOV.U32 R13, RZ, RZ, R0 ;  /* 0x000000ffff0d9224 */ /* 0x010fe200078e0000 */
[----:B------:R-:W-:Y:S01]  /*d120*/  SHF.R.U32.HI R229, RZ, 0x7, R230 ;  /* 0x00000007ffe57819 */ /* 0x000fe200000116e6 */
[----:B------:R-:W4:Y:S04]  /*d130*/  LDL R0, [R1+0x448] ;  /* 0x0004480001007983 */ /* 0x000f280000100800 */
[----:B------:R3:W2:Y:S04]  /*d140*/  @!P1 LDG.E.U8 R17, desc[UR22][R12.64] ;  /* 0x000000160c119981 */ /* 0x0006a8000c1e1100 */
[----:B------:R-:W4:Y:S01]  /*d150*/  LDL R13, [R1+0x45c] ;  /* 0x00045c00010d7983 */ /* 0x000f220000100800 */
[----:B------:R-:W-:-:S04]  /*d160*/  SGXT.U32 R229, R229, 0x1 ;  /* 0x00000001e5e5781a */ /* 0x000fc80000000000 */
[----:B------:R-:W-:-:S04]  /*d170*/  LOP3.LUT R229, R229, 0x3e, RZ, 0xfc, !PT ;  /* 0x0000003ee5e57812 */ /* 0x000fc800078efcff */
[----:B------:R-:W-:Y:S01]  /*d180*/  ISETP.GE.AND P1, PT, R229, UR5, PT ;  /* 0x00000005e5007c0c */ /* 0x000fe2000bf26270 */
[----:B---3--:R-:W-:Y:S01]  /*d190*/  @!P0 IMAD.MOV.U32 R12, RZ, RZ, R237 ;  /* 0x000000ffff0c8224 */ /* 0x008fe200078e00ed */
[----:B------:R-:W-:Y:S01]  /*d1a0*/  PRMT R16, RZ, 0x7610, R16 ;  /* 0x00007610ff107816 */ /* 0x000fe20000000010 */
[----:B------:R-:W3:Y:S01]  /*d1b0*/  LDL R229, [R1+0x444] ;  /* 0x0004440001e57983 */ /* 0x000ee20000100800 */
[----:B------:R-:W-:Y:S02]  /*d1c0*/  PRMT R15, RZ, 0x7610, R15 ;  /* 0x00007610ff0f7816 */ /* 0x000fe4000000000f */
[----:B------:R-:W-:Y:S01]  /*d1d0*/  SHF.R.U32.HI R230, RZ, 0x7, R230 ;  /* 0x00000007ffe67819 */ /* 0x000fe200000116e6 */
[----:B------:R-:W2:Y:S03]  /*d1e0*/  LDL R237, [R1+0x440] ;  /* 0x0004400001ed7983 */ /* 0x000ea60000100800 */
[----:B------:R-:W-:-:S04]  /*d1f0*/  SGXT.U32 R230, R230, 0x1 ;  /* 0x00000001e6e6781a */ /* 0x000fc80000000000 */
[----:B------:R-:W-:Y:S01]  /*d200*/  LOP3.LUT R230, R230, 0x40, RZ, 0xfc, !PT ;  /* 0x00000040e6e67812 */ /* 0x000fe200078efcff */
[----:B----4-:R0:W4:Y:S02]  /*d210*/  @!P0 LDG.E.U8 R16, desc[UR22][R12.64] ;  /* 0x000000160c108981 */ /* 0x010124000c1e1100 */
[----:B0-----:R-:W-:Y:S02]  /*d220*/  @!P1 IMAD.MOV.U32 R12, RZ, RZ, R191 ;  /* 0x000000ffff0c9224 */ /* 0x001fe400078e00bf */
[----:B------:R-:W-:Y:S01]  /*d230*/  @!P1 IMAD.MOV.U32 R13, RZ, RZ, R222 ;  /* 0x000000ffff0d9224 */ /* 0x000fe200078e00de */
[----:B------:R-:W-:Y:S01]  /*d240*/  ISETP.GE.AND P0, PT, R230, UR5, PT ;  /* 0x00000005e6007c0c */ /* 0x000fe2000bf06270 */
[----:B------:R-:W4:Y:S04]  /*d250*/  LDL R222, [R1+0x434] ;  /* 0x0004340001de7983 */ /* 0x000f280000100800 */
[----:B------:R0:W4:Y:S01]  /*d260*/  @!P1 LDG.E.U8 R15, desc[UR22][R12.64] ;  /* 0x000000160c0f9981 */ /* 0x000122000c1e1100 */
[----:B------:R-:W-:-:S02]  /*d270*/  PRMT R14, RZ, 0x7610, R14 ;  /* 0x00007610ff0e7816 */ /* 0x000fc4000000000e */
[----:B------:R-:W-:Y:S01]  /*d280*/  PRMT R190, RZ, 0x7610, R190 ;  /* 0x00007610ffbe7816 */ /* 0x000fe200000000be */
[----:B------:R-:W4:Y:S04]  /*d290*/  LDL R191, [R1+0x438] ;  /* 0x0004380001bf7983 */ /* 0x000f280000100800 */
[----:B------:R-:W0:Y:S04]  /*d2a0*/  LDL R12, [R1+0x44c] ;  /* 0x00044c00010c7983 */ /* 0x000e280000100800 */
[----:B------:R-:W0:Y:S01]  /*d2b0*/  LDL R13, [R1+0x450] ;  /* 0x00045000010d7983 */ /* 0x000e220000100800 */
[----:B------:R-:W1:Y:S02]  /*d2c0*/  S2R R230, SR_TID.X ;  /* 0x0000000000e67919 */ /* 0x000e640000002100 */
[----:B-1----:R-:W-:-:S04]  /*d2d0*/  SHF.R.U32.HI R230, RZ, 0x7, R230 ;  /* 0x00000007ffe67819 */ /* 0x002fc800000116e6 */
[----:B------:R-:W-:-:S04]  /*d2e0*/  SGXT.U32 R230, R230, 0x1 ;  /* 0x00000001e6e6781a */ /* 0x000fc80000000000 */
[----:B------:R-:W-:-:S04]  /*d2f0*/  LOP3.LUT R230, R230, 0x42, RZ, 0xfc, !PT ;  /* 0x00000042e6e67812 */ /* 0x000fc800078efcff */
[----:B------:R-:W-:Y:S02]  /*d300*/  ISETP.GE.AND P1, PT, R230, UR5, PT ;  /* 0x00000005e6007c0c */ /* 0x000fe4000bf26270 */
[----:B------:R-:W1:Y:S01]  /*d310*/  S2R R230, SR_TID.X ;  /* 0x0000000000e67919 */ /* 0x000e620000002100 */
[----:B0-----:R-:W-:-:S04]  /*d320*/  @!P0 LOP3.LUT R13, R13, R12, RZ, 0x3c, !PT ;  /* 0x0000000c0d0d8212 */ /* 0x001fc800078e3cff */
[----:B------:R-:W-:-:S04]  /*d330*/  @!P0 LOP3.LUT R12, R13, R12, RZ, 0x3c, !PT ;  /* 0x0000000c0d0c8212 */ /* 0x000fc800078e3cff */
[----:B------:R-:W-:-:S05]  /*d340*/  @!P0 LOP3.LUT R13, R13, R12, RZ, 0x3c, !PT ;  /* 0x0000000c0d0d8212 */ /* 0x000fca00078e3cff */
[----:B------:R1:W4:Y:S02]  /*d350*/  @!P0 LDG.E.U8 R14, desc[UR22][R12.64] ;  /* 0x000000160c0e8981 */ /* 0x000324000c1e1100 */
[----:B-1----:R-:W-:-:S04]  /*d360*/  SHF.R.U32.HI R13, RZ, 0x7, R230 ;  /* 0x00000007ff0d7819 */ /* 0x002fc800000116e6 */
[----:B------:R-:W-:-:S04]  /*d370*/  SGXT.U32 R13, R13, 0x1 ;  /* 0x000000010d0d781a */ /* 0x000fc80000000000 */
[----:B------:R-:W-:Y:S01]  /*d380*/  LOP3.LUT R13, R13, 0x44, RZ, 0xfc, !PT ;  /* 0x000000440d0d7812 */ /* 0x000fe200078efcff */
[----:B------:R-:W-:-:S03]  /*d390*/  @!P1 IMAD.MOV.U32 R12, RZ, RZ, R0 ;  /* 0x000000ffff0c9224 */ /* 0x000fc600078e0000 */
[----:B------:R-:W-:Y:S01]  /*d3a0*/  ISETP.GE.AND P0, PT, R13, UR5, PT ;  /* 0x000000050d007c0c */ /* 0x000fe2000bf06270 */
[----:B---3--:R-:W-:Y:S01]  /*d3b0*/  @!P1 IMAD.MOV.U32 R13, RZ, RZ, R229 ;  /* 0x000000ffff0d9224 */ /* 0x008fe200078e00e5 */
[----:B------:R-:W-:Y:S01]  /*d3c0*/  SHF.R.U32.HI R0, RZ, 0x7, R230 ;  /* 0x00000007ff007819 */ /* 0x000fe200000116e6 */
[----:B------:R-:W3:Y:S04]  /*d3d0*/  LDL R229, [R1+0x424] ;  /* 0x0004240001e57983 */ /* 0x000ee80000100800 */
[----:B------:R2:W3:Y:S04]  /*d3e0*/  @!P1 LDG.E.U8 R190, desc[UR22][R12.64] ;  /* 0x000000160cbe9981 */ /* 0x0004e8000c1e1100 */
[----:B------:R-:W4:Y:S01]  /*d3f0*/  LDL R13, [R1+0x43c] ;  /* 0x00043c00010d7983 */ /* 0x000f220000100800 */
[----:B------:R-:W-:-:S04]  /*d400*/  SGXT.U32 R0, R0, 0x1 ;  /* 0x000000010000781a */ /* 0x000fc80000000000 */
[----:B------:R-:W-:-:S04]  /*d410*/  LOP3.LUT R0, R0, 0x46, RZ, 0xfc, !PT ;  /* 0x0000004600007812 */ /* 0x000fc800078efcff */
[----:B------:R-:W-:Y:S01]  /*d420*/  ISETP.GE.AND P1, PT, R0, UR5, PT ;  /* 0x0000000500007c0c */ /* 0x000fe2000bf26270 */
[----:B--2---:R-:W-:Y:S01]  /*d430*/  @!P0 IMAD.MOV.U32 R12, RZ, RZ, R237 ;  /* 0x000000ffff0c8224 */ /* 0x004fe200078e00ed */
[----:B------:R-:W-:Y:S01]  /*d440*/  PRMT R212, RZ, 0x7610, R212 ;  /* 0x00007610ffd47816 */ /* 0x000fe200000000d4 */
[----:B------:R-:W2:Y:S01]  /*d450*/  LDL R0, [R1+0x428] ;  /* 0x0004280001007983 */ /* 0x000ea20000100800 */
[----:B------:R-:W-:Y:S02]  /*d460*/  PRMT R11, RZ, 0x7610, R11 ;  /* 0x00007610ff0b7816 */ /* 0x000fe4000000000b */
[----:B------:R-:W-:Y:S01]  /*d470*/  SHF.R.U32.HI R230, RZ, 0x7, R230 ;  /* 0x00000007ffe67819 */ /* 0x000fe200000116e6 */
[----:B------:R-:W3:Y:S03]  /*d480*/  LDL R237, [R1+0x420] ;  /* 0x0004200001ed7983 */ /* 0x000ee60000100800 */
        /* <DEDUP_REMOVED lines=26> */
[----:B--2---:R-:W-:-:S03]  /*d630*/  @!P1 IMAD.MOV.U32 R12, RZ, RZ, R0 ;  /* 0x000000ffff0c9224 */ /* 0x004fc600078e0000 */
[----:B------:R-:W-:Y:S01]  /*d640*/  ISETP.GE.AND P0, PT, R13, UR5, PT ;  /* 0x000000050d007c0c */ /* 0x000fe2000bf06270 */
[----:B---3--:R-:W-:Y:S01]  /*d650*/  @!P1 IMAD.MOV.U32 R13, RZ, RZ, R229 ;  /* 0x000000ffff0d9224 */ /* 0x008fe200078e00e5 */
[----:B------:R-:W-:Y:S01]  /*d660*/  SHF.R.U32.HI R0, RZ, 0x7, R230 ;  /* 0x00000007ff007819 */ /* 0x000fe200000116e6 */
[----:B------:R-:W2:Y:S04]  /*d670*/  LDL R229, [R1+0x404] ;  /* 0x0004040001e57983 */ /* 0x000ea80000100800 */
[----:B------:R0:W3:Y:S04]  /*d680*/  @!P1 LDG.E.U8 R184, desc[UR22][R12.64] ;  /* 0x000000160cb89981 */ /* 0x0000e8000c1e1100 */
[----:B------:R-:W4:Y:S01]  /*d690*/  LDL R13, [R1+0x41c] ;  /* 0x00041c00010d7983 */ /* 0x000f220000100800 */
[----:B------:R-:W-:-:S04]  /*d6a0*/  SGXT.U32 R0, R0, 0x1 ;  /* 0x000000010000781a */ /* 0x000fc80000000000 */
[----:B------:R-:W-:-:S04]  /*d6b0*/  LOP3.LUT R0, R0, 0x4e, RZ, 0xfc, !PT ;  /* 0x0000004e00007812 */ /* 0x000fc800078efcff */
[----:B------:R-:W-:Y:S01]  /*d6c0*/  ISETP.GE.AND P1, PT, R0, UR5, PT ;  /* 0x0000000500007c0c */ /* 0x000fe2000bf26270 */
[----:B0-----:R-:W-:Y:S01]  /*d6d0*/  @!P0 IMAD.MOV.U32 R12, RZ, RZ, R237 ;  /* 0x000000ffff0c8224 */ /* 0x001fe200078e00ed */
        /* <DEDUP_REMOVED lines=33> */
[----:B------:R-:W-:Y:S01]  /*d8f0*/  @!P1 IMAD.MOV.U32 R13, RZ, RZ, R229 ;  /* 0x000000ffff0d9224 */ /* 0x000fe200078e00e5 */
[----:B------:R-:W-:Y:S01]  /*d900*/  SHF.R.U32.HI R0, RZ, 0x7, R230 ;  /* 0x00000007ff007819 */ /* 0x000fe200000116e6 */
[----:B------:R-:W2:Y:S04]  /*d910*/  LDL R229, [R1+0x3e4] ;  /* 0x0003e40001e57983 */ /* 0x000ea80000100800 */
        /* <DEDUP_REMOVED lines=37> */
[----:B---3--:R-:W-:-:S03]  /*db70*/  @!P1 IMAD.MOV.U32 R12, RZ, RZ, R0 ;  /* 0x000000ffff0c9224 */ /* 0x008fc600078e0000 */
[----:B------:R-:W-:Y:S01]  /*db80*/  ISETP.GE.AND P0, PT, R13, UR5, PT ;  /* 0x000000050d007c0c */ /* 0x000fe2000bf06270 */
[----:B--2---:R-:W-:Y:S01]  /*db90*/  @!P1 IMAD.MOV.U32 R13, RZ, RZ, R229 ;  /* 0x000000ffff0d9224 */ /* 0x004fe200078e00e5 */
        /* <DEDUP_REMOVED lines=94> */
[----:B------:R-:W-:Y:S01]  /*e180*/  PRMT R201, RZ, 0x7610, R201 ;  /* 0x00007610ffc97816 */ /* 0x000fe200000000c9 */
[----:B------:R-:W0:Y:S01]  /*e190*/  S2R R237, SR_TID.X ;  /* 0x0000000000ed7919 */ /* 0x000e220000002100 */
[----:B------:R-:W-:Y:S02]  /*e1a0*/  SHF.R.U32.HI R230, RZ, 0x7, R230 ;  /* 0x00000007ffe67819 */ /* 0x000fe400000116e6 */
[----:B----4-:R1:W4:Y:S05]  /*e1b0*/  @!P0 LDG.E.U8 R202, desc[UR22][R12.64] ;  /* 0x000000160cca8981 */ /* 0x01032a000c1e1100 */
[----:B-1----:R-:W-:-:S02]  /*e1c0*/  @!P1 IMAD.MOV.U32 R12, RZ, RZ, R191 ;  /* 0x000000ffff0c9224 */ /* 0x002fc400078e00bf */
[----:B------:R-:W-:Y:S01]  /*e1d0*/  @!P1 IMAD.MOV.U32 R13, RZ, RZ, R222 ;  /* 0x000000ffff0d9224 */ /* 0x000fe200078e00de */
[----:B------:R-:W-:Y:S01]  /*e1e0*/  SGXT.U32 R230, R230, 0x1 ;  /* 0x00000001e6e6781a */ /* 0x000fe20000000000 */
[----:B------:R-:W3:Y:S04]  /*e1f0*/  LDL R222, [R1+0x374] ;  /* 0x0003740001de7983 */ /* 0x000ee80000100800 */
[----:B------:R1:W4:Y:S01]  /*e200*/  @!P1 LDG.E.U8 R201, desc[UR22][R12.64] ;  /* 0x000000160cc99981 */ /* 0x000322000c1e1100 */
[----:B0-----:R-:W-:Y:S02]  /*e210*/  SHF.R.U32.HI R237, RZ, 0x7, R237 ;  /* 0x00000007ffed7819 */ /* 0x001fe400000116ed */
[----:B------:R-:W-:Y:S01]  /*e220*/  PRMT R198, RZ, 0x7610, R198 ;  /* 0x00007610ffc67816 */ /* 0x000fe200000000c6 */
[----:B------:R-:W3:Y:S04]  /*e230*/  LDL R191, [R1+0x378] ;  /* 0x0003780001bf7983 */ /* 0x000ee80000100800 */
[----:B------:R-:W1:Y:S04]  /*e240*/  LDL R12, [R1+0x38c] ;  /* 0x00038c00010c7983 */ /* 0x000e680000100800 */
[----:B------:R-:W1:Y:S01]  /*e250*/  LDL R13, [R1+0x390] ;  /* 0x00039000010d7983 */ /* 0x000e620000100800 */
[----:B------:R-:W-:-:S04]  /*e260*/  LOP3.LUT R230, R230, 0x70, RZ, 0xfc, !PT ;  /* 0x00000070e6e67812 */ /* 0x000fc800078efcff */
[----:B------:R-:W-:Y:S02]  /*e270*/  ISETP.GE.AND P0, PT, R230, UR5, PT ;  /* 0x00000005e6007c0c */ /* 0x000fe4000bf06270 */
[----:B------:R-:W-:-:S04]  /*e280*/  SGXT.U32 R237, R237, 0x1 ;  /* 0x00000001eded781a */ /* 0x000fc80000000000 */
[----:B------:R-:W-:-:S04]  /*e290*/  LOP3.LUT R237, R237, 0x72, RZ, 0xfc, !PT ;  /* 0x00000072eded7812 */ /* 0x000fc800078efcff */
[----:B------:R-:W-:Y:S02]  /*e2a0*/  ISETP.GE.AND P1, PT, R237, UR5, PT ;  /* 0x00000005ed007c0c */ /* 0x000fe4000bf26270 */
[----:B------:R-:W-:Y:S01]  /*e2b0*/  PRMT R196, RZ, 0x7610, R196 ;  /* 0x00007610ffc47816 */ /* 0x000fe200000000c4 */
[----:B------:R-:W4:Y:S01]  /*e2c0*/  LDL.LU R237, [R1+0x988] ;  /* 0x0009880001ed7983 */ /* 0x000f220000300800 */
[----:B------:R-:W0:Y:S01]  /*e2d0*/  S2R R230, SR_TID.X ;  /* 0x0000000000e67919 */ /* 0x000e220000002100 */
[----:B-1----:R-:W-:-:S04]  /*e2e0*/  @!P0 LOP3.LUT R13, R13, R12, RZ, 0x3c, !PT ;  /* 0x0000000c0d0d8212 */ /* 0x002fc800078e3cff */
[----:B------:R-:W-:-:S04]  /*e2f0*/  @!P0 LOP3.LUT R12, R13, R12, RZ, 0x3c, !PT ;  /* 0x0000000c0d0c8212 */ /* 0x000fc800078e3cff */
[----:B------:R-:W-:-:S05]  /*e300*/  @!P0 LOP3.LUT R13, R13, R12, RZ, 0x3c, !PT ;  /* 0x0000000c0d0d8212 */ /* 0x000fca00078e3cff */
[----:B------:R2:W4:Y:S02]  /*e310*/  @!P0 LDG.E.U8 R198, desc[UR22][R12.64] ;  /* 0x000000160cc68981 */ /* 0x000524000c1e1100 */
[----:B--2---:R-:W-:Y:S02]  /*e320*/  @!P1 IMAD.MOV.U32 R12, RZ, RZ, R0 ;  /* 0x000000ffff0c9224 */ /* 0x004fe400078e0000 */
[----:B------:R-:W-:Y:S01]  /*e330*/  @!P1 IMAD.MOV.U32 R13, RZ, RZ, R229 ;  /* 0x000000ffff0d9224 */ /* 0x000fe200078e00e5 */
[----:B0-----:R-:W-:Y:S01]  /*e340*/  SHF.R.U32.HI R230, RZ, 0x7, R230 ;  /* 0x00000007ffe67819 */ /* 0x001fe200000116e6 */
[----:B------:R-:W2:Y:S04]  /*e350*/  LDL R0, [R1+0x368] ;  /* 0x0003680001007983 */ /* 0x000ea80000100800 */
[----:B------:R0:W4:Y:S04]  /*e360*/  @!P1 LDG.E.U8 R196, desc[UR22][R12.64] ;  /* 0x000000160cc49981 */ /* 0x000128000c1e1100 */
[----:B------:R-:W0:Y:S04]  /*e370*/  LDL R12, [R1+0x37c] ;  /* 0x00037c00010c7983 */ /* 0x000e280000100800 */
[----:B------:R-:W0:Y:S01]  /*e380*/  LDL R13, [R1+0x380] ;  /* 0x00038000010d7983 */ /* 0x000e220000100800 */
[----:B------:R-:W-:-:S04]  /*e390*/  SGXT.U32 R230, R230, 0x1 ;  /* 0x00000001e6e6781a */ /* 0x000fc80000000000 */
[----:B------:R-:W-:-:S04]  /*e3a0*/  LOP3.LUT R230, R230, 0x74, RZ, 0xfc, !PT ;  /* 0x00000074e6e67812 */ /* 0x000fc800078efcff */
[----:B------:R-:W-:Y:S02]  /*e3b0*/  ISETP.GE.AND P0, PT, R230, UR5, PT ;  /* 0x00000005e6007c0c */ /* 0x000fe4000bf06270 */
[----:B------:R-:W1:Y:S01]  /*e3c0*/  S2R R230, SR_TID.X ;  /* 0x0000000000e67919 */ /* 0x000e620000002100 */
[----:B------:R-:W-:Y:S02]  /*e3d0*/  PRMT R195, RZ, 0x7610, R195 ;  /* 0x00007610ffc37816 */ /* 0x000fe400000000c3 */
[----:B------:R-:W-:Y:S02]  /*e3e0*/  PRMT R193, RZ, 0x7610, R193 ;  /* 0x00007610ffc17816 */ /* 0x000fe400000000c1 */
[----:B-1----:R-:W-:-:S04]  /*e3f0*/  SHF.R.U32.HI R230, RZ, 0x7, R230 ;  /* 0x00000007ffe67819 */ /* 0x002fc800000116e6 */
[----:B------:R-:W-:-:S04]  /*e400*/  SGXT.U32 R230, R230, 0x1 ;  /* 0x00000001e6e6781a */ /* 0x000fc80000000000 */
[----:B------:R-:W-:-:S04]  /*e410*/  LOP3.LUT R230, R230, 0x76, RZ, 0xfc, !PT ;  /* 0x00000076e6e67812 */ /* 0x000fc800078efcff */
[----:B------:R-:W-:Y:S02]  /*e420*/  ISETP.GE.AND P1, PT, R230, UR5, PT ;  /* 0x00000005e6007c0c */ /* 0x000fe4000bf26270 */
[----:B------:R-:W4:Y:S01]  /*e430*/  LDL.LU R230, [R1+0x984] ;  /* 0x0009840001e67983 */ /* 0x000f220000300800 */
[----:B0-----:R-:W-:-:S04]  /*e440*/  @!P0 LOP3.LUT R13, R13, R12, RZ, 0x3c, !PT ;  /* 0x0000000c0d0d8212 */ /* 0x001fc800078e3cff */
[----:B------:R-:W-:-:S04]  /*e450*/  @!P0 LOP3.LUT R12, R13, R12, RZ, 0x3c, !PT ;  /* 0x0000000c0d0c8212 */ /* 0x000fc800078e3cff */
[----:B------:R-:W-:-:S05]  /*e460*/  @!P0 LOP3.LUT R13, R13, R12, RZ, 0x3c, !PT ;  /* 0x0000000c0d0d8212 */ /* 0x000fca00078e3cff */
[----:B------:R3:W4:Y:S02]  /*e470*/  @!P0 LDG.E.U8 R195, desc[UR22][R12.64] ;  /* 0x000000160cc38981 */ /* 0x000724000c1e1100 */
[----:B---3--:R-:W-:Y:S02]  /*e480*/  @!P1 IMAD.MOV.U32 R12, RZ, RZ, R191 ;  /* 0x000000ffff0c9224 */ /* 0x008fe400078e00bf */
[----:B------:R-:W-:Y:S01]  /*e490*/  @!P1 IMAD.MOV.U32 R13, RZ, RZ, R222 ;  /* 0x000000ffff0d9224 */ /* 0x000fe200078e00de */
[----:B------:R-:W0:Y:S04]  /*e4a0*/  S2R R229, SR_TID.X ;  /* 0x0000000000e57919 */ /* 0x000e280000002100 */
[----:B------:R1:W3:Y:S01]  /*e4b0*/  @!P1 LDG.E.U8 R193, desc[UR22][R12.64] ;  /* 0x000000160cc19981 */ /* 0x0002e2000c1e1100 */
[----:B------:R-:W-:-:S03]  /*e4c0*/  PRMT R188, RZ, 0x7610, R188 ;  /* 0x00007610ffbc7816 */ /* 0x000fc600000000bc */
[----:B------:R-:W4:Y:S04]  /*e4d0*/  LDL R191, [R1+0x358] ;  /* 0x0003580001bf7983 */ /* 0x000f280000100800 */
[----:B------:R-:W1:Y:S04]  /*e4e0*/  LDL R12, [R1+0x36c] ;  /* 0x00036c00010c7983 */ /* 0x000e680000100800 */
[----:B------:R-:W1:Y:S01]  /*e4f0*/  LDL R13, [R1+0x370] ;  /* 0x00037000010d7983 */ /* 0x000e620000100800 */
[----:B0-----:R-:W-:-:S04]  /*e500*/  SHF.R.U32.HI R229, RZ, 0x7, R229 ;  /* 0x00000007ffe57819 */ /* 0x001fc800000116e5 */
[----:B------:R-:W-:-:S04]  /*e510*/  SGXT.U32 R229, R229, 0x1 ;  /* 0x00000001e5e5781a */ /* 0x000fc80000000000 */
[----:B------:R-:W-:-:S04]  /*e520*/  LOP3.LUT R229, R229, 0x78, RZ, 0xfc, !PT ;  /* 0x00000078e5e57812 */ /* 0x000fc800078efcff */
[----:B------:R-:W-:Y:S02]  /*e530*/  ISETP.GE.AND P0, PT, R229, UR5, PT ;  /* 0x00000005e5007c0c */ /* 0x000fe4000bf06270 */
[----:B------:R-:W0:Y:S02]  /*e540*/  S2R R229, SR_TID.X ;  /* 0x0000000000e57919 */ /* 0x000e240000002100 */
[----:B0-----:R-:W-:-:S04]  /*e550*/  SHF.R.U32.HI R229, RZ, 0x7, R229 ;  /* 0x00000007ffe57819 */ /* 0x001fc800000116e5 */
[----:B------:R-:W-:-:S04]  /*e560*/  SGXT.U32 R229, R229, 0x1 ;  /* 0x00000001e5e5781a */ /* 0x000fc80000000000 */
[----:B------:R-:W-:-:S04]  /*e570*/  LOP3.LUT R229, R229, 0x7a, RZ, 0xfc, !PT ;  /* 0x0000007ae5e57812 */ /* 0x000fc800078efcff */
[----:B------:R-:W-:Y:S02]  /*e580*/  ISETP.GE.AND P1, PT, R229, UR5, PT ;  /* 0x00000005e5007c0c */ /* 0x000fe4000bf26270 */
[----:B------:R-:W3:Y:S01]  /*e590*/  LDL.LU R229, [R1+0x980] ;  /* 0x0009800001e57983 */ /* 0x000ee20000300800 */
[----:B-1----:R-:W-:-:S04]  /*e5a0*/  @!P0 LOP3.LUT R13, R13, R12, RZ, 0x3c, !PT ;  /* 0x0000000c0d0d8212 */ /* 0x002fc800078e3cff */
[----:B------:R-:W-:-:S04]  /*e5b0*/  @!P0 LOP3.LUT R12, R13, R12, RZ, 0x3c, !PT ;  /* 0x0000000c0d0c8212 */ /* 0x000fc800078e3cff */
[----:B------:R-:W-:-:S05]  /*e5c0*/  @!P0 LOP3.LUT R13, R13, R12, RZ, 0x3c, !PT ;  /* 0x0000000c0d0d8212 */ /* 0x000fca00078e3cff */
[----:B------:R2:W3:Y:S04]  /*e5d0*/  @!P0 LDG.E.U8 R188, desc[UR22][R12.64] ;  /* 0x000000160cbc8981 */ /* 0x0004e8000c1e1100 */
[----:B------:R-:W4:Y:S01]  /*e5e0*/  LDL R13, [R1+0x364] ;  /* 0x00036400010d7983 */ /* 0x000f220000100800 */
[----:B------:R-:W-:Y:S01]  /*e5f0*/  PRMT R186, RZ, 0x7610, R186 ;  /* 0x00007610ffba7816 */ /* 0x000fe200000000ba */
[----:B--2---:R-:W-:Y:S01]  /*e600*/  @!P1 IMAD.MOV.U32 R12, RZ, RZ, R0 ;  /* 0x000000ffff0c9224 */ /* 0x004fe200078e0000 */
[----:B------:R-:W0:Y:S02]  /*e610*/  S2R R222, SR_TID.X ;  /* 0x0000000000de7919 */ /* 0x000e240000002100 */
[----:B0-----:R-:W-:-:S04]  /*e620*/  SHF.R.U32.HI R222, RZ, 0x7, R222 ;  /* 0x00000007ffde7819 */ /* 0x001fc800000116de */
[----:B------:R-:W-:Y:S01]  /*e630*/  SGXT.U32 R222, R222, 0x1 ;  /* 0x00000001dede781a */ /* 0x000fe20000000000 */
[----:B----4-:R0:W2:Y:S04]  /*e640*/  @!P1 LDG.E.U8 R186, desc[UR22][R12.64] ;  /* 0x000000160cba9981 */ /* 0x0100a8000c1e1100 */
[----:B------:R-:W0:Y:S04]  /*e650*/  LDL R12, [R1+0x35c] ;  /* 0x00035c00010c7983 */ /* 0x000e280000100800 */
[----:B------:R-:W0:Y:S01]  /*e660*/  LDL R13, [R1+0x360] ;  /* 0x00036000010d7983 */ /* 0x000e220000100800 */
[----:B------:R-:W-:-:S04]  /*e670*/  LOP3.LUT R222, R222, 0x7c, RZ, 0xfc, !PT ;  /* 0x0000007cdede7812 */ /* 0x000fc800078efcff */
[----:B------:R-:W-:Y:S02]  /*e680*/  ISETP.GE.AND P0, PT, R222, UR5, PT ;  /* 0x00000005de007c0c */ /* 0x000fe4000bf06270 */
[----:B------:R-:W1:Y:S01]  /*e690*/  S2R R222, SR_TID.X ;  /* 0x0000000000de7919 */ /* 0x000e620000002100 */
        /* <DEDUP_REMOVED lines=9> */
[----:B------:R0:W4:Y:S04]  /*e730*/  @!P0 LDG.E.U8 R185, desc[UR22][R12.64] ;  /* 0x000000160cb98981 */ /* 0x000128000c1e1100 */
[----:B------:R-:W3:Y:S01]  /*e740*/  LDL R13, [R1+0x354] ;  /* 0x00035400010d7983 */ /* 0x000ee20000100800 */
[----:B------:R-:W1:Y:S01]  /*e750*/  S2R R0, SR_TID.X ;  /* 0x0000000000007919 */ /* 0x000e620000002100 */
[----:B------:R-:W-:Y:S01]  /*e760*/  PRMT R183, RZ, 0x7610, R183 ;  /* 0x00007610ffb77816 */ /* 0x000fe200000000b7 */
[----:B0-----:R-:W-:Y:S01]  /*e770*/  @!P1 IMAD.MOV.U32 R12, RZ, RZ, R191 ;  /* 0x000000ffff0c9224 */ /* 0x001fe200078e00bf */
[----:B------:R-:W-:Y:S02]  /*e780*/  PRMT R154, RZ, 0x7610, R154 ;  /* 0x00007610ff9a7816 */ /* 0x000fe4000000009a */
[----:B-1----:R-:W-:-:S04]  /*e790*/  LOP3.LUT R0, R0, 0x7f, RZ, 0xc0, !PT ;  /* 0x0000007f00007812 */ /* 0x002fc800078ec0ff */
[----:B------:R-:W-:Y:S02]  /*e7a0*/  ISETP.GE.AND P0, PT, R0, UR5, PT ;  /* 0x0000000500007c0c */ /* 0x000fe4000bf06270 */
[----:B------:R-:W4:Y:S04]  /*e7b0*/  LDL.LU R0, [R1] ;  /* 0x0000000001007983 */ /* 0x000f280000300800 */
[----:B------:R-:W2:Y:S04]  /*e7c0*/  LDL R191, [R1+0x31c] ;  /* 0x00031c0001bf7983 */ /* 0x000ea80000100800 */
[----:B------:R0:W-:Y:S04]  /*e7d0*/  STL [R1+0x880], R214 ;  /* 0x000880d601007387 */ /* 0x0001e80000100800 */
[----:B---3--:R1:W3:Y:S01]  /*e7e0*/  @!P1 LDG.E.U8 R183, desc[UR22][R12.64] ;  /* 0x000000160cb79981 */ /* 0x0082e2000c1e1100 */
[----:B------:R-:W-:Y:S01]  /*e7f0*/  BAR.SYNC.DEFER_BLOCKING 0x0 ;  /* 0x0000000000007b1d */ /* 0x000fe20000010000 */
[----:B-1----:R-:W-:-:S02]  /*e800*/  @!P0 IMAD.MOV.U32 R12, RZ, RZ, R214 ;  /* 0x000000ffff0c8224 */ /* 0x002fc400078e00d6 */
[----:B------:R-:W-:-:S03]  /*e810*/  @!P0 IMAD.MOV.U32 R13, RZ, RZ, R213 ;  /* 0x000000ffff0d8224 */ /* 0x000fc600078e00d5 */
[----:B0-----:R-:W4:Y:S04]  /*e820*/  LDL.LU R214, [R1+0x10] ;  /* 0x0000100001d67983 */ /* 0x001f280000300800 */
[----:B------:R0:W-:Y:S04]  /*e830*/  STL [R1+0x87c], R213 ;  /* 0x00087cd501007387 */ /* 0x0001e80000100800 */
[----:B0-----:R-:W3:Y:S04]  /*e840*/  LDL.LU R213, [R1+0x8] ;  /* 0x0000080001d57983 */ /* 0x001ee80000300800 */
[----:B------:R0:W3:Y:S04]  /*e850*/  @!P0 LDG.E.U8 R154, desc[UR22][R12.64] ;  /* 0x000000160c9a8981 */ /* 0x0000e8000c1e1100 */
[----:B------:R-:W0:Y:S04]  /*e860*/  LDL R12, [R1+0x550] ;  /* 0x00055000010c7983 */ /* 0x000e280000100800 */
[----:B------:R-:W0:Y:S01]  /*e870*/  LDL R13, [R1+0x55c] ;  /* 0x00055c00010d7983 */ /* 0x000e220000100800 */
[----:B------:R-:W-:-:S02]  /*e880*/  PRMT R181, RZ, 0x7610, R181 ;  /* 0x00007610ffb57816 */ /* 0x000fc400000000b5 */
[----:B0-----:R-:W-:-:S04]  /*e890*/  @!P0 LOP3.LUT R13, R13, R12, RZ, 0x3c, !PT ;  /* 0x0000000c0d0d8212 */ /* 0x001fc800078e3cff */
[----:B------:R-:W-:-:S04]  /*e8a0*/  @!P0 LOP3.LUT R12, R13, R12, RZ, 0x3c, !PT ;  /* 0x0000000c0d0c8212 */ /* 0x000fc800078e3cff */
[----:B------:R-:W-:-:S05]  /*e8b0*/  @!P0 LOP3.LUT R13, R13, R12, RZ, 0x3c, !PT ;  /* 0x0000000c0d0d8212 */ /* 0x000fca00078e3cff */
[----:B------:R0:W3:Y:S04]  /*e8c0*/  @!P0 LDG.E.U8 R181, desc[UR22][R12.64] ;  /* 0x000000160cb58981 */ /* 0x0000e8000c1e1100 */
[----:B------:R-:W0:Y:S04]  /*e8d0*/  LDL R12, [R1+0x338] ;  /* 0x00033800010c7983 */ /* 0x000e280000100800 */
[----:B------:R-:W0:Y:S01]  /*e8e0*/  LDL R13, [R1+0x53c] ;  /* 0x00053c00010d7983 */ /* 0x000e220000100800 */
[----:B------:R-:W-:Y:S02]  /*e8f0*/  PRMT R180, RZ, 0x7610, R180 ;  /* 0x00007610ffb47816 */ /* 0x000fe400000000b4 */
[----:B0-----:R-:W-:-:S04]  /*e900*/  @!P0 LOP3.LUT R13, R13, R12, RZ, 0x3c, !PT ;  /* 0x0000000c0d0d8212 */ /* 0x001fc800078e3cff */
[----:B------:R-:W-:-:S04]  /*e910*/  @!P0 LOP3.LUT R12, R13, R12, RZ, 0x3c, !PT ;  /* 0x0000000c0d0c8212 */ /* 0x000fc800078e3cff */
[----:B------:R-:W-:-:S05]  /*e920*/  @!P0 LOP3.LUT R13, R13, R12, RZ, 0x3c, !PT ;  /* 0x0000000c0d0d8212 */ /* 0x000fca00078e3cff */
[----:B------:R2:W3:Y:S04]  /*e930*/  @!P0 LDG.E.U8 R180, desc[UR22][R12.64] ;  /* 0x000000160cb48981 */ /* 0x0004e8000c1e1100 */
[----:B------:R-:W4:Y:S01]  /*e940*/  LDL R13, [R1+0x318] ;  /* 0x00031800010d7983 */ /* 0x000f220000100800 */
[----:B------:R-:W-:Y:S01]  /*e950*/  PRMT R179, RZ, 0x7610, R179 ;  /* 0x00007610ffb37816 */ /* 0x000fe200000000b3 */
[----:B--2---:R-:W-:Y:S01]  /*e960*/  @!P0 IMAD.MOV.U32 R12, RZ, RZ, R191 ;  /* 0x000000ffff0c8224 */ /* 0x004fe200078e00bf */
[----:B------:R-:W-:Y:S02]  /*e970*/  PRMT R178, RZ, 0x7610, R178 ;  /* 0x00007610ffb27816 */ /* 0x000fe400000000b2 */
[----:B------:R-:W-:Y:S02]  /*e980*/  PRMT R177, RZ, 0x7610, R177 ;  /* 0x00007610ffb17816 */ /* 0x000fe400000000b1 */
[----:B------:R-:W-:Y:S01]  /*e990*/  PRMT R176, RZ, 0x7610, R176 ;  /* 0x00007610ffb07816 */ /* 0x000fe200000000b0 */
[----:B------:R0:W-:Y:S04]  /*e9a0*/  STS.U8 [R10+UR6+0x8000], R175 ;  /* 0x008000af0a007988 */ /* 0x0001e80008000006 */
[----:B------:R-:W2:Y:S04]  /*e9b0*/  LDL R191, [R1+0x27c] ;  /* 0x00027c0001bf7983 */ /* 0x000ea80000100800 */
[----:B----4-:R1:W4:Y:S04]  /*e9c0*/  @!P0 LDG.E.U8 R179, desc[UR22][R12.64] ;  /* 0x000000160cb38981 */ /* 0x010328000c1e1100 */
[----:B------:R-:W1:Y:S04]  /*e9d0*/  LDL R12, [R1+0x2f8] ;  /* 0x0002f800010c7983 */ /* 0x000e680000100800 */
[----:B------:R-:W1:Y:S02]  /*e9e0*/  LDL R13, [R1+0x2fc] ;  /* 0x0002fc00010d7983 */ /* 0x000e640000100800 */
[----:B-1----:R-:W-:-:S04]  /*e9f0*/  @!P0 LOP3.LUT R13, R13, R12, RZ, 0x3c, !PT ;  /* 0x0000000c0d0d8212 */ /* 0x002fc800078e3cff */
[----:B------:R-:W-:-:S04]  /*ea00*/  @!P0 LOP3.LUT R12, R13, R12, RZ, 0x3c, !PT ;  /* 0x0000000c0d0c8212 */ /* 0x000fc800078e3cff */
[----:B------:R-:W-:-:S05]  /*ea10*/  @!P0 LOP3.LUT R13, R13, R12, RZ, 0x3c, !PT ;  /* 0x0000000c0d0d8212 */ /* 0x000fca00078e3cff */
[----:B------:R1:W4:Y:S04]  /*ea20*/  @!P0 LDG.E.U8 R178, desc[UR22][R12.64] ;  /* 0x000000160cb28981 */ /* 0x000328000c1e1100 */
        /* <DEDUP_REMOVED lines=13> */
[----:B------:R-:W1:Y:S01]  /*eb00*/  LDL R13, [R1+0x29c] ;  /* 0x00029c00010d7983 */ /* 0x000e620000100800 */
[----:B0-----:R-:W-:Y:S02]  /*eb10*/  PRMT R175, RZ, 0x7610, R175 ;  /* 0x00007610ffaf7816 */ /* 0x001fe400000000af */
[----:B-1----:R-:W-:-:S04]  /*eb20*/  @!P0 LOP3.LUT R13, R13, R12, RZ, 0x3c, !PT ;  /* 0x0000000c0d0d8212 */ /* 0x002fc800078e3cff */
[----:B------:R-:W-:-:S04]  /*eb30*/  @!P0 LOP3.LUT R12, R13, R12, RZ, 0x3c, !PT ;  /* 0x0000000c0d0c8212 */ /* 0x000fc800078e3cff */
[----:B------:R-:W-:-:S05]  /*eb40*/  @!P0 LOP3.LUT R13, R13, R12, RZ, 0x3c, !PT ;  /* 0x0000000c0d0d8212 */ /* 0x000fca00078e3cff */
[----:B------:R2:W4:Y:S04]  /*eb50*/  @!P0 LDG.E.U8 R175, desc[UR22][R12.64] ;  /* 0x000000160caf8981 */ /* 0x000528000c1e1100 */
[----:B------:R-:W3:Y:S01]  /*eb60*/  LDL R13, [R1+0x278] ;  /* 0x00027800010d7983 */ /* 0x000ee20000100800 */
[----:B--2---:R-:W-:-:S03]  /*eb70*/  @!P0 IMAD.MOV.U32 R12, RZ, RZ, R191 ;  /* 0x000000ffff0c8224 */ /* 0x004fc600078e00bf */
[----:B------:R0:W-:Y:S04]  /*eb80*/  STS.U8 [R10+UR6+0x8002], R174 ;  /* 0x008002ae0a007988 */ /* 0x0001e80008000006 */
[----:B------:R1:W-:Y:S04]  /*eb90*/  STS.U8 [R10+UR6+0x8004], R173 ;  /* 0x008004ad0a007988 */ /* 0x0003e80008000006 */
[----:B------:R2:W-:Y:S01]  /*eba0*/  STS.U8 [R10+UR6+0x8006], R172 ;  /* 0x008006ac0a007988 */ /* 0x0005e20008000006 */
[----:B0-----:R-:W-:-:S03]  /*ebb0*/  PRMT R174, RZ, 0x7610, R174 ;  /* 0x00007610ffae7816 */ /* 0x001fc600000000ae */
[----:B------:R0:W-:Y:S04]  /*ebc0*/  STS.U8 [R10+UR6+0x8008], R171 ;  /* 0x008008ab0a007988 */ /* 0x0001e80008000006 */
[----:B------:R4:W-:Y:S04]  /*ebd0*/  STS.U8 [R10+UR6+0x800a], R170 ;  /* 0x00800aaa0a007988 */ /* 0x0009e80008000006 */
[----:B------:R-:W4:Y:S04]  /*ebe0*/  LDL R191, [R1+0x1dc] ;  /* 0x0001dc0001bf7983 */ /* 0x000f280000100800 */
[----:B---3--:R3:W4:Y:S04]  /*ebf0*/  @!P0 LDG.E.U8 R174, desc[UR22][R12.64] ;  /* 0x000000160cae8981 */ /* 0x008728000c1e1100 */
[----:B------:R-:W3:Y:S04]  /*ec00*/  LDL R12, [R1+0x258] ;  /* 0x00025800010c7983 */ /* 0x000ee80000100800 */
[----:B------:R-:W3:Y:S01]  /*ec10*/  LDL R13, [R1+0x25c] ;  /* 0x00025c00010d7983 */ /* 0x000ee20000100800 */
[----:B-1----:R-:W-:-:S02]  /*ec20*/  PRMT R173, RZ, 0x7610, R173 ;  /* 0x00007610ffad7816 */ /* 0x002fc400000000ad */
[----:B---3--:R-:W-:-:S04]  /*ec30*/  @!P0 LOP3.LUT R13, R13, R12, RZ, 0x3c, !PT ;  /* 0x0000000c0d0d8212 */ /* 0x008fc800078e3cff */
[----:B------:R-:W-:-:S04]  /*ec40*/  @!P0 LOP3.LUT R12, R13, R12, RZ, 0x3c, !PT ;  /* 0x0000000c0d0c8212 */ /* 0x000fc800078e3cff */
[----:B------:R-:W-:-:S05]  /*ec50*/  @!P0 LOP3.LUT R13, R13, R12, RZ, 0x3c, !PT ;  /* 0x0000000c0d0d8212 */ /* 0x000fca00078e3cff */
[----:B------:R1:W3:Y:S04]  /*ec60*/  @!P0 LDG.E.U8 R173, desc[UR22][R12.64] ;  /* 0x000000160cad8981 */ /* 0x0002e8000c1e1100 */
[----:B------:R-:W1:Y:S04]  /*ec70*/  LDL R12, [R1+0x238] ;  /* 0x00023800010c7983 */ /* 0x000e680000100800 */
[----:B------:R-:W1:Y:S01]  /*ec80*/  LDL R13, [R1+0x23c] ;  /* 0x00023c00010d7983 */ /* 0x000e620000100800 */
[----:B--2---:R-:W-:Y:S02]  /*ec90*/  PRMT R172, RZ, 0x7610, R172 ;  /* 0x00007610ffac7816 */ /* 0x004fe400000000ac */
[----:B-1----:R-:W-:-:S04]  /*eca0*/  @!P0 LOP3.LUT R13, R13, R12, RZ, 0x3c, !PT ;  /* 0x0000000c0d0d8212 */ /* 0x002fc800078e3cff */
[----:B------:R-:W-:-:S04]  /*ecb0*/  @!P0 LOP3.LUT R12, R13, R12, RZ, 0x3c, !PT ;  /* 0x0000000c0d0c8212 */ /* 0x000fc800078e3cff */
[----:B------:R-:W-:-:S05]  /*ecc0*/  @!P0 LOP3.LUT R13, R13, R12, RZ, 0x3c, !PT ;  /* 0x0000000c0d0d8212 */ /* 0x000fca00078e3cff */
[----:B------:R1:W2:Y:S04]  /*ecd0*/  @!P0 LDG.E.U8 R172, desc[UR22][R12.64] ;  /* 0x000000160cac8981 */ /* 0x0002a8000c1e1100 */
[----:B------:R-:W1:Y:S04]  /*ece0*/  LDL R12, [R1+0x218] ;  /* 0x00021800010c7983 */ /* 0x000e680000100800 */
[----:B------:R-:W1:Y:S01]  /*ecf0*/  LDL R13, [R1+0x21c] ;  /* 0x00021c00010d7983 */ /* 0x000e620000100800 */
[----:B0-----:R-:W-:Y:S02]  /*ed00*/  PRMT R171, RZ, 0x7610, R171 ;  /* 0x00007610ffab7816 */ /* 0x001fe400000000ab */
[----:B-1----:R-:W-:-:S04]  /*ed10*/  @!P0 LOP3.LUT R13, R13, R12, RZ, 0x3c, !PT ;  /* 0x0000000c0d0d8212 */ /* 0x002fc800078e3cff */
[----:B------:R-:W-:-:S04]  /*ed20*/  @!P0 LOP3.LUT R12, R13, R12, RZ, 0x3c, !PT ;  /* 0x0000000c0d0c8212 */ /* 0x000fc800078e3cff */
[----:B------:R-:W-:-:S05]  /*ed30*/  @!P0 LOP3.LUT R13, R13, R12, RZ, 0x3c, !PT ;  /* 0x0000000c0d0d8212 */ /* 0x000fca00078e3cff */
[----:B------:R0:W2:Y:S04]  /*ed40*/  @!P0 LDG.E.U8 R171, desc[UR22][R12.64] ;  /* 0x000000160cab8981 */ /* 0x0000a8000c1e1100 */
[----:B------:R-:W0:Y:S04]  /*ed50*/  LDL R12, [R1+0x1f8] ;  /* 0x0001f800010c7983 */ /* 0x000e280000100800 */
[----:B------:R-:W0:Y:S01]  /*ed60*/  LDL R13, [R1+0x1fc] ;  /* 0x0001fc00010d7983 */ /* 0x000e220000100800 */
[----:B----4-:R-:W-:Y:S02]  /*ed70*/  PRMT R170, RZ, 0x7610, R170 ;  /* 0x00007610ffaa7816 */ /* 0x010fe400000000aa */
[----:B0-----:R-:W-:-:S04]  /*ed80*/  @!P0 LOP3.LUT R13, R13, R12, RZ, 0x3c, !PT ;  /* 0x0000000c0d0d8212 */ /* 0x001fc800078e3cff */
[----:B------:R-:W-:-:S04]  /*ed90*/  @!P0 LOP3.LUT R12, R13, R12, RZ, 0x3c, !PT ;  /* 0x0000000c0d0c8212 */ /* 0x000fc800078e3cff */
[----:B------:R-:W-:-:S05]  /*eda0*/  @!P0 LOP3.LUT R13, R13, R12, RZ, 0x3c, !PT ;  /* 0x0000000c0d0d8212 */ /* 0x000fca00078e3cff */
[----:B------:R0:W4:Y:S04]  /*edb0*/  @!P0 LDG.E.U8 R170, desc[UR22][R12.64] ;  /* 0x000000160caa8981 */ /* 0x000128000c1e1100 */
[----:B------:R-:W3:Y:S01]  /*edc0*/  LDL R13, [R1+0x1d8] ;  /* 0x0001d800010d7983 */ /* 0x000ee20000100800 */
[----:B0-----:R-:W-:-:S03]  /*edd0*/  @!P0 IMAD.MOV.U32 R12, RZ, RZ, R191 ;  /* 0x000000ffff0c8224 */ /* 0x001fc600078e00bf */
[----:B------:R0:W-:Y:S04]  /*ede0*/  STS.U8 [R10+UR6+0x800c], R169 ;  /* 0x00800ca90a007988 */ /* 0x0001e80008000006 */
[----:B------:R1:W-:Y:S04]  /*edf0*/  STS.U8 [R10+UR6+0x800e], R168 ;  /* 0x00800ea80a007988 */ /* 0x0003e80008000006 */
[----:B------:R-:W2:Y:S01]  /*ee00*/  LDL R191, [R1+0x13c] ;  /* 0x00013c0001bf7983 */ /* 0x000ea20000100800 */
[----:B0-----:R-:W-:-:S06]  /*ee10*/  PRMT R169, RZ, 0x7610, R169 ;  /* 0x00007610ffa97816 */ /* 0x001fcc00000000a9 */
[----:B---3--:R0:W3:Y:S04]  /*ee20*/  @!P0 LDG.E.U8 R169, desc[UR22][R12.64] ;  /* 0x000000160ca98981 */ /* 0x0080e8000c1e1100 */
[----:B------:R-:W0:Y:S04]  /*ee30*/  LDL R12, [R1+0x1b8] ;  /* 0x0001b800010c7983 */ /* 0x000e280000100800 */
[----:B------:R-:W0:Y:S01]  /*ee40*/  LDL R13, [R1+0x1bc] ;  /* 0x0001bc00010d7983 */ /* 0x000e220000100800 */
[----:B-1----:R-:W-:-:S03]  /*ee50*/  PRMT R168, RZ, 0x7610, R168 ;  /* 0x00007610ffa87816 */ /* 0x002fc600000000a8 */
[----:B------:R1:W-:Y:S04]  /*ee60*/  STL [R1+0x884], R10 ;  /* 0x0008840a01007387 */ /* 0x0003e80000100800 */
[----:B-1----:R-:W4:Y:S01]  /*ee70*/  LDL.LU R10, [R1+0x18] ;  /* 0x00001800010a7983 */ /* 0x002f220000300800 */
[----:B0-----:R-:W-:-:S04]  /*ee80*/  @!P0 LOP3.LUT R13, R13, R12, RZ, 0x3c, !PT ;  /* 0x0000000c0d0d8212 */ /* 0x001fc800078e3cff */
[----:B------:R-:W-:-:S04]  /*ee90*/  @!P0 LOP3.LUT R12, R13, R12, RZ, 0x3c, !PT ;  /* 0x0000000c0d0c8212 */ /* 0x000fc800078e3cff */
[----:B------:R-:W-:-:S05]  /*eea0*/  @!P0 LOP3.LUT R13, R13, R12, RZ, 0x3c, !PT ;  /* 0x0000000c0d0d8212 */ /* 0x000fca00078e3cff */
[----:B------:R0:W3:Y:S04]  /*eeb0*/  @!P0 LDG.E.U8 R168, desc[UR22][R12.64] ;  /* 0x000000160ca88981 */ /* 0x0000e8000c1e1100 */
[----:B------:R-:W0:Y:S04]  /*eec0*/  LDL R12, [R1+0x198] ;  /* 0x00019800010c7983 */ /* 0x000e280000100800 */
[----:B------:R-:W0:Y:S04]  /*eed0*/  LDL R13, [R1+0x19c] ;  /* 0x00019c00010d7983 */ /* 0x000e280000100800 */
[----:B------:R1:W-:Y:S02]  /*eee0*/  STS.U8 [R8+UR6+0x8000], R167 ;  /* 0x008000a708007988 */ /* 0x0003e40008000006 */
[----:B-1----:R-:W-:-:S02]  /*eef0*/  PRMT R167, RZ, 0x7610, R167 ;  /* 0x00007610ffa77816 */ /* 0x002fc400000000a7 */
        /* <DEDUP_REMOVED lines=20> */
[----:B------:R-:W4:Y:S01]  /*f040*/  LDL R13, [R1+0x138] ;  /* 0x00013800010d7983 */ /* 0x000f220000100800 */
[----:B--2---:R-:W-:-:S03]  /*f050*/  @!P0 IMAD.MOV.U32 R12, RZ, RZ, R191 ;  /* 0x000000ffff0c8224 */ /* 0x004fc600078e00bf */
[----:B------:R0:W-:Y:S04]  /*f060*/  STS.U8 [R8+UR6+0x8006], R164 ;  /* 0x008006a408007988 */ /* 0x0001e80008000006 */
[----:B------:R1:W-:Y:S04]  /*f070*/  STS.U8 [R8+UR6+0x8008], R163 ;  /* 0x008008a308007988 */ /* 0x0003e80008000006 */
[----:B------:R2:W-:Y:S01]  /*f080*/  STS.U8 [R8+UR6+0x800a], R162 ;  /* 0x00800aa208007988 */ /* 0x0005e20008000006 */
[----:B0-----:R-:W-:-:S03]  /*f090*/  PRMT R164, RZ, 0x7610, R164 ;  /* 0x00007610ffa47816 */ /* 0x001fc600000000a4 */
[----:B------:R0:W-:Y:S04]  /*f0a0*/  STS.U8 [R8+UR6+0x800c], R161 ;  /* 0x00800ca108007988 */ /* 0x0001e80008000006 */
[----:B------:R-:W3:Y:S04]  /*f0b0*/  LDL R191, [R1+0xbc] ;  /* 0x0000bc0001bf7983 */ /* 0x000ee80000100800 */
[----:B----4-:R4:W3:Y:S04]  /*f0c0*/  @!P0 LDG.E.U8 R164, desc[UR22][R12.64] ;  /* 0x000000160ca48981 */ /* 0x0108e8000c1e1100 */
[----:B------:R-:W4:Y:S04]  /*f0d0*/  LDL R12, [R1+0x118] ;  /* 0x00011800010c7983 */ /* 0x000f280000100800 */
[----:B------:R-:W4:Y:S01]  /*f0e0*/  LDL R13, [R1+0x11c] ;  /* 0x00011c00010d7983 */ /* 0x000f220000100800 */
[----:B-1----:R-:W-:-:S02]  /*f0f0*/  PRMT R163, RZ, 0x7610, R163 ;  /* 0x00007610ffa37816 */ /* 0x002fc400000000a3 */
[----:B----4-:R-:W-:-:S04]  /*f100*/  @!P0 LOP3.LUT R13, R13, R12, RZ, 0x3c, !PT ;  /* 0x0000000c0d0d8212 */ /* 0x010fc800078e3cff */
[----:B------:R-:W-:-:S04]  /*f110*/  @!P0 LOP3.LUT R12, R13, R12, RZ, 0x3c, !PT ;  /* 0x0000000c0d0c8212 */ /* 0x000fc800078e3cff */
[----:B------:R-:W-:-:S05]  /*f120*/  @!P0 LOP3.LUT R13, R13, R12, RZ, 0x3c, !PT ;  /* 0x0000000c0d0d8212 */ /* 0x000fca00078e3cff */
[----:B------:R1:W4:Y:S04]  /*f130*/  @!P0 LDG.E.U8 R163, desc[UR22][R12.64] ;  /* 0x000000160ca38981 */ /* 0x000328000c1e1100 */
        /* <DEDUP_REMOVED lines=14> */
[----:B------:R-:W4:Y:S01]  /*f220*/  LDL R13, [R1+0xb8] ;  /* 0x0000b800010d7983 */ /* 0x000f220000100800 */
[----:B---3--:R-:W-:-:S03]  /*f230*/  @!P0 IMAD.MOV.U32 R12, RZ, RZ, R191 ;  /* 0x000000ffff0c8224 */ /* 0x008fc600078e00bf */
[----:B------:R0:W-:Y:S04]  /*f240*/  STS.U8 [R8+UR6+0x800e], R160 ;  /* 0x00800ea008007988 */ /* 0x0001e80008000006 */
[----:B------:R1:W-:Y:S01]  /*f250*/  STL [R1+0x888], R8 ;  /* 0x0008880801007387 */ /* 0x0003e20000100800 */
[----:B0-----:R-:W-:-:S03]  /*f260*/  PRMT R160, RZ, 0x7610, R160 ;  /* 0x00007610ffa07816 */ /* 0x001fc600000000a0 */
[----:B-1----:R-:W3:Y:S04]  /*f270*/  LDL.LU R8, [R1+0x20] ;  /* 0x0000200001087983 */ /* 0x002ee80000300800 */
[----:B------:R0:W-:Y:S04]  /*f280*/  STS.U8 [R7+UR6+0x8000], R159 ;  /* 0x0080009f07007988 */ /* 0x0001e80008000006 */
[----:B------:R1:W-:Y:S04]  /*f290*/  STS.U8 [R7+UR6+0x8002], R158 ;  /* 0x0080029e07007988 */ /* 0x0003e80008000006 */
[----:B------:R2:W-:Y:S04]  /*f2a0*/  STS.U8 [R7+UR6+0x8004], R157 ;  /* 0x0080049d07007988 */ /* 0x0005e80008000006 */
[----:B----4-:R4:W3:Y:S04]  /*f2b0*/  @!P0 LDG.E.U8 R160, desc[UR22][R12.64] ;  /* 0x000000160ca08981 */ /* 0x0108e8000c1e1100 */
[----:B------:R-:W3:Y:S04]  /*f2c0*/  LDL R191, [R1+0x1c] ;  /* 0x00001c0001bf7983 */ /* 0x000ee80000100800 */
[----:B------:R-:W4:Y:S04]  /*f2d0*/  LDL R12, [R1+0x98] ;  /* 0x00009800010c7983 */ /* 0x000f280000100800 */
[----:B------:R-:W4:Y:S01]  /*f2e0*/  LDL R13, [R1+0x9c] ;  /* 0x00009c00010d7983 */ /* 0x000f220000100800 */
[----:B0-----:R-:W-:-:S02]  /*f2f0*/  PRMT R159, RZ, 0x7610, R159 ;  /* 0x00007610ff9f7816 */ /* 0x001fc4000000009f */
[----:B----4-:R-:W-:-:S04]  /*f300*/  @!P0 LOP3.LUT R13, R13, R12, RZ, 0x3c, !PT ;  /* 0x0000000c0d0d8212 */ /* 0x010fc800078e3cff */
[----:B------:R-:W-:-:S04]  /*f310*/  @!P0 LOP3.LUT R12, R13, R12, RZ, 0x3c, !PT ;  /* 0x0000000c0d0c8212 */ /* 0x000fc800078e3cff */
[----:B------:R-:W-:-:S05]  /*f320*/  @!P0 LOP3.LUT R13, R13, R12, RZ, 0x3c, !PT ;  /* 0x0000000c0d0d8212 */ /* 0x000fca00078e3cff */
[----:B------:R0:W4:Y:S04]  /*f330*/  @!P0 LDG.E.U8 R159, desc[UR22][R12.64] ;  /* 0x000000160c9f8981 */ /* 0x000128000c1e1100 */
[----:B------:R-:W0:Y:S04]  /*f340*/  LDL R12, [R1+0x78] ;  /* 0x00007800010c7983 */ /* 0x000e280000100800 */
[----:B------:R-:W0:Y:S01]  /*f350*/  LDL R13, [R1+0x7c] ;  /* 0x00007c00010d7983 */ /* 0x000e220000100800 */
[----:B-1----:R-:W-:Y:S02]  /*f360*/  PRMT R158, RZ, 0x7610, R158 ;  /* 0x00007610ff9e7816 */ /* 0x002fe4000000009e */
[----:B0-----:R-:W-:-:S04]  /*f370*/  @!P0 LOP3.LUT R13, R13, R12, RZ, 0x3c, !PT ;  /* 0x0000000c0d0d8212 */ /* 0x001fc800078e3cff */
[----:B------:R-:W-:-:S04]  /*f380*/  @!P0 LOP3.LUT R12, R13, R12, RZ, 0x3c, !PT ;  /* 0x0000000c0d0c8212 */ /* 0x000fc800078e3cff */
[----:B------:R-:W-:-:S05]  /*f390*/  @!P0 LOP3.LUT R13, R13, R12, RZ, 0x3c, !PT ;  /* 0x0000000c0d0d8212 */ /* 0x000fca00078e3cff */
[----:B------:R0:W4:Y:S04]  /*f3a0*/  @!P0 LDG.E.U8 R158, desc[UR22][R12.64] ;  /* 0x000000160c9e8981 */ /* 0x000128000c1e1100 */
[----:B------:R-:W0:Y:S04]  /*f3b0*/  LDL R12, [R1+0x58] ;  /* 0x00005800010c7983 */ /* 0x000e280000100800 */
[----:B------:R-:W0:Y:S01]  /*f3c0*/  LDL R13, [R1+0x5c] ;  /* 0x00005c00010d7983 */ /* 0x000e220000100800 */
[----:B--2---:R-:W-:Y:S02]  /*f3d0*/  PRMT R157, RZ, 0x7610, R157 ;  /* 0x00007610ff9d7816 */ /* 0x004fe4000000009d */
[----:B0-----:R-:W-:-:S04]  /*f3e0*/  @!P0 LOP3.LUT R13, R13, R12, RZ, 0x3c, !PT ;  /* 0x0000000c0d0d8212 */ /* 0x001fc800078e3cff */
[----:B------:R-:W-:-:S04]  /*f3f0*/  @!P0 LOP3.LUT R12, R13, R12, RZ, 0x3c, !PT ;  /* 0x0000000c0d0c8212 */ /* 0x000fc800078e3cff */
[----:B------:R-:W-:-:S05]  /*f400*/  @!P0 LOP3.LUT R13, R13, R12, RZ, 0x3c, !PT ;  /* 0x0000000c0d0d8212 */ /* 0x000fca00078e3cff */
[----:B------:R0:W2:Y:S04]  /*f410*/  @!P0 LDG.E.U8 R157, desc[UR22][R12.64] ;  /* 0x000000160c9d8981 */ /* 0x0000a8000c1e1100 */
[----:B------:R-:W0:Y:S04]  /*f420*/  LDL R12, [R1+0x38] ;  /* 0x00003800010c7983 */ /* 0x000e280000100800 */
[----:B------:R-:W0:Y:S04]  /*f430*/  LDL R13, [R1+0x3c] ;  /* 0x00003c00010d7983 */ /* 0x000e280000100800 */
[----:B------:R1:W-:Y:S04]  /*f440*/  STS.U8 [R7+UR6+0x8006], R156 ;  /* 0x0080069c07007988 */ /* 0x0003e80008000006 */
[----:B------:R3:W-:Y:S01]  /*f450*/  STS.U8 [R7+UR6+0x8008], R155 ;  /* 0x0080089b07007988 */ /* 0x0007e20008000006 */
[----:B-1----:R-:W-:-:S02]  /*f460*/  PRMT R156, RZ, 0x7610, R156 ;  /* 0x00007610ff9c7816 */ /* 0x002fc4000000009c */
[----:B---3--:R-:W-:Y:S01]  /*f470*/  PRMT R155, RZ, 0x7610, R155 ;  /* 0x00007610ff9b7816 */ /* 0x008fe2000000009b */
[----:B------:R1:W-:Y:S04]  /*f480*/  STS.U8 [R7+UR6+0x800a], R153 ;  /* 0x00800a9907007988 */ /* 0x0003e80008000006 */
[----:B------:R3:W-:Y:S01]  /*f490*/  STS.U8 [R7+UR6+0x800c], R152 ;  /* 0x00800c9807007988 */ /* 0x0007e20008000006 */
[----:B-1----:R-:W-:Y:S02]  /*f4a0*/  PRMT R153, RZ, 0x7610, R153 ;  /* 0x00007610ff997816 */ /* 0x002fe40000000099 */
[----:B---3--:R-:W-:Y:S01]  /*f4b0*/  PRMT R152, RZ, 0x7610, R152 ;  /* 0x00007610ff987816 */ /* 0x008fe20000000098 */
[----:B------:R1:W-:Y:S04]  /*f4c0*/  STS.U8 [R7+UR6+0x800e], R23 ;  /* 0x00800e1707007988 */ /* 0x0003e80008000006 */
[----:B------:R3:W-:Y:S01]  /*f4d0*/  STS.U8 [R6+UR6+0x8000], R22 ;  /* 0x0080001606007988 */ /* 0x0007e20008000006 */
[----:B-1----:R-:W-:-:S02]  /*f4e0*/  PRMT R23, RZ, 0x7610, R23 ;  /* 0x00007610ff177816 */ /* 0x002fc40000000017 */
[----:B---3--:R-:W-:Y:S01]  /*f4f0*/  PRMT R22, RZ, 0x7610, R22 ;  /* 0x00007610ff167816 */ /* 0x008fe20000000016 */
[----:B------:R1:W-:Y:S02]  /*f500*/  STS.U8 [R6+UR6+0x8002], R21 ;  /* 0x0080021506007988 */ /* 0x0003e40008000006 */
[----:B-1----:R-:W-:Y:S02]  /*f510*/  PRMT R21, RZ, 0x7610, R21 ;  /* 0x00007610ff157816 */ /* 0x002fe40000000015 */
[----:B0-----:R-:W-:-:S04]  /*f520*/  @!P0 LOP3.LUT R13, R13, R12, RZ, 0x3c, !PT ;  /* 0x0000000c0d0d8212 */ /* 0x001fc800078e3cff */
[----:B------:R-:W-:-:S04]  /*f530*/  @!P0 LOP3.LUT R12, R13, R12, RZ, 0x3c, !PT ;  /* 0x0000000c0d0c8212 */ /* 0x000fc800078e3cff */
[----:B------:R-:W-:-:S05]  /*f540*/  @!P0 LOP3.LUT R13, R13, R12, RZ, 0x3c, !PT ;  /* 0x0000000c0d0d8212 */ /* 0x000fca00078e3cff */
[----:B------:R0:W3:Y:S02]  /*f550*/  @!P0 LDG.E.U8 R156, desc[UR22][R12.64] ;  /* 0x000000160c9c8981 */ /* 0x0000e4000c1e1100 */
[----:B0-----:R-:W-:Y:S02]  /*f560*/  @!P0 IMAD.MOV.U32 R12, RZ, RZ, R191 ;  /* 0x000000ffff0c8224 */ /* 0x001fe400078e00bf */
[----:B------:R-:W-:Y:S01]  /*f570*/  @!P0 IMAD.MOV.U32 R13, RZ, RZ, R10 ;  /* 0x000000ffff0d8224 */ /* 0x000fe200078e000a */
[----:B------:R-:W4:Y:S04]  /*f580*/  LDL R191, [R1+0x2f4] ;  /* 0x0002f40001bf7983 */ /* 0x000f280000100800 */
[----:B------:R0:W3:Y:S04]  /*f590*/  @!P0 LDG.E.U8 R155, desc[UR22][R12.64] ;  /* 0x000000160c9b8981 */ /* 0x0000e8000c1e1100 */
[----:B------:R1:W-:Y:S01]  /*f5a0*/  STL [R1+0x894], R10 ;  /* 0x0008940a01007387 */ /* 0x0003e20000100800 */
[----:B0-----:R-:W-:-:S02]  /*f5b0*/  @!P0 IMAD.MOV.U32 R12, RZ, RZ, R252 ;  /* 0x000000ffff0c8224 */ /* 0x001fc400078e00fc */
[----:B------:R-:W-:Y:S01]  /*f5c0*/  @!P0 IMAD.MOV.U32 R13, RZ, RZ, R251 ;  /* 0x000000ffff0d8224 */ /* 0x000fe200078e00fb */
[----:B-1----:R-:W2:Y:S04]  /*f5d0*/  LDL.LU R10, [R1+0x30] ;  /* 0x00003000010a7983 */ /* 0x002ea80000300800 */
[----:B------:R0:W3:Y:S04]  /*f5e0*/  @!P0 LDG.E.U8 R153, desc[UR22][R12.64] ;  /* 0x000000160c998981 */ /* 0x0000e8000c1e1100 */
[----:B------:R1:W-:Y:S01]  /*f5f0*/  STL [R1+0x89c], R252 ;  /* 0x00089cfc01007387 */ /* 0x0003e20000100800 */
[----:B0-----:R-:W-:-:S02]  /*f600*/  @!P0 IMAD.MOV.U32 R12, RZ, RZ, R244 ;  /* 0x000000ffff0c8224 */ /* 0x001fc400078e00f4 */
[----:B------:R-:W-:Y:S01]  /*f610*/  @!P0 IMAD.MOV.U32 R13, RZ, RZ, R243 ;  /* 0x000000ffff0d8224 */ /* 0x000fe200078e00f3 */
[----:B-1----:R-:W3:Y:S04]  /*f620*/  LDL.LU R252, [R1+0x14] ;  /* 0x0000140001fc7983 */ /* 0x002ee80000300800 */
[----:B------:R0:W-:Y:S04]  /*f630*/  STL [R1+0x88c], R251 ;  /* 0x00088cfb01007387 */ /* 0x0001e80000100800 */
[----:B------:R1:W3:Y:S04]  /*f640*/  @!P0 LDG.E.U8 R152, desc[UR22][R12.64] ;  /* 0x000000160c988981 */ /* 0x0002e8000c1e1100 */
[----:B0-----:R-:W3:Y:S04]  /*f650*/  LDL.LU R251, [R1+0x28] ;  /* 0x0000280001fb7983 */ /* 0x001ee80000300800 */
[----:B------:R0:W-:Y:S01]  /*f660*/  STL [R1+0x898], R244 ;  /* 0x000898f401007387 */ /* 0x0001e20000100800 */
[----:B-1----:R-:W-:-:S02]  /*f670*/  @!P0 IMAD.MOV.U32 R12, RZ, RZ, R236 ;  /* 0x000000ffff0c8224 */ /* 0x002fc400078e00ec */
[----:B------:R-:W-:-:S05]  /*f680*/  @!P0 IMAD.MOV.U32 R13, RZ, RZ, R235 ;  /* 0x000000ffff0d8224 */ /* 0x000fca00078e00eb */
[----:B------:R1:W3:Y:S04]  /*f690*/  @!P0 LDG.E.U8 R23, desc[UR22][R12.64] ;  /* 0x000000160c178981 */ /* 0x0002e8000c1e1100 */
[----:B0-----:R-:W3:Y:S04]  /*f6a0*/  LDL.LU R244, [R1+0xc] ;  /* 0x00000c0001f47983 */ /* 0x001ee80000300800 */
[----:B------:R0:W-:Y:S01]  /*f6b0*/  STL [R1+0x890], R243 ;  /* 0x000890f301007387 */ /* 0x0001e20000100800 */
[----:B-1----:R-:W-:Y:S02]  /*f6c0*/  @!P0 IMAD.MOV.U32 R12, RZ, RZ, R228 ;  /* 0x000000ffff0c8224 */ /* 0x002fe400078e00e4 */
[----:B------:R-:W-:-:S05]  /*f6d0*/  @!P0 IMAD.MOV.U32 R13, RZ, RZ, R227 ;  /* 0x000000ffff0d8224 */ /* 0x000fca00078e00e3 */
[----:B------:R1:W3:Y:S04]  /*f6e0*/  @!P0 LDG.E.U8 R22, desc[UR22][R12.64] ;  /* 0x000000160c168981 */ /* 0x0002e8000c1e1100 */
[----:B0-----:R-:W3:Y:S04]  /*f6f0*/  LDL.LU R243, [R1+0x4] ;  /* 0x0000040001f37983 */ /* 0x001ee80000300800 */
[----:B------:R0:W-:Y:S01]  /*f700*/  STL [R1+0x8a0], R7 ;  /* 0x0008a00701007387 */ /* 0x0001e20000100800 */
[----:B-1----:R-:W-:-:S03]  /*f710*/  @!P0 IMAD.MOV.U32 R12, RZ, RZ, R220 ;  /* 0x000000ffff0c8224 */ /* 0x002fc600078e00dc */
[----:B0-----:R-:W3:Y:S04]  /*f720*/  LDL.LU R7, [R1+0x40] ;  /* 0x0000400001077983 */ /* 0x001ee80000300800 */
[----:B------:R0:W-:Y:S01]  /*f730*/  STL [R1+0x8a8], R236 ;  /* 0x0008a8ec01007387 */ /* 0x0001e20000100800 */
[----:B------:R-:W-:-:S05]  /*f740*/  @!P0 IMAD.MOV.U32 R13, RZ, RZ, R219 ;  /* 0x000000ffff0d8224 */ /* 0x000fca00078e00db */
[----:B------:R1:W3:Y:S04]  /*f750*/  @!P0 LDG.E.U8 R21, desc[UR22][R12.64] ;  /* 0x000000160c158981 */ /* 0x0002e8000c1e1100 */
[----:B0-----:R-:W3:Y:S04]  /*f760*/  LDL.LU R236, [R1+0x24] ;  /* 0x0000240001ec7983 */ /* 0x001ee80000300800 */
[----:B------:R0:W-:Y:S04]  /*f770*/  STL [R1+0x8a4], R235 ;  /* 0x0008a4eb01007387 */ /* 0x0001e80000100800 */
[----:B0-----:R-:W3:Y:S04]  /*f780*/  LDL.LU R235, [R1+0x48] ;  /* 0x0000480001eb7983 */ /* 0x001ee80000300800 */
[----:B------:R0:W-:Y:S04]  /*f790*/  STL [R1+0x8b0], R228 ;  /* 0x0008b0e401007387 */ /* 0x0001e80000100800 */
[----:B0-----:R-:W3:Y:S04]  /*f7a0*/  LDL.LU R228, [R1+0x2c] ;  /* 0x00002c0001e47983 */ /* 0x001ee80000300800 */
[----:B------:R0:W-:Y:S04]  /*f7b0*/  STL [R1+0x8ac], R227 ;  /* 0x0008ace301007387 */ /* 0x0001e80000100800 */
[----:B0-----:R-:W2:Y:S04]  /*f7c0*/  LDL.LU R227, [R1+0x50] ;  /* 0x0000500001e37983 */ /* 0x001ea80000300800 */
[----:B------:R0:W-:Y:S04]  /*f7d0*/  STL [R1+0x8b8], R220 ;  /* 0x0008b8dc01007387 */ /* 0x0001e80000100800 */
[----:B0-----:R-:W3:Y:S04]  /*f7e0*/  LDL.LU R220, [R1+0x60] ;  /* 0x0000600001dc7983 */ /* 0x001ee80000300800 */
[----:B------:R0:W-:Y:S04]  /*f7f0*/  STL [R1+0x8b4], R219 ;  /* 0x0008b4db01007387 */ /* 0x0001e80000100800 */
[----:B0-----:R-:W3:Y:S04]  /*f800*/  LDL.LU R219, [R1+0x34] ;  /* 0x0000340001db7983 */ /* 0x001ee80000300800 */
[----:B------:R-:W1:Y:S04]  /*f810*/  LDL R12, [R1+0x33c] ;  /* 0x00033c00010c7983 */ /* 0x000e680000100800 */
[----:B------:R-:W1:Y:S04]  /*f820*/  LDL R13, [R1+0x54c] ;  /* 0x00054c00010d7983 */ /* 0x000e680000100800 */
[----:B------:R0:W-:Y:S02]  /*f830*/  STS.U8 [R6+UR6+0x8004], R20 ;  /* 0x0080041406007988 */ /* 0x0001e40008000006 */
[----:B0-----:R-:W-:-:S02]  /*f840*/  PRMT R20, RZ, 0x7610, R20 ;  /* 0x00007610ff147816 */ /* 0x001fc40000000014 */
[----:B-1----:R-:W-:-:S04]  /*f850*/  @!P0 LOP3.LUT R13, R13, R12, RZ, 0x3c, !PT ;  /* 0x0000000c0d0d8212 */ /* 0x002fc800078e3cff */
        /* <DEDUP_REMOVED lines=19> */
[----:B------:R-:W2:Y:S01]  /*f990*/  LDL R13, [R1+0x2f0] ;  /* 0x0002f000010d7983 */ /* 0x000ea20000100800 */
[----:B----4-:R-:W-:-:S03]  /*f9a0*/  @!P0 IMAD.MOV.U32 R12, RZ, RZ, R191 ;  /* 0x000000ffff0c8224 */ /* 0x010fc600078e00bf */
[----:B------:R0:W-:Y:S04]  /*f9b0*/  STS.U8 [R6+UR6+0x800a], R17 ;  /* 0x00800a1106007988 */ /* 0x0001e80008000006 */
[----:B------:R1:W-:Y:S04]  /*f9c0*/  STS.U8 [R6+UR6+0x800c], R16 ;  /* 0x00800c1006007988 */ /* 0x0003e80008000006 */
[----:B------:R4:W-:Y:S01]  /*f9d0*/  STS.U8 [R6+UR6+0x800e], R15 ;  /* 0x00800e0f06007988 */ /* 0x0009e20008000006 */
[----:B0-----:R-:W-:-:S03]  /*f9e0*/  PRMT R17, RZ, 0x7610, R17 ;  /* 0x00007610ff117816 */ /* 0x001fc60000000011 */
[----:B------:R-:W3:Y:S04]  /*f9f0*/  LDL R191, [R1+0x274] ;  /* 0x0002740001bf7983 */ /* 0x000ee80000100800 */
[----:B--2---:R0:W2:Y:S04]  /*fa00*/  @!P0 LDG.E.U8 R17, desc[UR22][R12.64] ;  /* 0x000000160c118981 */ /* 0x0040a8000c1e1100 */
[----:B------:R-:W0:Y:S04]  /*fa10*/  LDL R12, [R1+0x2d0] ;  /* 0x0002d000010c7983 */ /* 0x000e280000100800 */
[----:B------:R-:W0:Y:S01]  /*fa20*/  LDL R13, [R1+0x2d4] ;  /* 0x0002d400010d7983 */ /* 0x000e220000100800 */
[----:B-1----:R-:W-:-:S02]  /*fa30*/  PRMT R16, RZ, 0x7610, R16 ;  /* 0x00007610ff107816 */ /* 0x002fc40000000010 */
[----:B0-----:R-:W-:-:S04]  /*fa40*/  @!P0 LOP3.LUT R13, R13, R12, RZ, 0x3c, !PT ;  /* 0x0000000c0d0d8212 */ /* 0x001fc800078e3cff */
[----:B------:R-:W-:-:S04]  /*fa50*/  @!P0 LOP3.LUT R12, R13, R12, RZ, 0x3c, !PT ;  /* 0x0000000c0d0c8212 */ /* 0x000fc800078e3cff */
[----:B------:R-:W-:-:S05]  /*fa60*/  @!P0 LOP3.LUT R13, R13, R12, RZ, 0x3c, !PT ;  /* 0x0000000c0d0d8212 */ /* 0x000fca00078e3cff */
[----:B------:R0:W2:Y:S04]  /*fa70*/  @!P0 LDG.E.U8 R16, desc[UR22][R12.64] ;  /* 0x000000160c108981 */ /* 0x0000a8000c1e1100 */
[----:B------:R-:W0:Y:S04]  /*fa80*/  LDL R12, [R1+0x2b0] ;  /* 0x0002b000010c7983 */ /* 0x000e280000100800 */
[----:B------:R-:W0:Y:S01]  /*fa90*/  LDL R13, [R1+0x2b4] ;  /* 0x0002b400010d7983 */ /* 0x000e220000100800 */
[----:B----4-:R-:W-:-:S03]  /*faa0*/  PRMT R15, RZ, 0x7610, R15 ;  /* 0x00007610ff0f7816 */ /* 0x010fc6000000000f */
[----:B------:R1:W-:Y:S04]  /*fab0*/  STL [R1+0x8bc], R6 ;  /* 0x0008bc0601007387 */ /* 0x0003e80000100800 */
[----:B-1----:R-:W4:Y:S04]  /*fac0*/  LDL.LU R6, [R1+0x68] ;  /* 0x0000680001067983 */ /* 0x002f280000300800 */
[----:B------:R1:W-:Y:S04]  /*fad0*/  STS.U8 [R5+UR6+0x8002], R190 ;  /* 0x008002be05007988 */ /* 0x0003e80008000006 */
[----:B-1----:R-:W3:Y:S01]  /*fae0*/  LDL R190, [R1+0x270] ;  /* 0x0002700001be7983 */ /* 0x002ee20000100800 */
[----:B0-----:R-:W-:-:S04]  /*faf0*/  @!P0 LOP3.LUT R13, R13, R12, RZ, 0x3c, !PT ;  /* 0x0000000c0d0d8212 */ /* 0x001fc800078e3cff */
[----:B------:R-:W-:-:S04]  /*fb00*/  @!P0 LOP3.LUT R12, R13, R12, RZ, 0x3c, !PT ;  /* 0x0000000c0d0c8212 */ /* 0x000fc800078e3cff */
[----:B------:R-:W-:-:S05]  /*fb10*/  @!P0 LOP3.LUT R13, R13, R12, RZ, 0x3c, !PT ;  /* 0x0000000c0d0d8212 */ /* 0x000fca00078e3cff */
[----:B------:R0:W2:Y:S04]  /*fb20*/  @!P0 LDG.E.U8 R15, desc[UR22][R12.64] ;  /* 0x000000160c0f8981 */ /* 0x0000a8000c1e1100 */
[----:B------:R-:W0:Y:S04]  /*fb30*/  LDL R12, [R1+0x290] ;  /* 0x00029000010c7983 */ /* 0x000e280000100800 */
[----:B------:R-:W0:Y:S01]  /*fb40*/  LDL R13, [R1+0x294] ;  /* 0x00029400010d7983 */ /* 0x000e220000100800 */
[----:B---3--:R-:W-:-:S03]  /*fb50*/  @!P0 LOP3.LUT R191, R191, R190, RZ, 0x3c, !PT ;  /* 0x000000bebfbf8212 */ /* 0x008fc600078e3cff */
[----:B------:R1:W-:Y:S01]  /*fb60*/  STS.U8 [R5+UR6+0x8000], R14 ;  /* 0x0080000e05007988 */ /* 0x0003e20008000006 */
[C---:B------:R-:W-:Y:S02]  /*fb70*/  @!P0 LOP3.LUT R190, R191.reuse, R190, RZ, 0x3c, !PT ;  /* 0x000000bebfbe8212 */ /* 0x040fe400078e3cff */
[----:B-1----:R-:W-:Y:S02]  /*fb80*/  PRMT R14, RZ, 0x7610, R14 ;  /* 0x00007610ff0e7816 */ /* 0x002fe4000000000e */
[----:B------:R-:W-:Y:S02]  /*fb90*/  @!P0 LOP3.LUT R191, R191, R190, RZ, 0x3c, !PT ;  /* 0x000000bebfbf8212 */ /* 0x000fe400078e3cff */
[----:B0-----:R-:W-:-:S04]  /*fba0*/  @!P0 LOP3.LUT R13, R13, R12, RZ, 0x3c, !PT ;  /* 0x0000000c0d0d8212 */ /* 0x001fc800078e3cff */
[----:B------:R-:W-:-:S04]  /*fbb0*/  @!P0 LOP3.LUT R12, R13, R12, RZ, 0x3c, !PT ;  /* 0x0000000c0d0c8212 */ /* 0x000fc800078e3cff */
[----:B------:R-:W-:-:S05]  /*fbc0*/  @!P0 LOP3.LUT R13, R13, R12, RZ, 0x3c, !PT ;  /* 0x0000000c0d0d8212 */ /* 0x000fca00078e3cff */
[----:B------:R0:W3:Y:S02]  /*fbd0*/  @!P0 LDG.E.U8 R14, desc[UR22][R12.64] ;  /* 0x000000160c0e8981 */ /* 0x0000e4000c1e1100 */
[----:B0-----:R-:W-:-:S06]  /*fbe0*/  PRMT R13, RZ, 0x7610, R13 ;  /* 0x00007610ff0d7816 */ /* 0x001fcc000000000d */
        /* <DEDUP_REMOVED lines=42> */
[----:B------:R1:W-:Y:S04]  /*fe90*/  STS.U8 [R5+UR6+0x800e], R189 ;  /* 0x00800ebd05007988 */ /* 0x0003e80008000006 */
[----:B------:R-:W-:Y:S01]  /*fea0*/  STS.U8 [R5+UR6+0x8004], R212 ;  /* 0x008004d405007988 */ /* 0x000fe20008000006 */
[----:B-1----:R-:W-:-:S03]  /*feb0*/  PRMT R189, RZ, 0x7610, R189 ;  /* 0x00007610ffbd7816 */ /* 0x002fc600000000bd */
[----:B------:R1:W-:Y:S04]  /*fec0*/  STL [R1+0x8c0], R5 ;  /* 0x0008c00501007387 */ /* 0x0003e80000100800 */
[----:B-1----:R-:W3:Y:S01]  /*fed0*/  LDL.LU R5, [R1+0x44] ;  /* 0x0000440001057983 */ /* 0x002ee20000300800 */
        /* <DEDUP_REMOVED lines=63> */
[----:B------:R4:W-:Y:S01]  /*102d0*/  STL [R1+0x8c4], R4 ;  /* 0x0008c40401007387 */ /* 0x0009e20000100800 */
[----:B-1----:R-:W-:-:S03]  /*102e0*/  PRMT R207, RZ, 0x7610, R207 ;  /* 0x00007610ffcf7816 */ /* 0x002fc600000000cf */
[----:B----4-:R-:W4:Y:S01]  /*102f0*/  LDL.LU R4, [R1+0x70] ;  /* 0x0000700001047983 */ /* 0x010f220000300800 */
        /* <DEDUP_REMOVED lines=13> */
[----:B----4-:R1:W-:Y:S01]  /*103d0*/  STL [R1+0x8d0], R4 ;  /* 0x0008d00401007387 */ /* 0x0103e20000100800 */
[----:B0-----:R-:W-:Y:S02]  /*103e0*/  @!P0 IMAD.MOV.U32 R190, RZ, RZ, R191 ;  /* 0x000000ffffbe8224 */ /* 0x001fe400078e00bf */
[----:B------:R-:W-:-:S02]  /*103f0*/  @!P0 IMAD.MOV.U32 R191, RZ, RZ, R4 ;  /* 0x000000ffffbf8224 */ /* 0x000fc400078e0004 */
[----:B-1----:R-:W4:Y:S04]  /*10400*/  LDL R4, [R1+0x54] ;  /* 0x0000540001047983 */ /* 0x002f280000100800 */
[----:B------:R0:W-:Y:S04]  /*10410*/  STS.U8 [R3+UR6+0x8002], R211 ;  /* 0x008002d303007988 */ /* 0x0001e80008000006 */
[----:B------:R1:W-:Y:S01]  /*10420*/  STS.U8 [R3+UR6+0x8004], R210 ;  /* 0x008004d203007988 */ /* 0x0003e20008000006 */
[----:B0-----:R-:W-:Y:S02]  /*10430*/  PRMT R211, RZ, 0x7610, R211 ;  /* 0x00007610ffd37816 */ /* 0x001fe400000000d3 */
[----:B-1----:R-:W-:-:S04]  /*10440*/  PRMT R210, RZ, 0x7610, R210 ;  /* 0x00007610ffd27816 */ /* 0x002fc800000000d2 */
[----:B------:R0:W3:Y:S04]  /*10450*/  @!P0 LDG.E.U8 R211, desc[UR22][R190.64] ;  /* 0x00000016bed38981 */ /* 0x0000e8000c1e1100 */
[----:B------:R1:W-:Y:S01]  /*10460*/  STS.U8 [R3+UR6+0x8006], R208 ;  /* 0x008006d003007988 */ /* 0x0003e20008000006 */
[----:B0-----:R-:W-:Y:S01]  /*10470*/  @!P0 IMAD.MOV.U32 R191, RZ, RZ, R227 ;  /* 0x000000ffffbf8224 */ /* 0x001fe200078e00e3 */
[----:B-1----:R-:W-:Y:S02]  /*10480*/  PRMT R208, RZ, 0x7610, R208 ;  /* 0x00007610ffd07816 */ /* 0x002fe400000000d0 */
[----:B------:R0:W-:Y:S04]  /*10490*/  STS.U8 [R3+UR6+0x8008], R206 ;  /* 0x008008ce03007988 */ /* 0x0001e80008000006 */
[----:B------:R1:W-:Y:S01]  /*104a0*/  STS.U8 [R3+UR6+0x800a], R205 ;  /* 0x00800acd03007988 */ /* 0x0003e20008000006 */
[----:B0-----:R-:W-:-:S02]  /*104b0*/  PRMT R206, RZ, 0x7610, R206 ;  /* 0x00007610ffce7816 */ /* 0x001fc400000000ce */
[----:B-1----:R-:W-:Y:S01]  /*104c0*/  PRMT R205, RZ, 0x7610, R205 ;  /* 0x00007610ffcd7816 */ /* 0x002fe200000000cd */
[----:B------:R0:W-:Y:S04]  /*104d0*/  STS.U8 [R3+UR6+0x800c], R202 ;  /* 0x00800cca03007988 */ /* 0x0001e80008000006 */
[----:B------:R1:W-:Y:S01]  /*104e0*/  STS.U8 [R3+UR6+0x800e], R201 ;  /* 0x00800ec903007988 */ /* 0x0003e20008000006 */
[----:B0-----:R-:W-:Y:S02]  /*104f0*/  PRMT R202, RZ, 0x7610, R202 ;  /* 0x00007610ffca7816 */ /* 0x001fe400000000ca */
[----:B-1----:R-:W-:Y:S01]  /*10500*/  PRMT R201, RZ, 0x7610, R201 ;  /* 0x00007610ffc97816 */ /* 0x002fe200000000c9 */
[----:B------:R0:W-:Y:S04]  /*10510*/  STS.U8 [R2+UR6+0x8000], R198 ;  /* 0x008000c602007988 */ /* 0x0001e80008000006 */
[----:B------:R1:W-:Y:S01]  /*10520*/  STS.U8 [R2+UR6+0x8002], R196 ;  /* 0x008002c402007988 */ /* 0x0003e20008000006 */
[----:B0-----:R-:W-:-:S02]  /*10530*/  PRMT R198, RZ, 0x7610, R198 ;  /* 0x00007610ffc67816 */ /* 0x001fc400000000c6 */
[----:B-1----:R-:W-:Y:S01]  /*10540*/  PRMT R196, RZ, 0x7610, R196 ;  /* 0x00007610ffc47816 */ /* 0x002fe200000000c4 */
[----:B----4-:R-:W-:Y:S02]  /*10550*/  @!P0 IMAD.MOV.U32 R190, RZ, RZ, R4 ;  /* 0x000000ffffbe8224 */ /* 0x010fe400078e0004 */
[----:B------:R-:W4:Y:S04]  /*10560*/  LDL.LU R4, [R1+0x88] ;  /* 0x0000880001047983 */ /* 0x000f280000300800 */
[----:B------:R0:W3:Y:S02]  /*10570*/  @!P0 LDG.E.U8 R210, desc[UR22][R190.64] ;  /* 0x00000016bed28981 */ /* 0x0000e4000c1e1100 */
[----:B0-----:R-:W-:Y:S02]  /*10580*/  @!P0 IMAD.MOV.U32 R190, RZ, RZ, R219 ;  /* 0x000000ffffbe8224 */ /* 0x001fe400078e00db */
[----:B------:R-:W-:-:S05]  /*10590*/  @!P0 IMAD.MOV.U32 R191, RZ, RZ, R10 ;  /* 0x000000ffffbf8224 */ /* 0x000fca00078e000a */
[----:B------:R0:W3:Y:S04]  /*105a0*/  @!P0 LDG.E.U8 R208, desc[UR22][R190.64] ;  /* 0x00000016bed08981 */ /* 0x0000e8000c1e1100 */
[----:B------:R1:W-:Y:S01]  /*105b0*/  STL [R1+0x8c8], R227 ;  /* 0x0008c8e301007387 */ /* 0x0003e20000100800 */
[----:B0-----:R-:W-:Y:S02]  /*105c0*/  @!P0 IMAD.MOV.U32 R190, RZ, RZ, R252 ;  /* 0x000000ffffbe8224 */ /* 0x001fe400078e00fc */
        /* <DEDUP_REMOVED lines=19> */
[----:B0-----:R-:W4:Y:S04]  /*10700*/  LDL.LU R214, [R1+0x6c] ;  /* 0x00006c0001d67983 */ /* 0x001f280000300800 */
[----:B------:R0:W-:Y:S04]  /*10710*/  STL [R1+0x8e4], R250 ;  /* 0x0008e4fa01007387 */ /* 0x0001e80000100800 */
[----:B0-----:R-:W3:Y:S04]  /*10720*/  LDL.LU R250, [R1+0x84] ;  /* 0x0000840001fa7983 */ /* 0x001ee80000300800 */
[----:B------:R0:W-:Y:S01]  /*10730*/  STL [R1+0x8e0], R249 ;  /* 0x0008e0f901007387 */ /* 0x0001e20000100800 */
[----:B-1----:R-:W-:-:S02]  /*10740*/  @!P0 IMAD.MOV.U32 R190, RZ, RZ, R226 ;  /* 0x000000ffffbe8224 */ /* 0x002fc400078e00e2 */
[----:B------:R-:W-:-:S05]  /*10750*/  @!P0 IMAD.MOV.U32 R191, RZ, RZ, R225 ;  /* 0x000000ffffbf8224 */ /* 0x000fca00078e00e1 */
[----:B------:R1:W3:Y:S04]  /*10760*/  @!P0 LDG.E.U8 R198, desc[UR22][R190.64] ;  /* 0x00000016bec68981 */ /* 0x0002e8000c1e1100 */
[----:B0-----:R-:W2:Y:S04]  /*10770*/  LDL.LU R249, [R1+0xa8] ;  /* 0x0000a80001f97983 */ /* 0x001ea80000300800 */
[----:B------:R0:W-:Y:S04]  /*10780*/  STL [R1+0x8ec], R242 ;  /* 0x0008ecf201007387 */ /* 0x0001e80000100800 */
        /* <DEDUP_REMOVED lines=9> */
[----:B0-----:R-:W4:Y:S04]  /*10820*/  LDL.LU R234, [R1+0xac] ;  /* 0x0000ac0001ea7983 */ /* 0x001f280000300800 */
        /* <DEDUP_REMOVED lines=55> */
[----:B----4-:R-:W4:Y:S04]  /*10ba0*/  LDL.LU R2, [R1+0x100] ;  /* 0x0001000001027983 */ /* 0x010f280000300800 */
[----:B------:R1:W-:Y:S04]  /*10bb0*/  STS.U8 [R9+UR6], R181 ;  /* 0x000000b509007988 */ /* 0x0003e80008000006 */
[----:B------:R2:W-:Y:S04]  /*10bc0*/  STS.U8 [R9+UR6+0x400], R180 ;  /* 0x000400b409007988 */ /* 0x0005e80008000006 */
[----:B-1----:R-:W3:Y:S04]  /*10bd0*/  LDL R181, [R1+0x26c] ;  /* 0x00026c0001b57983 */ /* 0x002ee80000100800 */
[----:B--2---:R-:W3:Y:S01]  /*10be0*/  LDL R180, [R1+0x268] ;  /* 0x0002680001b47983 */ /* 0x004ee20000100800 */
[----:B0-----:R-:W-:-:S04]  /*10bf0*/  @!P0 LOP3.LUT R191, R191, R190, RZ, 0x3c, !PT ;  /* 0x000000bebfbf8212 */ /* 0x001fc800078e3cff */
[----:B------:R-:W-:-:S04]  /*10c00*/  @!P0 LOP3.LUT R190, R191, R190, RZ, 0x3c, !PT ;  /* 0x000000bebfbe8212 */ /* 0x000fc800078e3cff */
[----:B------:R-:W-:-:S05]  /*10c10*/  @!P0 LOP3.LUT R191, R191, R190, RZ, 0x3c, !PT ;  /* 0x000000bebfbf8212 */ /* 0x000fca00078e3cff */
[----:B------:R0:W2:Y:S04]  /*10c20*/  @!P0 LDG.E.U8 R183, desc[UR22][R190.64] ;  /* 0x00000016beb78981 */ /* 0x0000a8000c1e1100 */
[----:B------:R-:W0:Y:S04]  /*10c30*/  LDL R190, [R1+0x288] ;  /* 0x0002880001be7983 */ /* 0x000e280000100800 */
[----:B------:R-:W0:Y:S01]  /*10c40*/  LDL R191, [R1+0x28c] ;  /* 0x00028c0001bf7983 */ /* 0x000e220000100800 */
[----:B------:R-:W-:Y:S02]  /*10c50*/  PRMT R212, RZ, 0x7610, R212 ;  /* 0x00007610ffd47816 */ /* 0x000fe400000000d4 */
[----:B---3--:R-:W-:-:S04]  /*10c60*/  @!P0 LOP3.LUT R181, R181, R180, RZ, 0x3c, !PT ;  /* 0x000000b4b5b58212 */ /* 0x008fc800078e3cff */
[----:B------:R-:W-:-:S04]  /*10c70*/  @!P0 LOP3.LUT R180, R181, R180, RZ, 0x3c, !PT ;  /* 0x000000b4b5b48212 */ /* 0x000fc800078e3cff */
[----:B------:R-:W-:Y:S01]  /*10c80*/  @!P0 LOP3.LUT R181, R181, R180, RZ, 0x3c, !PT ;  /* 0x000000b4b5b58212 */ /* 0x000fe200078e3cff */
[----:B------:R1:W-:Y:S04]  /*10c90*/  STS.U8 [R9+UR6+0x800], R179 ;  /* 0x000800b309007988 */ /* 0x0003e80008000006 */
[----:B------:R3:W-:Y:S04]  /*10ca0*/  STS.U8 [R9+UR6+0xc00], R178 ;  /* 0x000c00b209007988 */ /* 0x0007e80008000006 */
[----:B-1----:R-:W4:Y:S04]  /*10cb0*/  LDL R179, [R1+0x22c] ;  /* 0x00022c0001b37983 */ /* 0x002f280000100800 */
[----:B---3--:R-:W4:Y:S01]  /*10cc0*/  LDL R178, [R1+0x228] ;  /* 0x0002280001b27983 */ /* 0x008f220000100800 */
        /* <DEDUP_REMOVED lines=9> */
[----:B----4-:R-:W-:-:S04]  /*10d60*/  @!P0 LOP3.LUT R179, R179, R178, RZ, 0x3c, !PT ;  /* 0x000000b2b3b38212 */ /* 0x010fc800078e3cff */
[----:B------:R-:W-:-:S04]  /*10d70*/  @!P0 LOP3.LUT R178, R179, R178, RZ, 0x3c, !PT ;  /* 0x000000b2b3b28212 */ /* 0x000fc800078e3cff */
[----:B------:R-:W-:Y:S01]  /*10d80*/  @!P0 LOP3.LUT R179, R179, R178, RZ, 0x3c, !PT ;  /* 0x000000b2b3b38212 */ /* 0x000fe200078e3cff */
[----:B------:R1:W-:Y:S04]  /*10d90*/  STS.U8 [R9+UR6+0x1000], R177 ;  /* 0x001000b109007988 */ /* 0x0003e80008000006 */
[----:B------:R4:W-:Y:S04]  /*10da0*/  STS.U8 [R9+UR6+0x1400], R176 ;  /* 0x001400b009007988 */ /* 0x0009e80008000006 */
[----:B-1----:R-:W2:Y:S04]  /*10db0*/  LDL R177, [R1+0x1ec] ;  /* 0x0001ec0001b17983 */ /* 0x002ea80000100800 */
[----:B----4-:R-:W2:Y:S01]  /*10dc0*/  LDL R176, [R1+0x1e8] ;  /* 0x0001e80001b07983 */ /* 0x010ea20000100800 */
[----:B0-----:R-:W-:-:S04]  /*10dd0*/  @!P0 LOP3.LUT R181, R181, R180, RZ, 0x3c, !PT ;  /* 0x000000b4b5b58212 */ /* 0x001fc800078e3cff */
[----:B------:R-:W-:-:S04]  /*10de0*/  @!P0 LOP3.LUT R180, R181, R180, RZ, 0x3c, !PT ;  /* 0x000000b4b5b48212 */ /* 0x000fc800078e3cff */
[----:B------:R-:W-:-:S05]  /*10df0*/  @!P0 LOP3.LUT R181, R181, R180, RZ, 0x3c, !PT ;  /* 0x000000b4b5b58212 */ /* 0x000fca00078e3cff */
[----:B------:R0:W4:Y:S02]  /*10e00*/  @!P0 LDG.E.U8 R191, desc[UR22][R180.64] ;  /* 0x00000016b4bf8981 */ /* 0x000124000c1e1100 */
[----:B0-----:R-:W-:-:S06]  /*10e10*/  PRMT R180, RZ, 0x7610, R180 ;  /* 0x00007610ffb47816 */ /* 0x001fcc00000000b4 */
[----:B------:R0:W4:Y:S04]  /*10e20*/  @!P0 LDG.E.U8 R180, desc[UR22][R178.64] ;  /* 0x00000016b2b48981 */ /* 0x000128000c1e1100 */
[----:B------:R-:W0:Y:S04]  /*10e30*/  LDL R178, [R1+0x208] ;  /* 0x0002080001b27983 */ /* 0x000e280000100800 */
[----:B------:R-:W0:Y:S01]  /*10e40*/  LDL R179, [R1+0x20c] ;  /* 0x00020c0001b37983 */ /* 0x000e220000100800 */
[----:B------:R-:W-:Y:S02]  /*10e50*/  PRMT R181, RZ, 0x7610, R181 ;  /* 0x00007610ffb57816 */ /* 0x000fe400000000b5 */
[----:B--2---:R-:W-:-:S04]  /*10e60*/  @!P0 LOP3.LUT R177, R177, R176, RZ, 0x3c, !PT ;  /* 0x000000b0b1b18212 */ /* 0x004fc800078e3cff */
[----:B------:R-:W-:-:S04]  /*10e70*/  @!P0 LOP3.LUT R176, R177, R176, RZ, 0x3c, !PT ;  /* 0x000000b0b1b08212 */ /* 0x000fc800078e3cff */
[----:B------:R-:W-:Y:S01]  /*10e80*/  @!P0 LOP3.LUT R177, R177, R176, RZ, 0x3c, !PT ;  /* 0x000000b0b1b18212 */ /* 0x000fe200078e3cff */
[----:B------:R1:W-:Y:S04]  /*10e90*/  STS.U8 [R9+UR6+0x1800], R175 ;  /* 0x001800af09007988 */ /* 0x0003e80008000006 */
[----:B------:R2:W-:Y:S04]  /*10ea0*/  STS.U8 [R9+UR6+0x1c00], R174 ;  /* 0x001c00ae09007988 */ /* 0x0005e80008000006 */
[----:B-1----:R-:W3:Y:S04]  /*10eb0*/  LDL R175, [R1+0x1ac] ;  /* 0x0001ac0001af7983 */ /* 0x002ee80000100800 */
[----:B--2---:R-:W3:Y:S01]  /*10ec0*/  LDL R174, [R1+0x1a8] ;  /* 0x0001a80001ae7983 */ /* 0x004ee20000100800 */
[----:B0-----:R-:W-:-:S04]  /*10ed0*/  @!P0 LOP3.LUT R179, R179, R178, RZ, 0x3c, !PT ;  /* 0x000000b2b3b38212 */ /* 0x001fc800078e3cff */
[----:B------:R-:W-:-:S04]  /*10ee0*/  @!P0 LOP3.LUT R178, R179, R178, RZ, 0x3c, !PT ;  /* 0x000000b2b3b28212 */ /* 0x000fc800078e3cff */
[----:B------:R-:W-:-:S05]  /*10ef0*/  @!P0 LOP3.LUT R179, R179, R178, RZ, 0x3c, !PT ;  /* 0x000000b2b3b38212 */ /* 0x000fca00078e3cff */
[----:B------:R0:W2:Y:S02]  /*10f00*/  @!P0 LDG.E.U8 R181, desc[UR22][R178.64] ;  /* 0x00000016b2b58981 */ /* 0x0000a4000c1e1100 */
[----:B0-----:R-:W-:-:S06]  /*10f10*/  PRMT R178, RZ, 0x7610, R178 ;  /* 0x00007610ffb27816 */ /* 0x001fcc00000000b2 */
        /* <DEDUP_REMOVED lines=40> */
[----:B-1----:R-:W2:Y:S01]  /*111a0*/  LDL R169, [R1+0xec] ;  /* 0x0000ec0001a97983 */ /* 0x002ea20000100800 */
        /* <DEDUP_REMOVED lines=8> */
[----:B------:R-:W-:-:S03]  /*11230*/  PRMT R173, RZ, 0x7610, R173 ;  /* 0x00007610ffad7816 */ /* 0x000fc600000000ad */
[----:B------:R2:W-:Y:S02]  /*11240*/  STS.U8 [R9+UR6+0x3400], R168 ;  /* 0x003400a809007988 */ /* 0x0005e40008000006 */
[----:B--2---:R-:W-:Y:S02]  /*11250*/  @!P0 IMAD.MOV.U32 R168, RZ, RZ, R169 ;  /* 0x000000ffffa88224 */ /* 0x004fe400078e00a9 */
[----:B------:R-:W-:Y:S01]  /*11260*/  @!P0 IMAD.MOV.U32 R169, RZ, RZ, R226 ;  /* 0x000000ffffa98224 */ /* 0x000fe200078e00e2 */
[----:B------:R1:W-:Y:S04]  /*11270*/  STS.U8 [R9+UR6+0x3800], R167 ;  /* 0x003800a709007988 */ /* 0x0003e80008000006 */
[----:B------:R2:W-:Y:S01]  /*11280*/  STS.U8 [R9+UR6+0x3c00], R166 ;  /* 0x003c00a609007988 */ /* 0x0005e20008000006 */
[----:B-1----:R-:W-:-:S02]  /*11290*/  @!P0 IMAD.MOV.U32 R167, RZ, RZ, R249 ;  /* 0x000000ffffa78224 */ /* 0x002fc400078e00f9 */
[----:B--2---:R-:W-:Y:S01]  /*112a0*/  @!P0 IMAD.MOV.U32 R166, RZ, RZ, R234 ;  /* 0x000000ffffa68224 */ /* 0x004fe200078e00ea */
[----:B------:R1:W-:Y:S04]  /*112b0*/  STS.U8 [R9+UR6+0x4000], R165 ;  /* 0x004000a509007988 */ /* 0x0003e80008000006 */
[----:B------:R2:W-:Y:S01]  /*112c0*/  STS.U8 [R9+UR6+0x4400], R164 ;  /* 0x004400a409007988 */ /* 0x0005e20008000006 */
[----:B-1----:R-:W-:Y:S02]  /*112d0*/  @!P0 IMAD.MOV.U32 R165, RZ, RZ, R6 ;  /* 0x000000ffffa58224 */ /* 0x002fe400078e0006 */
[----:B--2---:R-:W-:Y:S01]  /*112e0*/  @!P0 IMAD.MOV.U32 R164, RZ, RZ, R214 ;  /* 0x000000ffffa48224 */ /* 0x004fe200078e00d6 */
[----:B------:R1:W-:Y:S04]  /*112f0*/  STL [R1+0x910], R226 ;  /* 0x000910e201007387 */ /* 0x0003e80000100800 */
[----:B------:R2:W-:Y:S04]  /*11300*/  STS.U8 [R9+UR6+0x4800], R163 ;  /* 0x004800a309007988 */ /* 0x0005e80008000006 */
[----:B-1----:R-:W3:Y:S04]  /*11310*/  LDL.LU R226, [R1+0xe4] ;  /* 0x0000e40001e27983 */ /* 0x002ee80000300800 */
[----:B------:R-:W-:Y:S01]  /*11320*/  STL [R1+0x918], R218 ;  /* 0x000918da01007387 */ /* 0x000fe20000100800 */
[----:B--2---:R-:W-:-:S03]  /*11330*/  @!P0 IMAD.MOV.U32 R163, RZ, RZ, R251 ;  /* 0x000000ffffa38224 */ /* 0x004fc600078e00fb */
[----:B------:R1:W-:Y:S02]  /*11340*/  STS.U8 [R9+UR6+0x4c00], R162 ;  /* 0x004c00a209007988 */ /* 0x0003e40008000006 */
[----:B-1----:R-:W-:Y:S02]  /*11350*/  @!P0 IMAD.MOV.U32 R162, RZ, RZ, R228 ;  /* 0x000000ffffa28224 */ /* 0x002fe400078e00e4 */
[----:B------:R1:W-:Y:S04]  /*11360*/  STS.U8 [R9+UR6+0x5000], R161 ;  /* 0x005000a109007988 */ /* 0x0003e80008000006 */
[----:B------:R2:W-:Y:S01]  /*11370*/  STS.U8 [R9+UR6+0x5400], R160 ;  /* 0x005400a009007988 */ /* 0x0005e20008000006 */
[----:B-1----:R-:W-:Y:S02]  /*11380*/  @!P0 IMAD.MOV.U32 R161, RZ, RZ, R247 ;  /* 0x000000ffffa18224 */ /* 0x002fe400078e00f7 */
[----:B--2---:R-:W-:Y:S01]  /*11390*/  @!P0 IMAD.MOV.U32 R160, RZ, RZ, R248 ;  /* 0x000000ffffa08224 */ /* 0x004fe200078e00f8 */
        /* <DEDUP_REMOVED lines=8> */
[----:B0-----:R-:W-:-:S04]  /*11420*/  @!P0 LOP3.LUT R171, R171, R170, RZ, 0x3c, !PT ;  /* 0x000000aaabab8212 */ /* 0x001fc800078e3cff */
[----:B------:R-:W-:-:S04]  /*11430*/  @!P0 LOP3.LUT R170, R171, R170, RZ, 0x3c, !PT ;  /* 0x000000aaabaa8212 */ /* 0x000fc800078e3cff */
[----:B------:R-:W-:-:S05]  /*11440*/  @!P0 LOP3.LUT R171, R171, R170, RZ, 0x3c, !PT ;  /* 0x000000aaabab8212 */ /* 0x000fca00078e3cff */
[----:B------:R0:W2:Y:S02]  /*11450*/  @!P0 LDG.E.U8 R173, desc[UR22][R170.64] ;  /* 0x00000016aaad8981 */ /* 0x0000a4000c1e1100 */
[----:B0-----:R-:W-:Y:S02]  /*11460*/  PRMT R170, RZ, 0x7610, R170 ;  /* 0x00007610ffaa7816 */ /* 0x001fe400000000aa */
[----:B------:R-:W-:-:S04]  /*11470*/  PRMT R171, RZ, 0x7610, R171 ;  /* 0x00007610ffab7816 */ /* 0x000fc800000000ab */
[----:B------:R0:W2:Y:S02]  /*11480*/  @!P0 LDG.E.U8 R170, desc[UR22][R168.64] ;  /* 0x00000016a8aa8981 */ /* 0x0000a4000c1e1100 */
[----:B0-----:R-:W-:Y:S02]  /*11490*/  @!P0 IMAD.MOV.U32 R168, RZ, RZ, R218 ;  /* 0x000000ffffa88224 */ /* 0x001fe400078e00da */
[----:B------:R-:W-:Y:S01]  /*114a0*/  @!P0 IMAD.MOV.U32 R169, RZ, RZ, R3 ;  /* 0x000000ffffa98224 */ /* 0x000fe200078e0003 */
[----:B------:R-:W4:Y:S04]  /*114b0*/  LDL.LU R218, [R1+0x104] ;  /* 0x0001040001da7983 */ /* 0x000f280000300800 */
[----:B------:R0:W2:Y:S02]  /*114c0*/  @!P0 LDG.E.U8 R171, desc[UR22][R168.64] ;  /* 0x00000016a8ab8981 */ /* 0x0000a4000c1e1100 */
[----:B0-----:R-:W-:-:S02]  /*114d0*/  PRMT R168, RZ, 0x7610, R168 ;  /* 0x00007610ffa87816 */ /* 0x001fc400000000a8 */
[----:B------:R-:W-:-:S04]  /*114e0*/  PRMT R169, RZ, 0x7610, R169 ;  /* 0x00007610ffa97816 */ /* 0x000fc800000000a9 */
[----:B------:R0:W2:Y:S02]  /*114f0*/  @!P0 LDG.E.U8 R168, desc[UR22][R166.64] ;  /* 0x00000016a6a88981 */ /* 0x0000a4000c1e1100 */
[----:B0-----:R-:W-:Y:S02]  /*11500*/  @!P0 IMAD.MOV.U32 R166, RZ, RZ, R241 ;  /* 0x000000ffffa68224 */ /* 0x001fe400078e00f1 */
[----:B------:R-:W-:-:S05]  /*11510*/  @!P0 IMAD.MOV.U32 R167, RZ, RZ, R4 ;  /* 0x000000ffffa78224 */ /* 0x000fca00078e0004 */
[----:B------:R0:W2:Y:S02]  /*11520*/  @!P0 LDG.E.U8 R169, desc[UR22][R166.64] ;  /* 0x00000016a6a98981 */ /* 0x0000a4000c1e1100 */
[----:B0-----:R-:W-:Y:S02]  /*11530*/  PRMT R166, RZ, 0x7610, R166 ;  /* 0x00007610ffa67816 */ /* 0x001fe400000000a6 */
[----:B------:R-:W-:-:S04]  /*11540*/  PRMT R167, RZ, 0x7610, R167 ;  /* 0x00007610ffa77816 */ /* 0x000fc800000000a7 */
[----:B------:R0:W2:Y:S04]  /*11550*/  @!P0 LDG.E.U8 R166, desc[UR22][R164.64] ;  /* 0x00000016a4a68981 */ /* 0x0000a8000c1e1100 */
[----:B------:R1:W-:Y:S01]  /*11560*/  STL [R1+0x914], R3 ;  /* 0x0009140301007387 */ /* 0x0003e20000100800 */
[----:B0-----:R-:W-:Y:S02]  /*11570*/  @!P0 IMAD.MOV.U32 R164, RZ, RZ, R227 ;  /* 0x000000ffffa48224 */ /* 0x001fe400078e00e3 */
[----:B------:R-:W-:Y:S01]  /*11580*/  @!P0 IMAD.MOV.U32 R165, RZ, RZ, R235 ;  /* 0x000000ffffa58224 */ /* 0x000fe200078e00eb */
[----:B-1----:R-:W3:Y:S04]  /*11590*/  LDL.LU R3, [R1+0x120] ;  /* 0x0001200001037983 */ /* 0x002ee80000300800 */
[----:B------:R0:W2:Y:S04]  /*115a0*/  @!P0 LDG.E.U8 R167, desc[UR22][R164.64] ;  /* 0x00000016a4a78981 */ /* 0x0000a8000c1e1100 */
[----:B------:R1:W-:Y:S01]  /*115b0*/  STL [R1+0x920], R234 ;  /* 0x000920ea01007387 */ /* 0x0003e20000100800 */
[----:B0-----:R-:W-:-:S03]  /*115c0*/  PRMT R164, RZ, 0x7610, R164 ;  /* 0x00007610ffa47816 */ /* 0x001fc600000000a4 */
[----:B-1----:R-:W4:Y:S01]  /*115d0*/  LDL.LU R234, [R1+0x124] ;  /* 0x0001240001ea7983 */ /* 0x002f220000300800 */
[----:B------:R-:W-:-:S03]  /*115e0*/  PRMT R165, RZ, 0x7610, R165 ;  /* 0x00007610ffa57816 */ /* 0x000fc600000000a5 */
[----:B------:R0:W-:Y:S04]  /*115f0*/  STL [R1+0x91c], R249 ;  /* 0x00091cf901007387 */ /* 0x0001e80000100800 */
[----:B------:R1:W2:Y:S04]  /*11600*/  @!P0 LDG.E.U8 R164, desc[UR22][R162.64] ;  /* 0x00000016a2a48981 */ /* 0x0002a8000c1e1100 */
[----:B0-----:R-:W3:Y:S04]  /*11610*/  LDL.LU R249, [R1+0x140] ;  /* 0x0001400001f97983 */ /* 0x001ee80000300800 */
[----:B------:R0:W-:Y:S01]  /*11620*/  STL [R1+0x928], R241 ;  /* 0x000928f101007387 */ /* 0x0001e20000100800 */
[----:B-1----:R-:W-:-:S02]  /*11630*/  @!P0 IMAD.MOV.U32 R162, RZ, RZ, R244 ;  /* 0x000000ffffa28224 */ /* 0x002fc400078e00f4 */
[----:B------:R-:W-:-:S05]  /*11640*/  @!P0 IMAD.MOV.U32 R163, RZ, RZ, R213 ;  /* 0x000000ffffa38224 */ /* 0x000fca00078e00d5 */
[----:B------:R1:W2:Y:S04]  /*11650*/  @!P0 LDG.E.U8 R165, desc[UR22][R162.64] ;  /* 0x00000016a2a58981 */ /* 0x0002a8000c1e1100 */
[----:B0-----:R-:W4:Y:S04]  /*11660*/  LDL.LU R241, [R1+0x144] ;  /* 0x0001440001f17983 */ /* 0x001f280000300800 */
[----:B------:R0:W-:Y:S01]  /*11670*/  STL [R1+0x924], R4 ;  /* 0x0009240401007387 */ /* 0x0001e20000100800 */
[----:B-1----:R-:W-:Y:S02]  /*11680*/  PRMT R162, RZ, 0x7610, R162 ;  /* 0x00007610ffa27816 */ /* 0x002fe400000000a2 */
[----:B------:R-:W-:-:S04]  /*11690*/  PRMT R163, RZ, 0x7610, R163 ;  /* 0x00007610ffa37816 */ /* 0x000fc800000000a3 */
[----:B------:R1:W2:Y:S04]  /*116a0*/  @!P0 LDG.E.U8 R162, desc[UR22][R160.64] ;  /* 0x00000016a0a28981 */ /* 0x0002a8000c1e1100 */
[----:B0-----:R-:W3:Y:S04]  /*116b0*/  LDL.LU R4, [R1+0x160] ;  /* 0x0001600001047983 */ /* 0x001ee80000300800 */
[----:B------:R0:W-:Y:S04]  /*116c0*/  STL [R1+0x930], R214 ;  /* 0x000930d601007387 */ /* 0x0001e80000100800 */
[----:B0-----:R-:W4:Y:S04]  /*116d0*/  LDL.LU R214, [R1+0x164] ;  /* 0x0001640001d67983 */ /* 0x001f280000300800 */
[----:B------:R0:W-:Y:S01]  /*116e0*/  STL [R1+0x92c], R6 ;  /* 0x00092c0601007387 */ /* 0x0001e20000100800 */
[----:B-1----:R-:W-:-:S02]  /*116f0*/  @!P0 IMAD.MOV.U32 R160, RZ, RZ, R240 ;  /* 0x000000ffffa08224 */ /* 0x002fc400078e00f0 */
[----:B------:R-:W-:-:S05]  /*11700*/  @!P0 IMAD.MOV.U32 R161, RZ, RZ, R239 ;  /* 0x000000ffffa18224 */ /* 0x000fca00078e00ef */
[----:B------:R1:W2:Y:S04]  /*11710*/  @!P0 LDG.E.U8 R163, desc[UR22][R160.64] ;  /* 0x00000016a0a38981 */ /* 0x0002a8000c1e1100 */
[----:B0-----:R-:W3:Y:S04]  /*11720*/  LDL.LU R6, [R1+0x180] ;  /* 0x0001800001067983 */ /* 0x001ee80000300800 */
[----:B------:R0:W-:Y:S04]  /*11730*/  STL [R1+0x938], R227 ;  /* 0x000938e301007387 */ /* 0x0001e80000100800 */
[----:B0-----:R-:W4:Y:S04]  /*11740*/  LDL.LU R227, [R1+0x184] ;  /* 0x0001840001e37983 */ /* 0x001f280000300800 */
[----:B------:R0:W-:Y:S01]  /*11750*/  STL [R1+0x934], R235 ;  /* 0x000934eb01007387 */ /* 0x0001e20000100800 */
[----:B-1----:R-:W-:-:S02]  /*11760*/  PRMT R160, RZ, 0x7610, R160 ;  /* 0x00007610ffa07816 */ /* 0x002fc400000000a0 */
[----:B------:R-:W-:-:S04]  /*11770*/  PRMT R161, RZ, 0x7610, R161 ;  /* 0x00007610ffa17816 */ /* 0x000fc800000000a1 */
[----:B------:R1:W2:Y:S04]  /*11780*/  @!P0 LDG.E.U8 R160, desc[UR22][R158.64] ;  /* 0x000000169ea08981 */ /* 0x0002a8000c1e1100 */
[----:B0-----:R-:W3:Y:S04]  /*11790*/  LDL.LU R235, [R1+0x1a0] ;  /* 0x0001a00001eb7983 */ /* 0x001ee80000300800 */
[----:B------:R0:W-:Y:S04]  /*117a0*/  STL [R1+0x940], R228 ;  /* 0x000940e401007387 */ /* 0x0001e80000100800 */
[----:B0-----:R-:W4:Y:S04]  /*117b0*/  LDL.LU R228, [R1+0x1a4] ;  /* 0x0001a40001e47983 */ /* 0x001f280000300800 */
[----:B------:R0:W-:Y:S04]  /*117c0*/  STL [R1+0x93c], R251 ;  /* 0x00093cfb01007387 */ /* 0x0001e80000100800 */
[----:B0-----:R-:W2:Y:S04]  /*117d0*/  LDL.LU R251, [R1+0x1c0] ;  /* 0x0001c00001fb7983 */ /* 0x001ea80000300800 */
[----:B------:R0:W-:Y:S04]  /*117e0*/  STL [R1+0x948], R244 ;  /* 0x000948f401007387 */ /* 0x0001e80000100800 */
[----:B0-----:R-:W3:Y:S04]  /*117f0*/  LDL.LU R244, [R1+0x1c4] ;  /* 0x0001c40001f47983 */ /* 0x001ee80000300800 */
[----:B------:R0:W-:Y:S01]  /*11800*/  STL [R1+0x944], R213 ;  /* 0x000944d501007387 */ /* 0x0001e20000100800 */
[----:B-1----:R-:W-:-:S03]  /*11810*/  @!P0 IMAD.MOV.U32 R158, RZ, RZ, R224 ;  /* 0x000000ffff9e8224 */ /* 0x002fc600078e00e0 */
[----:B0-----:R-:W4:Y:S04]  /*11820*/  LDL.LU R213, [R1+0x1e0] ;  /* 0x0001e00001d57983 */ /* 0x001f280000300800 */
[----:B------:R0:W-:Y:S01]  /*11830*/  STL [R1+0x950], R248 ;  /* 0x000950f801007387 */ /* 0x0001e20000100800 */
[----:B------:R-:W-:-:S05]  /*11840*/  @!P0 IMAD.MOV.U32 R159, RZ, RZ, R223 ;  /* 0x000000ffff9f8224 */ /* 0x000fca00078e00df */
[----:B------:R1:W2:Y:S04]  /*11850*/  @!P0 LDG.E.U8 R161, desc[UR22][R158.64] ;  /* 0x000000169ea18981 */ /* 0x0002a8000c1e1100 */
[----:B0-----:R-:W3:Y:S04]  /*11860*/  LDL.LU R248, [R1+0x1e4] ;  /* 0x0001e40001f87983 */ /* 0x001ee80000300800 */
[----:B------:R0:W-:Y:S04]  /*11870*/  STL [R1+0x94c], R247 ;  /* 0x00094cf701007387 */ /* 0x0001e80000100800 */
[----:B0-----:R-:W4:Y:S04]  /*11880*/  LDL.LU R247, [R1+0x200] ;  /* 0x0002000001f77983 */ /* 0x001f280000300800 */
[----:B------:R0:W-:Y:S01]  /*11890*/  STL [R1+0x958], R240 ;  /* 0x000958f001007387 */ /* 0x0001e20000100800 */
[----:B-1----:R-:W-:-:S06]  /*118a0*/  PRMT R158, RZ, 0x7610, R158 ;  /* 0x00007610ff9e7816 */ /* 0x002fcc000000009e */
        /* <DEDUP_REMOVED lines=16> */
[----:B------:R-:W1:Y:S04]  /*119b0*/  LDL R156, [R1+0x540] ;  /* 0x00054000019c7983 */ /* 0x000e680000100800 */
[----:B------:R-:W1:Y:S04]  /*119c0*/  LDL R157, [R1+0x544] ;  /* 0x00054400019d7983 */ /* 0x000e680000100800 */
[----:B------:R0:W-:Y:S02]  /*119d0*/  STS.U8 [R9+UR6+0x6800], R155 ;  /* 0x0068009b09007988 */ /* 0x0001e40008000006 */
[----:B0-----:R-:W-:-:S02]  /*119e0*/  PRMT R155, RZ, 0x7610, R155 ;  /* 0x00007610ff9b7816 */ /* 0x001fc4000000009b */
[----:B------:R0:W-:Y:S04]  /*119f0*/  STS.U8 [R9+UR6+0x6c00], R153 ;  /* 0x006c009909007988 */ /* 0x0001e80008000006 */
[----:B------:R0:W-:Y:S04]  /*11a00*/  STS.U8 [R9+UR6+0x7000], R152 ;  /* 0x0070009809007988 */ /* 0x0001e80008000006 */
[----:B0-----:R-:W2:Y:S04]  /*11a10*/  LDL R153, [R1+0x304] ;  /* 0x0003040001997983 */ /* 0x001ea80000100800 */
[----:B------:R-:W2:Y:S01]  /*11a20*/  LDL R152, [R1+0x300] ;  /* 0x0003000001987983 */ /* 0x000ea20000100800 */
[----:B-1----:R-:W-:-:S04]  /*11a30*/  @!P0 LOP3.LUT R157, R157, R156, RZ, 0x3c, !PT ;  /* 0x0000009c9d9d8212 */ /* 0x002fc800078e3cff */
[----:B------:R-:W-:-:S04]  /*11a40*/  @!P0 LOP3.LUT R156, R157, R156, RZ, 0x3c, !PT ;  /* 0x0000009c9d9c8212 */ /* 0x000fc800078e3cff */
[----:B------:R-:W-:-:S05]  /*11a50*/  @!P0 LOP3.LUT R157, R157, R156, RZ, 0x3c, !PT ;  /* 0x0000009c9d9d8212 */ /* 0x000fca00078e3cff */
[----:B------:R0:W3:Y:S04]  /*11a60*/  @!P0 LDG.E.U8 R155, desc[UR22][R156.64] ;  /* 0x000000169c9b8981 */ /* 0x0000e8000c1e1100 */
        /* <DEDUP_REMOVED lines=8> */
[----:B-1----:R-:W4:Y:S04]  /*11af0*/  LDL R23, [R1+0x2c4] ;  /* 0x0002c40001177983 */ /* 0x002f280000100800 */
[----:B--2---:R-:W4:Y:S01]  /*11b00*/  LDL R22, [R1+0x2c0] ;  /* 0x0002c00001167983 */ /* 0x004f220000100800 */
        /* <DEDUP_REMOVED lines=9> */
[----:B----4-:R-:W-:-:S04]  /*11ba0*/  @!P0 LOP3.LUT R23, R23, R22, RZ, 0x3c, !PT ;  /* 0x0000001617178212 */ /* 0x010fc800078e3cff */
[----:B------:R-:W-:-:S04]  /*11bb0*/  @!P0 LOP3.LUT R22, R23, R22, RZ, 0x3c, !PT ;  /* 0x0000001617168212 */ /* 0x000fc800078e3cff */
[----:B------:R-:W-:Y:S01]  /*11bc0*/  @!P0 LOP3.LUT R23, R23, R22, RZ, 0x3c, !PT ;  /* 0x0000001617178212 */ /* 0x000fe200078e3cff */
[----:B------:R-:W-:Y:S01]  /*11bd0*/  STS.U8 [R9+UR6+0x7c00], R21 ;  /* 0x007c001509007988 */ /* 0x000fe20008000006 */
[----:B0-----:R-:W-:-:S04]  /*11be0*/  @!P0 LOP3.LUT R153, R153, R152, RZ, 0x3c, !PT ;  /* 0x0000009899998212 */ /* 0x001fc800078e3cff */
[----:B------:R-:W-:-:S04]  /*11bf0*/  @!P0 LOP3.LUT R152, R153, R152, RZ, 0x3c, !PT ;  /* 0x0000009899988212 */ /* 0x000fc800078e3cff */
[----:B------:R-:W-:-:S05]  /*11c00*/  @!P0 LOP3.LUT R153, R153, R152, RZ, 0x3c, !PT ;  /* 0x0000009899998212 */ /* 0x000fca00078e3cff */
[----:B------:R0:W4:Y:S02]  /*11c10*/  @!P0 LDG.E.U8 R157, desc[UR22][R152.64] ;  /* 0x00000016989d8981 */ /* 0x000124000c1e1100 */
[----:B0-----:R-:W-:-:S06]  /*11c20*/  PRMT R152, RZ, 0x7610, R152 ;  /* 0x00007610ff987816 */ /* 0x001fcc0000000098 */
[----:B------:R0:W4:Y:S04]  /*11c30*/  @!P0 LDG.E.U8 R152, desc[UR22][R22.64] ;  /* 0x0000001616988981 */ /* 0x000128000c1e1100 */
[----:B------:R-:W0:Y:S04]  /*11c40*/  LDL R22, [R1+0x2a0] ;  /* 0x0002a00001167983 */ /* 0x000e280000100800 */
[----:B------:R-:W0:Y:S04]  /*11c50*/  LDL R23, [R1+0x2a4] ;  /* 0x0002a40001177983 */ /* 0x000e280000100800 */
[----:B------:R1:W-:Y:S04]  /*11c60*/  STL [R1+0x974], R9 ;  /* 0x0009740901007387 */ /* 0x0003e80000100800 */
[----:B-1----:R-:W3:Y:S01]  /*11c70*/  LDL.LU R9, [R1+0x284] ;  /* 0x0002840001097983 */ /* 0x002ee20000300800 */
[----:B------:R-:W-:-:S04]  /*11c80*/  LOP3.LUT P1, RZ, R221, 0x80, RZ, 0xc0, !PT ;  /* 0x00000080ddff7812 */ /* 0x000fc8000782c0ff */
[----:B------:R-:W-:Y:S02]  /*11c90*/  SEL R21, RZ, 0x90, !P1 ;  /* 0x00000090ff157807 */ /* 0x000fe40004800000 */
[----:B------:R-:W-:Y:S02]  /*11ca0*/  PRMT R153, RZ, 0x7610, R153 ;  /* 0x00007610ff997816 */ /* 0x000fe40000000099 */
[----:B------:R-:W-:Y:S02]  /*11cb0*/  LOP3.LUT R21, R21, 0x7f, R221, 0x78, !PT ;  /* 0x0000007f15157812 */ /* 0x000fe400078e78dd */
[----:B------:R-:W2:Y:S02]  /*11cc0*/  LDL.LU R221, [R1+0x978] ;  /* 0x0009780001dd7983 */ /* 0x000ea40000300800 */
[----:B------:R-:W-:-:S05]  /*11cd0*/  LOP3.LUT R21, R21, 0x20, RZ, 0x3c, !PT ;  /* 0x0000002015157812 */ /* 0x000fca00078e3cff */
[----:B------:R1:W-:Y:S02]  /*11ce0*/  STS.U8 [R21+UR6+0x100], R20 ;  /* 0x0001001415007988 */ /* 0x0003e40008000006 */
[----:B-1----:R-:W-:Y:S01]  /*11cf0*/  @!P0 IMAD.MOV.U32 R21, RZ, RZ, R215 ;  /* 0x000000ffff158224 */ /* 0x002fe200078e00d7 */
[----:B0-----:R-:W-:-:S04]  /*11d00*/  @!P0 LOP3.LUT R23, R23, R22, RZ, 0x3c, !PT ;  /* 0x0000001617178212 */ /* 0x001fc800078e3cff */
[----:B------:R-:W-:-:S04]  /*11d10*/  @!P0 LOP3.LUT R22, R23, R22, RZ, 0x3c, !PT ;  /* 0x0000001617168212 */ /* 0x000fc800078e3cff */
[----:B------:R-:W-:-:S05]  /*11d20*/  @!P0 LOP3.LUT R23, R23, R22, RZ, 0x3c, !PT ;  /* 0x0000001617178212 */ /* 0x000fca00078e3cff */
[----:B------:R0:W4:Y:S01]  /*11d30*/  @!P0 LDG.E.U8 R153, desc[UR22][R22.64] ;  /* 0x0000001616998981 */ /* 0x000122000c1e1100 */
[----:B---3--:R-:W-:Y:S01]  /*11d40*/  @!P0 IMAD.MOV.U32 R20, RZ, RZ, R9 ;  /* 0x000000ffff148224 */ /* 0x008fe200078e0009 */
[----:B0-----:R-:W-:-:S06]  /*11d50*/  PRMT R22, RZ, 0x7610, R22 ;  /* 0x00007610ff167816 */ /* 0x001fcc0000000016 */
[----:B------:R0:W3:Y:S02]  /*11d60*/  @!P0 LDG.E.U8 R22, desc[UR22][R20.64] ;  /* 0x0000001614168981 */ /* 0x0000e4000c1e1100 */
[----:B0-----:R-:W0:Y:S01]  /*11d70*/  S2R R21, SR_TID.X ;  /* 0x0000000000157919 */ /* 0x001e220000002100 */
[----:B------:R-:W-:Y:S02]  /*11d80*/  PRMT R23, RZ, 0x7610, R23 ;  /* 0x00007610ff177816 */ /* 0x000fe40000000017 */
[----:B0-----:R-:W-:-:S04]  /*11d90*/  LOP3.LUT P1, RZ, R21, 0x80, RZ, 0xc0, !PT ;  /* 0x0000008015ff7812 */ /* 0x001fc8000782c0ff */
[----:B------:R-:W-:-:S04]  /*11da0*/  SEL R20, RZ, 0x90, !P1 ;  /* 0x00000090ff147807 */ /* 0x000fc80004800000 */
[----:B------:R-:W-:Y:S02]  /*11db0*/  LOP3.LUT R20, R20, 0x7f, R21, 0x78, !PT ;  /* 0x0000007f14147812 */ /* 0x000fe400078e7815 */
[----:B------:R-:W-:Y:S02]  /*11dc0*/  LOP3.LUT P1, RZ, R21, 0x80, RZ, 0xc0, !PT ;  /* 0x0000008015ff7812 */ /* 0x000fe4000782c0ff */
[----:B------:R-:W-:-:S05]  /*11dd0*/  LOP3.LUT R20, R20, 0x20, RZ, 0x3c, !PT ;  /* 0x0000002014147812 */ /* 0x000fca00078e3cff */
[----:B------:R0:W-:Y:S02]  /*11de0*/  STS.U8 [R20+UR6+0x500], R19 ;  /* 0x0005001314007988 */ /* 0x0001e40008000006 */
[----:B0-----:R-:W-:Y:S01]  /*11df0*/  SEL R19, RZ, 0x90, !P1 ;  /* 0x00000090ff137807 */ /* 0x001fe20004800000 */
[----:B------:R-:W-:-:S03]  /*11e00*/  @!P0 IMAD.MOV.U32 R20, RZ, RZ, R216 ;  /* 0x000000ffff148224 */ /* 0x000fc600078e00d8 */
[----:B------:R-:W-:Y:S01]  /*11e10*/  LOP3.LUT R19, R19, 0x7f, R21, 0x78, !PT ;  /* 0x0000007f13137812 */ /* 0x000fe200078e7815 */
[----:B------:R-:W-:-:S03]  /*11e20*/  @!P0 IMAD.MOV.U32 R21, RZ, RZ, R223 ;  /* 0x000000ffff158224 */ /* 0x000fc600078e00df */
[----:B------:R-:W-:Y:S02]  /*11e30*/  LOP3.LUT R19, R19, 0x20, RZ, 0x3c, !PT ;  /* 0x0000002013137812 */ /* 0x000fe400078e3cff */
[----:B------:R0:W3:Y:S04]  /*11e40*/  @!P0 LDG.E.U8 R23, desc[UR22][R20.64] ;  /* 0x0000001614178981 */ /* 0x0000e8000c1e1100 */
[----:B------:R1:W-:Y:S01]  /*11e50*/  STS.U8 [R19+UR6+0x900], R18 ;  /* 0x0009001213007988 */ /* 0x0003e20008000006 */
[----:B0-----:R-:W-:Y:S01]  /*11e60*/  PRMT R20, RZ, 0x7610, R20 ;  /* 0x00007610ff147816 */ /* 0x001fe20000000014 */
[----:B-1----:R-:W-:Y:S02]  /*11e70*/  @!P0 IMAD.MOV.U32 R18, RZ, RZ, R224 ;  /* 0x000000ffff128224 */ /* 0x002fe400078e00e0 */
[----:B------:R-:W-:-:S05]  /*11e80*/  @!P0 IMAD.MOV.U32 R19, RZ, RZ, R231 ;  /* 0x000000ffff138224 */ /* 0x000fca00078e00e7 */
        /* <DEDUP_REMOVED lines=58> */
[----:B0-----:R-:W0:Y:S02]  /*12230*/  S2R R12, SR_TID.X ;  /* 0x00000000000c7919 */ /* 0x001e240000002100 */
[----:B0-----:R-:W-:-:S04]  /*12240*/  LOP3.LUT P1, RZ, R12, 0x80, RZ, 0xc0, !PT ;  /* 0x000000800cff7812 */ /* 0x001fc8000782c0ff */
[----:B------:R-:W-:-:S04]  /*12250*/  SEL R13, RZ, 0x90, !P1 ;  /* 0x00000090ff0d7807 */ /* 0x000fc80004800000 */
[----:B------:R-:W-:-:S04]  /*12260*/  LOP3.LUT R13, R13, 0x7f, R12, 0x78, !PT ;  /* 0x0000007f0d0d7812 */ /* 0x000fc800078e780c */
[----:B------:R-:W-:Y:S01]  /*12270*/  LOP3.LUT R13, R13, 0x20, RZ, 0x3c, !PT ;  /* 0x000000200d0d7812 */ /* 0x000fe200078e3cff */
[----:B------:R-:W-:-:S04]  /*12280*/  @!P0 IMAD.MOV.U32 R12, RZ, RZ, R214 ;  /* 0x000000ffff0c8224 */ /* 0x000fc800078e00d6 */
[----:B------:R0:W-:Y:S02]  /*12290*/  STS.U8 [R13+UR6+0x2500], R11 ;  /* 0x0025000b0d007988 */ /* 0x0001e40008000006 */
[----:B0-----:R-:W-:Y:S01]  /*122a0*/  PRMT R11, RZ, 0x7610, R11 ;  /* 0x00007610ff0b7816 */ /* 0x001fe2000000000b */
[----:B------:R-:W-:-:S05]  /*122b0*/  @!P0 IMAD.MOV.U32 R13, RZ, RZ, R4 ;  /* 0x000000ffff0d8224 */ /* 0x000fca00078e0004 */
[----:B------:R0:W3:Y:S02]  /*122c0*/  @!P0 LDG.E.U8 R11, desc[UR22][R12.64] ;  /* 0x000000160c0b8981 */ /* 0x0000e4000c1e1100 */
[----:B0-----:R-:W0:Y:S01]  /*122d0*/  S2R R12, SR_TID.X ;  /* 0x00000000000c7919 */ /* 0x001e220000002100 */
[----:B------:R-:W-:Y:S02]  /*122e0*/  PRMT R15, RZ, 0x7610, R15 ;  /* 0x00007610ff0f7816 */ /* 0x000fe4000000000f */
[----:B0-----:R-:W-:-:S04]  /*122f0*/  LOP3.LUT P1, RZ, R12, 0x80, RZ, 0xc0, !PT ;  /* 0x000000800cff7812 */ /* 0x001fc8000782c0ff */
[----:B------:R-:W-:-:S04]  /*12300*/  SEL R13, RZ, 0x90, !P1 ;  /* 0x00000090ff0d7807 */ /* 0x000fc80004800000 */
[----:B------:R-:W-:-:S04]  /*12310*/  LOP3.LUT R13, R13, 0x7f, R12, 0x78, !PT ;  /* 0x0000007f0d0d7812 */ /* 0x000fc800078e780c */
[----:B------:R-:W-:Y:S01]  /*12320*/  LOP3.LUT R13, R13, 0x20, RZ, 0x3c, !PT ;  /* 0x000000200d0d7812 */ /* 0x000fe200078e3cff */
[----:B------:R-:W-:-:S04]  /*12330*/  @!P0 IMAD.MOV.U32 R12, RZ, RZ, R241 ;  /* 0x000000ffff0c8224 */ /* 0x000fc800078e00f1 */
[----:B------:R0:W-:Y:S02]  /*12340*/  STS.U8 [R13+UR6+0x2900], R182 ;  /* 0x002900b60d007988 */ /* 0x0001e40008000006 */
[----:B0-----:R-:W-:-:S05]  /*12350*/  @!P0 IMAD.MOV.U32 R13, RZ, RZ, R249 ;  /* 0x000000ffff0d8224 */ /* 0x001fca00078e00f9 */
        /* <DEDUP_REMOVED lines=129> */
[----:B0-----:R-:W-:-:S04]  /*12b70*/  SEL R211, RZ, 0x90, !P1 ;  /* 0x00000090ffd37807 */ /* 0x001fc80004800000 */
[----:B------:R-:W-:Y:S01]  /*12b80*/  LOP3.LUT R211, R211, 0x7f, R13, 0x78, !PT ;  /* 0x0000007fd3d37812 */ /* 0x000fe200078e780d */
[----:B------:R-:W-:Y:S02]  /*12b90*/  @!P0 IMAD.MOV.U32 R12, RZ, RZ, R230 ;  /* 0x000000ffff0c8224 */ /* 0x000fe400078e00e6 */
[----:B------:R-:W-:Y:S01]  /*12ba0*/  @!P0 IMAD.MOV.U32 R13, RZ, RZ, R229 ;  /* 0x000000ffff0d8224 */ /* 0x000fe200078e00e5 */
[----:B------:R-:W-:-:S04]  /*12bb0*/  LOP3.LUT R211, R211, 0x20, RZ, 0x3c, !PT ;  /* 0x00000020d3d37812 */ /* 0x000fc800078e3cff */
[----:B------:R0:W3:Y:S04]  /*12bc0*/  @!P0 LDG.E.U8 R209, desc[UR22][R12.64] ;  /* 0x000000160cd18981 */ /* 0x0000e8000c1e1100 */
[----:B------:R1:W-:Y:S01]  /*12bd0*/  STS.U8 [R211+UR6+0x6100], R210 ;  /* 0x006100d2d3007988 */ /* 0x0003e20008000006 */
[----:B0-----:R-:W-:Y:S02]  /*12be0*/  @!P0 IMAD.MOV.U32 R12, RZ, RZ, R222 ;  /* 0x000000ffff0c8224 */ /* 0x001fe400078e00de */
[----:B--2---:R-:W-:Y:S01]  /*12bf0*/  @!P0 IMAD.MOV.U32 R13, RZ, RZ, R221 ;  /* 0x000000ffff0d8224 */ /* 0x004fe200078e00dd */
[----:B-1----:R-:W-:-:S06]  /*12c00*/  PRMT R210, RZ, 0x7610, R210 ;  /* 0x00007610ffd27816 */ /* 0x002fcc00000000d2 */
[----:B------:R0:W2:Y:S02]  /*12c10*/  @!P0 LDG.E.U8 R210, desc[UR22][R12.64] ;  /* 0x000000160cd28981 */ /* 0x0000a4000c1e1100 */
[----:B0-----:R-:W0:Y:S02]  /*12c20*/  S2R R12, SR_TID.X ;  /* 0x00000000000c7919 */ /* 0x001e240000002100 */
[----:B------:R-:W-:Y:S04]  /*12c30*/  STS.U8 [R211+UR6+0x6500], R208 ;  /* 0x006500d0d3007988 */ /* 0x000fe80008000006 */
[----:B------:R-:W-:Y:S04]  /*12c40*/  STS.U8 [R211+UR6+0x6900], R206 ;  /* 0x006900ced3007988 */ /* 0x000fe80008000006 */
[----:B------:R-:W-:Y:S04]  /*12c50*/  STS.U8 [R211+UR6+0x6d00], R205 ;  /* 0x006d00cdd3007988 */ /* 0x000fe80008000006 */
[----:B------:R-:W-:Y:S01]  /*12c60*/  STS.U8 [R211+UR6+0x7100], R202 ;  /* 0x007100cad3007988 */ /* 0x000fe20008000006 */
[----:B0-----:R-:W-:-:S04]  /*12c70*/  LOP3.LUT P0, RZ, R12, 0x80, RZ, 0xc0, !PT ;  /* 0x000000800cff7812 */ /* 0x001fc8000780c0ff */
[----:B------:R-:W-:-:S04]  /*12c80*/  SEL R13, RZ, 0x90, !P0 ;  /* 0x00000090ff0d7807 */ /* 0x000fc80004000000 */
[----:B------:R-:W-:Y:S01]  /*12c90*/  LOP3.LUT R13, R13, 0x7f, R12, 0x78, !PT ;  /* 0x0000007f0d0d7812 */ /* 0x000fe200078e780c */
[----:B------:R-:W-:Y:S03]  /*12ca0*/  STS.U8 [R211+UR6+0x7500], R201 ;  /* 0x007500c9d3007988 */ /* 0x000fe60008000006 */
[----:B------:R-:W-:Y:S01]  /*12cb0*/  LOP3.LUT R13, R13, 0x40, RZ, 0x3c, !PT ;  /* 0x000000400d0d7812 */ /* 0x000fe200078e3cff */
[----:B------:R-:W-:Y:S04]  /*12cc0*/  STS.U8 [R211+UR6+0x7900], R198 ;  /* 0x007900c6d3007988 */ /* 0x000fe80008000006 */
        /* <DEDUP_REMOVED lines=30> */
[----:B------:R0:W-:Y:S04]  /*12eb0*/  STS.U8 [R13+UR6+0x7600], R160 ;  /* 0x007600a00d007988 */ /* 0x0001e80008000006 */
[----:B------:R-:W-:Y:S04]  /*12ec0*/  STS.U8 [R13+UR6+0x7a00], R161 ;  /* 0x007a00a10d007988 */ /* 0x000fe80008000006 */
[----:B0-----:R-:W2:Y:S04]  /*12ed0*/  LDL R160, [R1+0x570] ;  /* 0x0005700001a07983 */ /* 0x001ea80000100800 */
[----:B------:R-:W2:Y:S04]  /*12ee0*/  LDL.LU R12, [R1+0x350] ;  /* 0x00035000010c7983 */ /* 0x000ea80000300800 */
[----:B------:R0:W-:Y:S04]  /*12ef0*/  STS.U8 [R13+UR6+0x7e00], R158 ;  /* 0x007e009e0d007988 */ /* 0x0001e80008000006 */
[----:B------:R-:W2:Y:S04]  /*12f00*/  LDL.LU R188, [R1+0x534] ;  /* 0x0005340001bc7983 */ /* 0x000ea80000300800 */
[----:B0-----:R-:W2:Y:S01]  /*12f10*/  LDL.LU R13, [R1+0x530] ;  /* 0x00053000010d7983 */ /* 0x001ea20000300800 */
[----:B------:R-:W0:Y:S03]  /*12f20*/  S2R R211, SR_TID.X ;  /* 0x0000000000d37919 */ /* 0x000e260000002100 */
[----:B------:R-:W2:Y:S01]  /*12f30*/  LDL.LU R193, [R1+0x52c] ;  /* 0x00052c0001c17983 */ /* 0x000ea20000300800 */
[----:B0-----:R-:W-:-:S04]  /*12f40*/  LOP3.LUT P0, RZ, R211, 0x80, RZ, 0xc0, !PT ;  /* 0x00000080d3ff7812 */ /* 0x001fc8000780c0ff */
[----:B------:R-:W-:-:S04]  /*12f50*/  SEL R198, RZ, 0x90, !P0 ;  /* 0x00000090ffc67807 */ /* 0x000fc80004000000 */
[----:B------:R-:W-:-:S04]  /*12f60*/  LOP3.LUT R198, R198, 0x7f, R211, 0x78, !PT ;  /* 0x0000007fc6c67812 */ /* 0x000fc800078e78d3 */
[----:B------:R-:W-:-:S05]  /*12f70*/  LOP3.LUT R198, R198, 0x60, RZ, 0x3c, !PT ;  /* 0x00000060c6c67812 */ /* 0x000fca00078e3cff */
[----:B------:R-:W-:Y:S04]  /*12f80*/  STS.U8 [R198+UR6+0x7f00], R154 ;  /* 0x007f009ac6007988 */ /* 0x000fe80008000006 */
[----:B------:R-:W-:Y:S04]  /*12f90*/  STS.U8 [R198+UR6+0x300], R155 ;  /* 0x0003009bc6007988 */ /* 0x000fe80008000006 */
[----:B------:R-:W-:Y:S04]  /*12fa0*/  STS.U8 [R198+UR6+0x700], R159 ;  /* 0x0007009fc6007988 */ /* 0x000fe80008000006 */
[----:B------:R-:W-:Y:S04]  /*12fb0*/  STS.U8 [R198+UR6+0xb00], R156 ;  /* 0x000b009cc6007988 */ /* 0x000fe80008000006 */
[----:B----4-:R-:W-:Y:S04]  /*12fc0*/  STS.U8 [R198+UR6+0xf00], R157 ;  /* 0x000f009dc6007988 */ /* 0x010fe80008000006 */
[----:B------:R-:W-:Y:S04]  /*12fd0*/  STS.U8 [R198+UR6+0x1300], R152 ;  /* 0x00130098c6007988 */ /* 0x000fe80008000006 */
[----:B------:R-:W-:Y:S04]  /*12fe0*/  STS.U8 [R198+UR6+0x1700], R153 ;  /* 0x00170099c6007988 */ /* 0x000fe80008000006 */
[----:B---3--:R-:W-:Y:S04]  /*12ff0*/  STS.U8 [R198+UR6+0x1b00], R22 ;  /* 0x001b0016c6007988 */ /* 0x008fe80008000006 */
        /* <DEDUP_REMOVED lines=23> */
[----:B--2---:R0:W-:Y:S01]  /*13170*/  STS.U8 [R198+UR6+0x7b00], R210 ;  /* 0x007b00d2c6007988 */ /* 0x0041e20008000006 */
[----:B------:R1:W-:Y:S06]  /*13180*/  MEMBAR.ALL.CTA ;  /* 0x0000000000007992 */ /* 0x0003ec0000008000 */
[----:B-1----:R-:W1:Y:S04]  /*13190*/  FENCE.VIEW.ASYNC.S ;  /* 0x00000000000073c6 */ /* 0x002e680000000000 */
[----:B0-----:R-:W2:Y:S04]  /*131a0*/  LDL.LU R198, [R1+0x528] ;  /* 0x0005280001c67983 */ /* 0x001ea80000300800 */
[----:B------:R-:W3:Y:S04]  /*131b0*/  LDL.LU R201, [R1+0x520] ;  /* 0x0005200001c97983 */ /* 0x000ee80000300800 */
[----:B------:R-:W4:Y:S04]  /*131c0*/  LDL.LU R190, [R1+0x344] ;  /* 0x0003440001be7983 */ /* 0x000f280000300800 */
        /* <DEDUP_REMOVED lines=8> */
[----:B------:R-:W4:Y:S01]  /*13250*/  LDL.LU R196, [R1+0x4f8] ;  /* 0x0004f80001c47983 */ /* 0x000f220000300800 */
[----:B-1----:R-:W-:Y:S01]  /*13260*/  BAR.SYNC.DEFER_BLOCKING 0x0 ;  /* 0x0000000000007b1d */ /* 0x002fe20000010000 */
[----:B------:R-:W-:-:S05]  /*13270*/  IADD3 R12, P1, R12, UR7, RZ ;  /* 0x000000070c0c7c10 */ /* 0x000fca000ff3e0ff */
[----:B------:R0:W-:Y:S01]  /*13280*/  STL [R1+0x350], R12 ;  /* 0x0003500c01007387 */ /* 0x0001e20000100800 */
[----:B------:R-:W-:-:S03]  /*13290*/  IADD3 R13, P3, R13, UR7, RZ ;  /* 0x000000070d0d7c10 */ /* 0x000fc6000ff7e0ff */
[----:B0-----:R-:W4:Y:S04]  /*132a0*/  LDL.LU R12, [R1+0x51c] ;  /* 0x00051c00010c7983 */ /* 0x001f280000300800 */
[----:B------:R0:W-:Y:S04]  /*132b0*/  STL [R1+0x530], R13 ;  /* 0x0005300d01007387 */ /* 0x0001e80000100800 */
[----:B0-----:R-:W4:Y:S01]  /*132c0*/  LDL.LU R13, [R1+0x4f0] ;  /* 0x0004f000010d7983 */ /* 0x001f220000300800 */
[----:B------:R-:W-:Y:S02]  /*132d0*/  IADD3 R188, P4, R188, UR7, RZ ;  /* 0x00000007bcbc7c10 */ /* 0x000fe4000ff9e0ff */
[----:B------:R-:W-:-:S03]  /*132e0*/  IADD3 R193, P6, R193, UR7, RZ ;  /* 0x00000007c1c17c10 */ /* 0x000fc6000ffde0ff */
[----:B------:R0:W-:Y:S04]  /*132f0*/  STL [R1+0x534], R188 ;  /* 0x000534bc01007387 */ /* 0x0001e80000100800 */
[----:B------:R-:W4:Y:S04]  /*13300*/  LDL.LU R212, [R1+0x514] ;  /* 0x0005140001d47983 */ /* 0x000f280000300800 */
[----:B0-----:R-:W4:Y:S04]  /*13310*/  LDL.LU R188, [R1+0x4e8] ;  /* 0x0004e80001bc7983 */ /* 0x001f280000300800 */
[----:B------:R-:W-:Y:S01]  /*13320*/  STL [R1+0x52c], R193 ;  /* 0x00052cc101007387 */ /* 0x000fe20000100800 */
[----:B--2---:R-:W-:-:S02]  /*13330*/  IADD3 R198, P5, R198, UR7, RZ ;  /* 0x00000007c6c67c10 */ /* 0x004fc4000ffbe0ff */
[----:B---3--:R-:W-:-:S03]  /*13340*/  IADD3 R201, P2, R201, UR7, RZ ;  /* 0x00000007c9c97c10 */ /* 0x008fc6000ff5e0ff */
[----:B------:R0:W-:Y:S01]  /*13350*/  STL [R1+0x528], R198 ;  /* 0x000528c601007387 */ /* 0x0001e20000100800 */
[----:B----4-:R-:W-:-:S03]  /*13360*/  IADD3.X R190, R190, UR30, RZ, P1, !PT ;  /* 0x0000001ebebe7c10 */ /* 0x010fc60008ffe4ff */
[----:B0-----:R-:W2:Y:S01]  /*13370*/  LDL.LU R198, [R1+0x50c] ;  /* 0x00050c0001c67983 */ /* 0x001ea20000300800 */
[----:B------:R-:W-:-:S03]  /*13380*/  IADD3.X R211, R211, UR30, RZ, P4, !PT ;  /* 0x0000001ed3d37c10 */ /* 0x000fc6000a7fe4ff */
[----:B------:R-:W3:Y:S04]  /*13390*/  LDL.LU R183, [R1+0x4e0] ;  /* 0x0004e00001b77983 */ /* 0x000ee80000300800 */
[----:B------:R-:W4:Y:S04]  /*133a0*/  LDL.LU R193, [R1+0x504] ;  /* 0x0005040001c17983 */ /* 0x000f280000300800 */
[----:B------:R0:W-:Y:S01]  /*133b0*/  STL [R1+0x520], R201 ;  /* 0x000520c901007387 */ /* 0x0001e20000100800 */
[----:B------:R-:W-:-:S03]  /*133c0*/  IADD3 R185, P1, R185, UR7, RZ ;  /* 0x00000007b9b97c10 */ /* 0x000fc6000ff3e0ff */
[----:B0-----:R-:W4:Y:S04]  /*133d0*/  LDL.LU R201, [R1+0x4d8] ;  /* 0x0004d80001c97983 */ /* 0x001f280000300800 */
[----:B------:R0:W-:Y:S04]  /*133e0*/  STL [R1+0x34c], R211 ;  /* 0x00034cd301007387 */ /* 0x0001e80000100800 */
[----:B------:R-:W-:Y:S01]  /*133f0*/  STL [R1+0x344], R190 ;  /* 0x000344be01007387 */ /* 0x000fe20000100800 */
[----:B------:R-:W-:-:S03]  /*13400*/  IADD3 R202, P4, R202, UR7, RZ ;  /* 0x00000007caca7c10 */ /* 0x000fc6000ff9e0ff */
[----:B0-----:R-:W4:Y:S01]  /*13410*/  LDL.LU R211, [R1+0x4fc] ;  /* 0x0004fc0001d37983 */ /* 0x001f220000300800 */
[----:B------:R-:W-:Y:S02]  /*13420*/  IADD3.X R186, R186, UR30, RZ, P3, !PT ;  /* 0x0000001ebaba7c10 */ /* 0x000fe40009ffe4ff */
[----:B------:R-:W-:Y:S01]  /*13430*/  IADD3 R195, P3, R195, UR7, RZ ;  /* 0x00000007c3c37c10 */ /* 0x000fe2000ff7e0ff */
[----:B------:R-:W-:Y:S01]  /*13440*/  STL [R1+0x518], R185 ;  /* 0x000518b901007387 */ /* 0x000fe20000100800 */
[----:B------:R-:W-:-:S03]  /*13450*/  IADD3.X R205, R205, UR30, RZ, P6, !PT ;  /* 0x0000001ecdcd7c10 */ /* 0x000fc6000b7fe4ff */
[----:B------:R0:W-:Y:S01]  /*13460*/  STL [R1+0x510], R202 ;  /* 0x000510ca01007387 */ /* 0x0001e20000100800 */
[----:B------:R-:W-:-:S03]  /*13470*/  IADD3 R206, P6, R206, UR7, RZ ;  /* 0x00000007cece7c10 */ /* 0x000fc6000ffde0ff */
[----:B0-----:R-:W4:Y:S04]  /*13480*/  LDL.LU R202, [R1+0x4d0] ;  /* 0x0004d00001ca7983 */ /* 0x001f280000300800 */
[----:B------:R-:W4:Y:S04]  /*13490*/  LDL.LU R185, [R1+0x4f4] ;  /* 0x0004f40001b97983 */ /* 0x000f280000300800 */
[----:B------:R0:W-:Y:S01]  /*134a0*/  STL [R1+0x348], R186 ;  /* 0x000348ba01007387 */ /* 0x0001e20000100800 */
[----:B------:R-:W-:-:S03]  /*134b0*/  IADD3.X R208, R208, UR30, RZ, P5, !PT ;  /* 0x0000001ed0d07c10 */ /* 0x000fc6000affe4ff */
[----:B0-----:R-:W4:Y:S04]  /*134c0*/  LDL.LU R186, [R1+0x4c8] ;  /* 0x0004c80001ba7983 */ /* 0x001f280000300800 */
[----:B------:R-:W-:Y:S04]  /*134d0*/  STL [R1+0x508], R195 ;  /* 0x000508c301007387 */ /* 0x000fe80000100800 */
[----:B------:R0:W-:Y:S01]  /*134e0*/  STL [R1+0x340], R205 ;  /* 0x000340cd01007387 */ /* 0x0001e20000100800 */
[----:B------:R-:W-:-:S03]  /*134f0*/  IADD3 R196, P5, R196, UR7, RZ ;  /* 0x00000007c4c47c10 */ /* 0x000fc6000ffbe0ff */
[----:B0-----:R-:W4:Y:S04]  /*13500*/  LDL.LU R205, [R1+0x4ec] ;  /* 0x0004ec0001cd7983 */ /* 0x001f280000300800 */
[----:B------:R0:W-:Y:S04]  /*13510*/  STL [R1+0x500], R206 ;  /* 0x000500ce01007387 */ /* 0x0001e80000100800 */
[----:B0-----:R-:W4:Y:S04]  /*13520*/  LDL.LU R206, [R1+0x4c0] ;  /* 0x0004c00001ce7983 */ /* 0x001f280000300800 */
[----:B------:R0:W-:Y:S01]  /*13530*/  STL [R1+0x524], R208 ;  /* 0x000524d001007387 */ /* 0x0001e20000100800 */
[----:B------:R-:W-:-:S03]  /*13540*/  IADD3.X R12, R12, UR30, RZ, P2, !PT ;  /* 0x0000001e0c0c7c10 */ /* 0x000fc600097fe4ff */
[----:B0-----:R-:W4:Y:S04]  /*13550*/  LDL.LU R208, [R1+0x4e4] ;  /* 0x0004e40001d07983 */ /* 0x001f280000300800 */
[----:B------:R0:W-:Y:S01]  /*13560*/  STL [R1+0x4f8], R196 ;  /* 0x0004f8c401007387 */ /* 0x0001e20000100800 */
[----:B------:R-:W-:-:S03]  /*13570*/  IADD3 R13, P2, R13, UR7, RZ ;  /* 0x000000070d0d7c10 */ /* 0x000fc6000ff5e0ff */
[----:B0-----:R-:W4:Y:S04]  /*13580*/  LDL.LU R196, [R1+0x4b8] ;  /* 0x0004b80001c47983 */ /* 0x001f280000300800 */
[----:B------:R-:W4:Y:S04]  /*13590*/  LDL.LU R195, [R1+0x4dc] ;  /* 0x0004dc0001c37983 */ /* 0x000f280000300800 */
[----:B------:R0:W-:Y:S04]  /*135a0*/  STL [R1+0x51c], R12 ;  /* 0x00051c0c01007387 */ /* 0x0001e80000100800 */
[----:B0-----:R-:W4:Y:S04]  /*135b0*/  LDL.LU R12, [R1+0x4b0] ;  /* 0x0004b000010c7983 */ /* 0x001f280000300800 */
[----:B------:R0:W-:Y:S04]  /*135c0*/  STL [R1+0x4f0], R13 ;  /* 0x0004f00d01007387 */ /* 0x0001e80000100800 */
[----:B0-----:R-:W4:Y:S01]  /*135d0*/  LDL.LU R13, [R1+0x4d4] ;  /* 0x0004d400010d7983 */ /* 0x001f220000300800 */
[----:B------:R-:W-:-:S02]  /*135e0*/  IADD3.X R212, R212, UR30, RZ, P1, !PT ;  /* 0x0000001ed4d47c10 */ /* 0x000fc40008ffe4ff */
[----:B------:R-:W-:-:S05]  /*135f0*/  IADD3 R188, P1, R188, UR7, RZ ;  /* 0x00000007bcbc7c10 */ /* 0x000fca000ff3e0ff */
[----:B------:R0:W-:Y:S04]  /*13600*/  STL [R1+0x4e8], R188 ;  /* 0x0004e8bc01007387 */ /* 0x0001e80000100800 */
[----:B0-----:R-:W4:Y:S04]  /*13610*/  LDL.LU R188, [R1+0x4a8] ;  /* 0x0004a80001bc7983 */ /* 0x001f280000300800 */
[----:B------:R-:W-:Y:S01]  /*13620*/  STL [R1+0x514], R212 ;  /* 0x000514d401007387 */ /* 0x000fe20000100800 */
[----:B--2---:R-:W-:Y:S02]  /*13630*/  IADD3.X R198, R198, UR30, RZ, P4, !PT ;  /* 0x0000001ec6c67c10 */ /* 0x004fe4000a7fe4ff */
[----:B---3--:R-:W-:-:S03]  /*13640*/  IADD3 R183, P4, R183, UR7, RZ ;  /* 0x00000007b7b77c10 */ /* 0x008fc6000ff9e0ff */
[----:B------:R0:W-:Y:S01]  /*13650*/  STL [R1+0x50c], R198 ;  /* 0x00050cc601007387 */ /* 0x0001e20000100800 */
[----:B----4-:R-:W-:-:S03]  /*13660*/  IADD3.X R193, R193, UR30, RZ, P3, !PT ;  /* 0x0000001ec1c17c10 */ /* 0x010fc60009ffe4ff */
[----:B0-----:R-:W2:Y:S04]  /*13670*/  LDL.LU R198, [R1+0x4cc] ;  /* 0x0004cc0001c67983 */ /* 0x001ea80000300800 */
[----:B------:R-:W3:Y:S01]  /*13680*/  LDL.LU R212, [R1+0x4a0] ;  /* 0x0004a00001d47983 */ /* 0x000ee20000300800 */
[----:B------:R-:W-:-:S03]  /*13690*/  IADD3 R201, P3, R201, UR7, RZ ;  /* 0x00000007c9c97c10 */ /* 0x000fc6000ff7e0ff */
[----:B------:R0:W-:Y:S04]  /*136a0*/  STL [R1+0x4e0], R183 ;  /* 0x0004e0b701007387 */ /* 0x0001e80000100800 */
[----:B0-----:R-:W4:Y:S04]  /*136b0*/  LDL.LU R183, [R1+0x4c4] ;  /* 0x0004c40001b77983 */ /* 0x001f280000300800 */
[----:B------:R-:W-:Y:S01]  /*136c0*/  STL [R1+0x504], R193 ;  /* 0x000504c101007387 */ /* 0x000fe20000100800 */
[----:B------:R-:W-:-:S03]  /*136d0*/  IADD3.X R211, R211, UR30, RZ, P6, !PT ;  /* 0x0000001ed3d37c10 */ /* 0x000fc6000b7fe4ff */
[----:B------:R0:W-:Y:S04]  /*136e0*/  STL [R1+0x4d8], R201 ;  /* 0x0004d8c901007387 */ /* 0x0001e80000100800 */
[----:B0-----:R-:W4:Y:S04]  /*136f0*/  LDL.LU R201, [R1+0x498] ;  /* 0x0004980001c97983 */ /* 0x001f280000300800 */
[----:B------:R0:W-:Y:S01]  /*13700*/  STL [R1+0x4fc], R211 ;  /* 0x0004fcd301007387 */ /* 0x0001e20000100800 */
[----:B------:R-:W-:Y:S02]  /*13710*/  IADD3 R202, P6, R202, UR7, RZ ;  /* 0x00000007caca7c10 */ /* 0x000fe4000ffde0ff */
[----:B------:R-:W-:Y:S01]  /*13720*/  IADD3.X R185, R185, UR30, RZ, P5, !PT ;  /* 0x0000001eb9b97c10 */ /* 0x000fe2000affe4ff */
[----:B0-----:R-:W4:Y:S04]  /*13730*/  LDL.LU R211, [R1+0x4bc] ;  /* 0x0004bc0001d37983 */ /* 0x001f280000300800 */
[----:B------:R-:W4:Y:S01]  /*13740*/  LDL.LU R193, [R1+0x490] ;  /* 0x0004900001c17983 */ /* 0x000f220000300800 */
[----:B------:R-:W-:-:S03]  /*13750*/  IADD3 R186, P5, R186, UR7, RZ ;  /* 0x00000007baba7c10 */ /* 0x000fc6000ffbe0ff */
[----:B------:R0:W-:Y:S04]  /*13760*/  STL [R1+0x4d0], R202 ;  /* 0x0004d0ca01007387 */ /* 0x0001e80000100800 */
[----:B0-----:R-:W4:Y:S04]  /*13770*/  LDL.LU R202, [R1+0x4b4] ;  /* 0x0004b40001ca7983 */ /* 0x001f280000300800 */
[----:B------:R0:W-:Y:S01]  /*13780*/  STL [R1+0x4c8], R186 ;  /* 0x0004c8ba01007387 */ /* 0x0001e20000100800 */
[----:B------:R-:W-:-:S03]  /*13790*/  IADD3.X R205, R205, UR30, RZ, P2, !PT ;  /* 0x0000001ecdcd7c10 */ /* 0x000fc600097fe4ff */
[----:B0-----:R-:W4:Y:S04]  /*137a0*/  LDL.LU R186, [R1+0x488] ;  /* 0x0004880001ba7983 */ /* 0x001f280000300800 */
[----:B------:R-:W-:Y:S01]  /*137b0*/  STL [R1+0x4f4], R185 ;  /* 0x0004f4b901007387 */ /* 0x000fe20000100800 */
[----:B------:R-:W-:-:S03]  /*137c0*/  IADD3 R206, P2, R206, UR7, RZ ;  /* 0x00000007cece7c10 */ /* 0x000fc6000ff5e0ff */
[----:B------:R0:W-:Y:S04]  /*137d0*/  STL [R1+0x4ec], R205 ;  /* 0x0004eccd01007387 */ /* 0x0001e80000100800 */
[----:B0-----:R-:W4:Y:S01]  /*137e0*/  LDL.LU R205, [R1+0x4ac] ;  /* 0x0004ac0001cd7983 */ /* 0x001f220000300800 */
[----:B------:R-:W-:-:S03]  /*137f0*/  IADD3.X R208, R208, UR30, RZ, P1, !PT ;  /* 0x0000001ed0d07c10 */ /* 0x000fc60008ffe4ff */
[----:B------:R0:W-:Y:S04]  /*13800*/  STL [R1+0x4c0], R206 ;  /* 0x0004c0ce01007387 */ /* 0x0001e80000100800 */
[----:B0-----:R-:W4:Y:S01]  /*13810*/  LDL.LU R206, [R1+0x480] ;  /* 0x0004800001ce7983 */ /* 0x001f220000300800 */
[----:B------:R-:W-:-:S03]  /*13820*/  IADD3 R196, P1, R196, UR7, RZ ;  /* 0x00000007c4c47c10 */ /* 0x000fc6000ff3e0ff */
[----:B------:R0:W-:Y:S01]  /*13830*/  STL [R1+0x4e4], R208 ;  /* 0x0004e4d001007387 */ /* 0x0001e20000100800 */
[----:B------:R-:W-:-:S03]  /*13840*/  IADD3.X R195, R195, UR30, RZ, P4, !PT ;  /* 0x0000001ec3c37c10 */ /* 0x000fc6000a7fe4ff */
[----:B0-----:R-:W4:Y:S04]  /*13850*/  LDL.LU R208, [R1+0x4a4] ;  /* 0x0004a40001d07983 */ /* 0x001f280000300800 */
[----:B------:R0:W-:Y:S01]  /*13860*/  STL [R1+0x4b8], R196 ;  /* 0x0004b8c401007387 */ /* 0x0001e20000100800 */
[----:B------:R-:W-:-:S03]  /*13870*/  IADD3 R12, P4, R12, UR7, RZ ;  /* 0x000000070c0c7c10 */ /* 0x000fc6000ff9e0ff */
[----:B0-----:R-:W4:Y:S04]  /*13880*/  LDL.LU R196, [R1+0x478] ;  /* 0x0004780001c47983 */ /* 0x001f280000300800 */
[----:B------:R0:W-:Y:S01]  /*13890*/  STL [R1+0x4b0], R12 ;  /* 0x0004b00c01007387 */ /* 0x0001e20000100800 */
[----:B------:R-:W-:-:S03]  /*138a0*/  IADD3.X R13, R13, UR30, RZ, P3, !PT ;  /* 0x0000001e0d0d7c10 */ /* 0x000fc60009ffe4ff */
[----:B0-----:R-:W4:Y:S04]  /*138b0*/  LDL.LU R12, [R1+0x49c] ;  /* 0x00049c00010c7983 */ /* 0x001f280000300800 */
[----:B------:R0:W-:Y:S04]  /*138c0*/  STL [R1+0x4dc], R195 ;  /* 0x0004dcc301007387 */ /* 0x0001e80000100800 */
[----:B0-----:R-:W4:Y:S04]  /*138d0*/  LDL.LU R195, [R1+0x470] ;  /* 0x0004700001c37983 */ /* 0x001f280000300800 */
[----:B------:R0:W-:Y:S04]  /*138e0*/  STL [R1+0x4d4], R13 ;  /* 0x0004d40d01007387 */ /* 0x0001e80000100800 */
[----:B0-----:R-:W4:Y:S01]  /*138f0*/  LDL.LU R13, [R1+0x494] ;  /* 0x00049400010d7983 */ /* 0x001f220000300800 */
[----:B------:R-:W-:-:S03]  /*13900*/  IADD3 R188, P3, R188, UR7, RZ ;  /* 0x00000007bcbc7c10 */ /* 0x000fc6000ff7e0ff */
[----:B------:R-:W4:Y:S04]  /*13910*/  LDL.LU R185, [R1+0x468] ;  /* 0x0004680001b97983 */ /* 0x000f280000300800 */
[----:B------:R0:W-:Y:S04]  /*13920*/  STL [R1+0x4a8], R188 ;  /* 0x0004a8bc01007387 */ /* 0x0001e80000100800 */
[----:B0-----:R-:W4:Y:S01]  /*13930*/  LDL.LU R188, [R1+0x48c] ;  /* 0x00048c0001bc7983 */ /* 0x001f220000300800 */
[----:B--2---:R-:W-:Y:S02]  /*13940*/  IADD3.X R198, R198, UR30, RZ, P6, !PT ;  /* 0x0000001ec6c67c10 */ /* 0x004fe4000b7fe4ff */
[----:B---3--:R-:W-:-:S03]  /*13950*/  IADD3 R212, P6, R212, UR7, RZ ;  /* 0x00000007d4d47c10 */ /* 0x008fc6000ffde0ff */
[----:B------:R0:W-:Y:S04]  /*13960*/  STL [R1+0x4cc], R198 ;  /* 0x0004ccc601007387 */ /* 0x0001e80000100800 */
[----:B0-----:R-:W2:Y:S01]  /*13970*/  LDL.LU R198, [R1+0x460] ;  /* 0x0004600001c67983 */ /* 0x001ea20000300800 */
[----:B----4-:R-:W-:Y:S02]  /*13980*/  IADD3.X R183, R183, UR30, RZ, P5, !PT ;  /* 0x0000001eb7b77c10 */ /* 0x010fe4000affe4ff */
[----:B------:R-:W-:-:S05]  /*13990*/  IADD3 R201, P5, R201, UR7, RZ ;  /* 0x00000007c9c97c10 */ /* 0x000fca000ffbe0ff */
[----:B------:R0:W-:Y:S04]  /*139a0*/  STL [R1+0x498], R201 ;  /* 0x000498c901007387 */ /* 0x0001e80000100800 */
[----:B------:R-:W-:Y:S01]  /*139b0*/  STL [R1+0x4a0], R212 ;  /* 0x0004a0d401007387 */ /* 0x000fe20000100800 */
[----:B------:R-:W-:-:S03]  /*139c0*/  IADD3.X R211, R211, UR30, RZ, P2, !PT ;  /* 0x0000001ed3d37c10 */ /* 0x000fc600097fe4ff */
[----:B0-----:R-:W3:Y:S04]  /*139d0*/  LDL.LU R201, [R1+0x484] ;  /* 0x0004840001c97983 */ /* 0x001ee80000300800 */
        /* <DEDUP_REMOVED lines=8> */
[----:B------:R0:W-:Y:S04]  /*13a60*/  STL [R1+0x4b4], R202 ;  /* 0x0004b4ca01007387 */ /* 0x0001e80000100800 */
[----:B0-----:R-:W4:Y:S01]  /*13a70*/  LDL.LU R202, [R1+0x450] ;  /* 0x0004500001ca7983 */ /* 0x001f220000300800 */
[----:B------:R-:W-:-:S05]  /*13a80*/  IADD3.X R205, R205, UR30, RZ, P4, !PT ;  /* 0x0000001ecdcd7c10 */ /* 0x000fca000a7fe4ff */
[----:B------:R0:W-:Y:S04]  /*13a90*/  STL [R1+0x4ac], R205 ;  /* 0x0004accd01007387 */ /* 0x0001e80000100800 */
[----:B------:R-:W-:Y:S01]  /*13aa0*/  STL [R1+0x488], R186 ;  /* 0x000488ba01007387 */ /* 0x000fe20000100800 */
[----:B------:R-:W-:-:S03]  /*13ab0*/  IADD3 R206, P4, R206, UR7, RZ ;  /* 0x00000007cece7c10 */ /* 0x000fc6000ff9e0ff */
        /* <DEDUP_REMOVED lines=8> */
[----:B------:R0:W-:Y:S01]  /*13b40*/  STL [R1+0x478], R196 ;  /* 0x000478c401007387 */ /* 0x0001e20000100800 */
[----:B------:R-:W-:-:S03]  /*13b50*/  IADD3.X R12, R12, UR30, RZ, P6, !PT ;  /* 0x0000001e0c0c7c10 */ /* 0x000fc6000b7fe4ff */
[----:B0-----:R-:W4:Y:S04]  /*13b60*/  LDL.LU R196, [R1+0x464] ;  /* 0x0004640001c47983 */ /* 0x001f280000300800 */
[----:B------:R0:W-:Y:S01]  /*13b70*/  STL [R1+0x49c], R12 ;  /* 0x00049c0c01007387 */ /* 0x0001e20000100800 */
[----:B------:R-:W-:-:S03]  /*13b80*/  IADD3 R195, P6, R195, UR7, RZ ;  /* 0x00000007c3c37c10 */ /* 0x000fc6000ffde0ff */
[----:B0-----:R-:W4:Y:S04]  /*13b90*/  LDL.LU R12, [R1+0x438] ;  /* 0x00043800010c7983 */ /* 0x001f280000300800 */
[----:B------:R-:W4:Y:S01]  /*13ba0*/  LDL.LU R183, [R1+0x45c] ;  /* 0x00045c0001b77983 */ /* 0x000f220000300800 */
[----:B------:R-:W-:-:S03]  /*13bb0*/  IADD3.X R13, R13, UR30, RZ, P5, !PT ;  /* 0x0000001e0d0d7c10 */ /* 0x000fc6000affe4ff */
[----:B------:R0:W-:Y:S04]  /*13bc0*/  STL [R1+0x470], R195 ;  /* 0x000470c301007387 */ /* 0x0001e80000100800 */
[----:B0-----:R-:W4:Y:S04]  /*13bd0*/  LDL.LU R195, [R1+0x430] ;  /* 0x0004300001c37983 */ /* 0x001f280000300800 */
[----:B------:R0:W-:Y:S04]  /*13be0*/  STL [R1+0x494], R13 ;  /* 0x0004940d01007387 */ /* 0x0001e80000100800 */
[----:B0-----:R-:W4:Y:S01]  /*13bf0*/  LDL.LU R13, [R1+0x454] ;  /* 0x00045400010d7983 */ /* 0x001f220000300800 */
[----:B------:R-:W-:-:S02]  /*13c00*/  IADD3 R185, P5, R185, UR7, RZ ;  /* 0x00000007b9b97c10 */ /* 0x000fc4000ffbe0ff */
[----:B------:R-:W-:Y:S01]  /*13c10*/  IADD3.X R188, R188, UR30, RZ, P2, !PT ;  /* 0x0000001ebcbc7c10 */ /* 0x000fe200097fe4ff */
[----:B------:R-:W4:Y:S04]  /*13c20*/  LDL.LU R190, [R1+0x428] ;  /* 0x0004280001be7983 */ /* 0x000f280000300800 */
[----:B------:R-:W-:Y:S04]  /*13c30*/  STL [R1+0x468], R185 ;  /* 0x000468b901007387 */ /* 0x000fe80000100800 */
[----:B------:R-:W4:Y:S04]  /*13c40*/  LDL.LU R212, [R1+0x44c] ;  /* 0x00044c0001d47983 */ /* 0x000f280000300800 */
[----:B------:R-:W-:Y:S01]  /*13c50*/  STL [R1+0x48c], R188 ;  /* 0x00048cbc01007387 */ /* 0x000fe20000100800 */
[----:B--2---:R-:W-:-:S05]  /*13c60*/  IADD3 R198, P2, R198, UR7, RZ ;  /* 0x00000007c6c67c10 */ /* 0x004fca000ff5e0ff */
[----:B------:R0:W-:Y:S04]  /*13c70*/  STL [R1+0x460], R198 ;  /* 0x000460c601007387 */ /* 0x0001e80000100800 */
[----:B0-----:R-:W2:Y:S01]  /*13c80*/  LDL.LU R198, [R1+0x420] ;  /* 0x0004200001c67983 */ /* 0x001ea20000300800 */
[----:B---3--:R-:W-:-:S05]  /*13c90*/  IADD3.X R201, R201, UR30, RZ, P1, !PT ;  /* 0x0000001ec9c97c10 */ /* 0x008fca0008ffe4ff */
[----:B------:R0:W-:Y:S04]  /*13ca0*/  STL [R1+0x484], R201 ;  /* 0x000484c901007387 */ /* 0x0001e80000100800 */
[----:B0-----:R-:W3:Y:S01]  /*13cb0*/  LDL.LU R201, [R1+0x444] ;  /* 0x0004440001c97983 */ /* 0x001ee20000300800 */
[----:B----4-:R-:W-:-:S03]  /*13cc0*/  IADD3 R211, P1, R211, UR7, RZ ;  /* 0x00000007d3d37c10 */ /* 0x010fc6000ff3e0ff */
[----:B------:R-:W4:Y:S04]  /*13cd0*/  LDL.LU R188, [R1+0x418] ;  /* 0x0004180001bc7983 */ /* 0x000f280000300800 */
[----:B------:R0:W-:Y:S01]  /*13ce0*/  STL [R1+0x458], R211 ;  /* 0x000458d301007387 */ /* 0x0001e20000100800 */
[----:B------:R-:W-:-:S03]  /*13cf0*/  IADD3.X R193, R193, UR30, RZ, P4, !PT ;  /* 0x0000001ec1c17c10 */ /* 0x000fc6000a7fe4ff */
[----:B0-----:R-:W4:Y:S04]  /*13d00*/  LDL.LU R211, [R1+0x43c] ;  /* 0x00043c0001d37983 */ /* 0x001f280000300800 */
[----:B------:R-:W4:Y:S04]  /*13d10*/  LDL.LU R185, [R1+0x410] ;  /* 0x0004100001b97983 */ /* 0x000f280000300800 */
[----:B------:R0:W-:Y:S01]  /*13d20*/  STL [R1+0x47c], R193 ;  /* 0x00047cc101007387 */ /* 0x0001e20000100800 */
        /* <DEDUP_REMOVED lines=13> */
[----:B0-----:R-:W4:Y:S01]  /*13e00*/  LDL.LU R208, [R1+0x424] ;  /* 0x0004240001d07983 */ /* 0x001f220000300800 */
[----:B------:R-:W-:-:S05]  /*13e10*/  IADD3.X R196, R196, UR30, RZ, P5, !PT ;  /* 0x0000001ec4c47c10 */ /* 0x000fca000affe4ff */
[----:B------:R0:W-:Y:S01]  /*13e20*/  STL [R1+0x464], R196 ;  /* 0x000464c401007387 */ /* 0x0001e20000100800 */
[----:B------:R-:W-:-:S03]  /*13e30*/  IADD3 R12, P5, R12, UR7, RZ ;  /* 0x000000070c0c7c10 */ /* 0x000fc6000ffbe0ff */
[----:B0-----:R-:W4:Y:S01]  /*13e40*/  LDL.LU R196, [R1+0x3f8] ;  /* 0x0003f80001c47983 */ /* 0x001f220000300800 */
[----:B------:R-:W-:-:S03]  /*13e50*/  IADD3.X R183, R183, UR30, RZ, P2, !PT ;  /* 0x0000001eb7b77c10 */ /* 0x000fc600097fe4ff */
[----:B------:R0:W-:Y:S04]  /*13e60*/  STL [R1+0x440], R186 ;  /* 0x000440ba01007387 */ /* 0x0001e80000100800 */
        /* <DEDUP_REMOVED lines=11> */
[----:B------:R-:W-:-:S02]  /*13f20*/  IADD3.X R212, R212, UR30, RZ, P4, !PT ;  /* 0x0000001ed4d47c10 */ /* 0x000fc4000a7fe4ff */
[----:B------:R-:W-:Y:S02]  /*13f30*/  IADD3 R190, P1, R190, UR7, RZ ;  /* 0x00000007bebe7c10 */ /* 0x000fe4000ff3e0ff */
[----:B--2---:R-:W-:-:S05]  /*13f40*/  IADD3 R198, P4, R198, UR7, RZ ;  /* 0x00000007c6c67c10 */ /* 0x004fca000ff9e0ff */
[----:B------:R0:W-:Y:S04]  /*13f50*/  STL [R1+0x420], R198 ;  /* 0x000420c601007387 */ /* 0x0001e80000100800 */
[----:B------:R-:W-:Y:S04]  /*13f60*/  STL [R1+0x428], R190 ;  /* 0x000428be01007387 */ /* 0x000fe80000100800 */
[----:B0-----:R-:W2:Y:S04]  /*13f70*/  LDL.LU R198, [R1+0x3e0] ;  /* 0x0003e00001c67983 */ /* 0x001ea80000300800 */
[----:B------:R-:W-:Y:S01]  /*13f80*/  STL [R1+0x44c], R212 ;  /* 0x00044cd401007387 */ /* 0x000fe20000100800 */
[----:B---3--:R-:W-:-:S02]  /*13f90*/  IADD3.X R201, R201, UR30, RZ, P3, !PT ;  /* 0x0000001ec9c97c10 */ /* 0x008fc40009ffe4ff */
[----:B----4-:R-:W-:-:S03]  /*13fa0*/  IADD3 R188, P3, R188, UR7, RZ ;  /* 0x00000007bcbc7c10 */ /* 0x010fc6000ff7e0ff */
[----:B------:R0:W-:Y:S04]  /*13fb0*/  STL [R1+0x444], R201 ;  /* 0x000444c901007387 */ /* 0x0001e80000100800 */
[----:B0-----:R-:W3:Y:S01]  /*13fc0*/  LDL.LU R201, [R1+0x404] ;  /* 0x0004040001c97983 */ /* 0x001ee20000300800 */
[----:B------:R-:W-:-:S03]  /*13fd0*/  IADD3.X R211, R211, UR30, RZ, P6, !PT ;  /* 0x0000001ed3d37c10 */ /* 0x000fc6000b7fe4ff */
[----:B------:R0:W-:Y:S01]  /*13fe0*/  STL [R1+0x418], R188 ;  /* 0x000418bc01007387 */ /* 0x0001e20000100800 */
[----:B------:R-:W-:-:S03]  /*13ff0*/  IADD3 R185, P6, R185, UR7, RZ ;  /* 0x00000007b9b97c10 */ /* 0x000fc6000ffde0ff */
[----:B0-----:R-:W4:Y:S04]  /*14000*/  LDL.LU R188, [R1+0x3d8] ;  /* 0x0003d80001bc7983 */ /* 0x001f280000300800 */
[----:B------:R0:W-:Y:S01]  /*14010*/  STL [R1+0x43c], R211 ;  /* 0x00043cd301007387 */ /* 0x0001e20000100800 */
[----:B------:R-:W-:-:S03]  /*14020*/  IADD3.X R193, R193, UR30, RZ, P5, !PT ;  /* 0x0000001ec1c17c10 */ /* 0x000fc6000affe4ff */
[----:B0-----:R-:W4:Y:S01]  /*14030*/  LDL.LU R211, [R1+0x3fc] ;  /* 0x0003fc0001d37983 */ /* 0x001f220000300800 */
[----:B------:R-:W-:-:S05]  /*14040*/  IADD3 R202, P5, R202, UR7, RZ ;  /* 0x00000007caca7c10 */ /* 0x000fca000ffbe0ff */
[----:B------:R0:W-:Y:S04]  /*14050*/  STL [R1+0x408], R202 ;  /* 0x000408ca01007387 */ /* 0x0001e80000100800 */
[----:B------:R-:W-:Y:S01]  /*14060*/  STL [R1+0x410], R185 ;  /* 0x000410b901007387 */ /* 0x000fe20000100800 */
[----:B------:R-:W-:-:S03]  /*14070*/  IADD3.X R205, R205, UR30, RZ, P2, !PT ;  /* 0x0000001ecdcd7c10 */ /* 0x000fc600097fe4ff */
[----:B0-----:R-:W4:Y:S04]  /*14080*/  LDL.LU R202, [R1+0x3d0] ;  /* 0x0003d00001ca7983 */ /* 0x001f280000300800 */
[----:B------:R-:W-:Y:S04]  /*14090*/  STL [R1+0x434], R193 ;  /* 0x000434c101007387 */ /* 0x000fe80000100800 */
[----:B------:R0:W-:Y:S01]  /*140a0*/  STL [R1+0x42c], R205 ;  /* 0x00042ccd01007387 */ /* 0x0001e20000100800 */
[----:B------:R-:W-:-:S03]  /*140b0*/  IADD3 R206, P2, R206, UR7, RZ ;  /* 0x00000007cece7c10 */ /* 0x000fc6000ff5e0ff */
[----:B0-----:R-:W4:Y:S04]  /*140c0*/  LDL.LU R205, [R1+0x3f4] ;  /* 0x0003f40001cd7983 */ /* 0x001f280000300800 */
        /* <DEDUP_REMOVED lines=10> */
[----:B------:R-:W4:Y:S01]  /*14170*/  LDL.LU R185, [R1+0x3b8] ;  /* 0x0003b80001b97983 */ /* 0x000f220000300800 */
[----:B------:R-:W-:-:S03]  /*14180*/  IADD3 R12, P4, R12, UR7, RZ ;  /* 0x000000070c0c7c10 */ /* 0x000fc6000ff9e0ff */
[----:B------:R0:W-:Y:S04]  /*14190*/  STL [R1+0x41c], R186 ;  /* 0x00041cba01007387 */ /* 0x0001e80000100800 */
[----:B0-----:R-:W4:Y:S01]  /*141a0*/  LDL.LU R186, [R1+0x3dc] ;  /* 0x0003dc0001ba7983 */ /* 0x001f220000300800 */
[----:B------:R-:W-:-:S03]  /*141b0*/  IADD3.X R183, R183, UR30, RZ, P3, !PT ;  /* 0x0000001eb7b77c10 */ /* 0x000fc60009ffe4ff */
[----:B------:R0:W-:Y:S04]  /*141c0*/  STL [R1+0x3f0], R12 ;  /* 0x0003f00c01007387 */ /* 0x0001e80000100800 */
[----:B0-----:R-:W4:Y:S01]  /*141d0*/  LDL.LU R12, [R1+0x3b0] ;  /* 0x0003b000010c7983 */ /* 0x001f220000300800 */
[----:B------:R-:W-:-:S03]  /*141e0*/  IADD3 R195, P3, R195, UR7, RZ ;  /* 0x00000007c3c37c10 */ /* 0x000fc6000ff7e0ff */
[----:B------:R-:W4:Y:S04]  /*141f0*/  LDL.LU R190, [R1+0x3d4] ;  /* 0x0003d40001be7983 */ /* 0x000f280000300800 */
[----:B------:R-:W-:Y:S04]  /*14200*/  STL [R1+0x414], R183 ;  /* 0x000414b701007387 */ /* 0x000fe80000100800 */
[----:B------:R-:W4:Y:S01]  /*14210*/  LDL.LU R212, [R1+0x3a8] ;  /* 0x0003a80001d47983 */ /* 0x000f220000300800 */
[----:B------:R-:W-:-:S03]  /*14220*/  IADD3.X R13, R13, UR30, RZ, P6, !PT ;  /* 0x0000001e0d0d7c10 */ /* 0x000fc6000b7fe4ff */
[----:B------:R-:W-:Y:S04]  /*14230*/  STL [R1+0x3e8], R195 ;  /* 0x0003e8c301007387 */ /* 0x000fe80000100800 */
[----:B------:R0:W-:Y:S04]  /*14240*/  STL [R1+0x40c], R13 ;  /* 0x00040c0d01007387 */ /* 0x0001e80000100800 */
[----:B0-----:R-:W4:Y:S01]  /*14250*/  LDL.LU R13, [R1+0x3cc] ;  /* 0x0003cc00010d7983 */ /* 0x001f220000300800 */
[----:B--2---:R-:W-:-:S05]  /*14260*/  IADD3 R198, P6, R198, UR7, RZ ;  /* 0x00000007c6c67c10 */ /* 0x004fca000ffde0ff */
[----:B------:R0:W-:Y:S04]  /*14270*/  STL [R1+0x3e0], R198 ;  /* 0x0003e0c601007387 */ /* 0x0001e80000100800 */
[----:B0-----:R-:W2:Y:S04]  /*14280*/  LDL.LU R198, [R1+0x3a0] ;  /* 0x0003a00001c67983 */ /* 0x001ea80000300800 */
[----:B------:R-:W2:Y:S01]  /*14290*/  LDL.LU R195, [R1+0x3c4] ;  /* 0x0003c40001c37983 */ /* 0x000ea20000300800 */
[----:B---3--:R-:W-:-:S05]  /*142a0*/  IADD3.X R201, R201, UR30, RZ, P5, !PT ;  /* 0x0000001ec9c97c10 */ /* 0x008fca000affe4ff */
[----:B------:R0:W-:Y:S01]  /*142b0*/  STL [R1+0x404], R201 ;  /* 0x000404c901007387 */ /* 0x0001e20000100800 */
[----:B----4-:R-:W-:-:S03]  /*142c0*/  IADD3 R188, P5, R188, UR7, RZ ;  /* 0x00000007bcbc7c10 */ /* 0x010fc6000ffbe0ff */
[----:B0-----:R-:W3:Y:S04]  /*142d0*/  LDL.LU R201, [R1+0x398] ;  /* 0x0003980001c97983 */ /* 0x001ee80000300800 */
[----:B------:R-:W4:Y:S04]  /*142e0*/  LDL.LU R183, [R1+0x3bc] ;  /* 0x0003bc0001b77983 */ /* 0x000f280000300800 */
[----:B------:R0:W-:Y:S01]  /*142f0*/  STL [R1+0x3d8], R188 ;  /* 0x0003d8bc01007387 */ /* 0x0001e20000100800 */
[----:B------:R-:W-:-:S03]  /*14300*/  IADD3.X R211, R211, UR30, RZ, P2, !PT ;  /* 0x0000001ed3d37c10 */ /* 0x000fc600097fe4ff */
[----:B0-----:R-:W4:Y:S04]  /*14310*/  LDL.LU R188, [R1+0x390] ;  /* 0x0003900001bc7983 */ /* 0x001f280000300800 */
[----:B------:R0:W-:Y:S04]  /*14320*/  STL [R1+0x3fc], R211 ;  /* 0x0003fcd301007387 */ /* 0x0001e80000100800 */
[----:B0-----:R-:W4:Y:S01]  /*14330*/  LDL.LU R211, [R1+0x3b4] ;  /* 0x0003b40001d37983 */ /* 0x001f220000300800 */
[----:B------:R-:W-:-:S05]  /*14340*/  IADD3 R202, P2, R202, UR7, RZ ;  /* 0x00000007caca7c10 */ /* 0x000fca000ff5e0ff */
[----:B------:R0:W-:Y:S04]  /*14350*/  STL [R1+0x3d0], R202 ;  /* 0x0003d0ca01007387 */ /* 0x0001e80000100800 */
[----:B0-----:R-:W4:Y:S01]  /*14360*/  LDL.LU R202, [R1+0x388] ;  /* 0x0003880001ca7983 */ /* 0x001f220000300800 */
[----:B------:R-:W-:-:S05]  /*14370*/  IADD3.X R205, R205, UR30, RZ, P1, !PT ;  /* 0x0000001ecdcd7c10 */ /* 0x000fca0008ffe4ff */
[----:B------:R0:W-:Y:S01]  /*14380*/  STL [R1+0x3f4], R205 ;  /* 0x0003f4cd01007387 */ /* 0x0001e20000100800 */
[----:B------:R-:W-:-:S03]  /*14390*/  IADD3 R206, P1, R206, UR7, RZ ;  /* 0x00000007cece7c10 */ /* 0x000fc6000ff3e0ff */
[----:B0-----:R-:W4:Y:S01]  /*143a0*/  LDL.LU R205, [R1+0x3ac] ;  /* 0x0003ac0001cd7983 */ /* 0x001f220000300800 */
[----:B------:R-:W-:-:S03]  /*143b0*/  IADD3.X R193, R193, UR30, RZ, P4, !PT ;  /* 0x0000001ec1c17c10 */ /* 0x000fc6000a7fe4ff */
[----:B------:R0:W-:Y:S04]  /*143c0*/  STL [R1+0x3c8], R206 ;  /* 0x0003c8ce01007387 */ /* 0x0001e80000100800 */
[----:B0-----:R-:W4:Y:S01]  /*143d0*/  LDL.LU R206, [R1+0x380] ;  /* 0x0003800001ce7983 */ /* 0x001f220000300800 */
[----:B------:R-:W-:-:S05]  /*143e0*/  IADD3 R208, P4, R208, UR7, RZ ;  /* 0x00000007d0d07c10 */ /* 0x000fca000ff9e0ff */
[----:B------:R0:W-:Y:S01]  /*143f0*/  STL [R1+0x3c0], R208 ;  /* 0x0003c0d001007387 */ /* 0x0001e20000100800 */
[----:B------:R-:W-:-:S03]  /*14400*/  IADD3.X R196, R196, UR30, RZ, P3, !PT ;  /* 0x0000001ec4c47c10 */ /* 0x000fc60009ffe4ff */
[----:B0-----:R-:W4:Y:S01]  /*14410*/  LDL.LU R208, [R1+0x3a4] ;  /* 0x0003a40001d07983 */ /* 0x001f220000300800 */
[----:B------:R-:W-:-:S03]  /*14420*/  IADD3 R185, P3, R185, UR7, RZ ;  /* 0x00000007b9b97c10 */ /* 0x000fc6000ff7e0ff */
[----:B------:R0:W-:Y:S04]  /*14430*/  STL [R1+0x3ec], R193 ;  /* 0x0003ecc101007387 */ /* 0x0001e80000100800 */
[----:B0-----:R-:W4:Y:S04]  /*14440*/  LDL.LU R193, [R1+0x378] ;  /* 0x0003780001c17983 */ /* 0x001f280000300800 */
[----:B------:R0:W-:Y:S01]  /*14450*/  STL [R1+0x3e4], R196 ;  /* 0x0003e4c401007387 */ /* 0x0001e20000100800 */
[----:B------:R-:W-:-:S03]  /*14460*/  IADD3.X R186, R186, UR30, RZ, P6, !PT ;  /* 0x0000001ebaba7c10 */ /* 0x000fc6000b7fe4ff */
[----:B0-----:R-:W4:Y:S04]  /*14470*/  LDL.LU R196, [R1+0x39c] ;  /* 0x00039c0001c47983 */ /* 0x001f280000300800 */
[----:B------:R0:W-:Y:S01]  /*14480*/  STL [R1+0x3b8], R185 ;  /* 0x0003b8b901007387 */ /* 0x0001e20000100800 */
[----:B------:R-:W-:Y:S02]  /*14490*/  IADD3 R12, P6, R12, UR7, RZ ;  /* 0x000000070c0c7c10 */ /* 0x000fe4000ffde0ff */
[----:B------:R-:W-:Y:S01]  /*144a0*/  IADD3.X R190, R190, UR30, RZ, P5, !PT ;  /* 0x0000001ebebe7c10 */ /* 0x000fe2000affe4ff */
[----:B0-----:R-:W4:Y:S04]  /*144b0*/  LDL.LU R185, [R1+0x370] ;  /* 0x0003700001b97983 */ /* 0x001f280000300800 */
[----:B------:R0:W-:Y:S04]  /*144c0*/  STL [R1+0x3dc], R186 ;  /* 0x0003dcba01007387 */ /* 0x0001e80000100800 */
[----:B0-----:R-:W4:Y:S04]  /*144d0*/  LDL.LU R186, [R1+0x394] ;  /* 0x0003940001ba7983 */ /* 0x001f280000300800 */
[----:B------:R0:W-:Y:S01]  /*144e0*/  STL [R1+0x3b0], R12 ;  /* 0x0003b00c01007387 */ /* 0x0001e20000100800 */
[----:B------:R-:W-:-:S03]  /*144f0*/  IADD3.X R13, R13, UR30, RZ, P2, !PT ;  /* 0x0000001e0d0d7c10 */ /* 0x000fc600097fe4ff */
[----:B0-----:R-:W4:Y:S04]  /*14500*/  LDL.LU R12, [R1+0x368] ;  /* 0x00036800010c7983 */ /* 0x001f280000300800 */
[----:B------:R0:W-:Y:S04]  /*14510*/  STL [R1+0x3cc], R13 ;  /* 0x0003cc0d01007387 */ /* 0x0001e80000100800 */
[----:B------:R-:W-:Y:S04]  /*14520*/  STL [R1+0x3d4], R190 ;  /* 0x0003d4be01007387 */ /* 0x000fe80000100800 */
[----:B0-----:R-:W4:Y:S01]  /*14530*/  LDL.LU R13, [R1+0x38c] ;  /* 0x00038c00010d7983 */ /* 0x001f220000300800 */
[----:B------:R-:W-:-:S05]  /*14540*/  IADD3 R212, P5, R212, UR7, RZ ;  /* 0x00000007d4d47c10 */ /* 0x000fca000ffbe0ff */
[----:B------:R-:W-:Y:S01]  /*14550*/  STL [R1+0x3a8], R212 ;  /* 0x0003a8d401007387 */ /* 0x000fe20000100800 */
[----:B--2---:R-:W-:Y:S02]  /*14560*/  IADD3 R198, P2, R198, UR7, RZ ;  /* 0x00000007c6c67c10 */ /* 0x004fe4000ff5e0ff */
[----:B------:R-:W-:-:S03]  /*14570*/  IADD3.X R195, R195, UR30, RZ, P1, !PT ;  /* 0x0000001ec3c37c10 */ /* 0x000fc60008ffe4ff */
[----:B------:R0:W-:Y:S04]  /*14580*/  STL [R1+0x3a0], R198 ;  /* 0x0003a0c601007387 */ /* 0x0001e80000100800 */
[----:B0-----:R-:W2:Y:S04]  /*14590*/  LDL.LU R198, [R1+0x360] ;  /* 0x0003600001c67983 */ /* 0x001ea80000300800 */
[----:B------:R0:W-:Y:S04]  /*145a0*/  STL [R1+0x3c4], R195 ;  /* 0x0003c4c301007387 */ /* 0x0001e80000100800 */
[----:B0-----:R-:W2:Y:S01]  /*145b0*/  LDL.LU R195, [R1+0x384] ;  /* 0x0003840001c37983 */ /* 0x001ea20000300800 */
[----:B---3--:R-:W-:-:S02]  /*145c0*/  IADD3 R201, P1, R201, UR7, RZ ;  /* 0x00000007c9c97c10 */ /* 0x008fc4000ff3e0ff */
[----:B----4-:R-:W-:-:S03]  /*145d0*/  IADD3.X R183, R183, UR30, RZ, P4, !PT ;  /* 0x0000001eb7b77c10 */ /* 0x010fc6000a7fe4ff */
[----:B------:R0:W-:Y:S04]  /*145e0*/  STL [R1+0x398], R201 ;  /* 0x000398c901007387 */ /* 0x0001e80000100800 */
[----:B0-----:R-:W3:Y:S01]  /*145f0*/  LDL.LU R201, [R1+0x358] ;  /* 0x0003580001c97983 */ /* 0x001ee20000300800 */
[----:B------:R-:W-:Y:S02]  /*14600*/  IADD3 R188, P4, R188, UR7, RZ ;  /* 0x00000007bcbc7c10 */ /* 0x000fe4000ff9e0ff */
[----:B------:R-:W-:-:S05]  /*14610*/  IADD3.X R211, R211, UR30, RZ, P3, !PT ;  /* 0x0000001ed3d37c10 */ /* 0x000fca0009ffe4ff */
[----:B------:R0:W-:Y:S04]  /*14620*/  STL [R1+0x3b4], R211 ;  /* 0x0003b4d301007387 */ /* 0x0001e80000100800 */
[----:B------:R-:W-:Y:S04]  /*14630*/  STL [R1+0x3bc], R183 ;  /* 0x0003bcb701007387 */ /* 0x000fe80000100800 */
[----:B0-----:R-:W4:Y:S01]  /*14640*/  LDL.LU R211, [R1+0x37c] ;  /* 0x00037c0001d37983 */ /* 0x001f220000300800 */
[----:B------:R-:W-:-:S03]  /*14650*/  IADD3 R202, P3, R202, UR7, RZ ;  /* 0x00000007caca7c10 */ /* 0x000fc6000ff7e0ff */
[----:B------:R-:W-:Y:S04]  /*14660*/  STL [R1+0x390], R188 ;  /* 0x000390bc01007387 */ /* 0x000fe80000100800 */
[----:B------:R0:W-:Y:S04]  /*14670*/  STL [R1+0x388], R202 ;  /* 0x000388ca01007387 */ /* 0x0001e80000100800 */
[----:B0-----:R-:W4:Y:S01]  /*14680*/  LDL.LU R202, [R1+0x55c] ;  /* 0x00055c0001ca7983 */ /* 0x001f220000300800 */
[----:B------:R-:W-:-:S05]  /*14690*/  IADD3.X R205, R205, UR30, RZ, P6, !PT ;  /* 0x0000001ecdcd7c10 */ /* 0x000fca000b7fe4ff */
        /* <DEDUP_REMOVED lines=19> */
[----:B------:R-:W-:Y:S04]  /*147d0*/  STL [R1+0x370], R185 ;  /* 0x000370b901007387 */ /* 0x000fe80000100800 */
[----:B------:R-:W4:Y:S04]  /*147e0*/  LDL.LU R212, [R1+0x354] ;  /* 0x0003540001d47983 */ /* 0x000f280000300800 */
[----:B------:R-:W-:Y:S01]  /*147f0*/  STL [R1+0x394], R186 ;  /* 0x000394ba01007387 */ /* 0x000fe20000100800 */
[----:B------:R-:W-:-:S05]  /*14800*/  IADD3 R12, P1, R12, UR7, RZ ;  /* 0x000000070c0c7c10 */ /* 0x000fca000ff3e0ff */
[----:B------:R0:W-:Y:S01]  /*14810*/  STL [R1+0x368], R12 ;  /* 0x0003680c01007387 */ /* 0x0001e20000100800 */
[----:B------:R-:W-:-:S03]  /*14820*/  IADD3.X R13, R13, UR30, RZ, P4, !PT ;  /* 0x0000001e0d0d7c10 */ /* 0x000fc6000a7fe4ff */
[----:B0-----:R-:W4:Y:S04]  /*14830*/  LDL.LU R12, [R1+0x334] ;  /* 0x00033400010c7983 */ /* 0x001f280000300800 */
[----:B------:R0:W-:Y:S04]  /*14840*/  STL [R1+0x38c], R13 ;  /* 0x00038c0d01007387 */ /* 0x0001e80000100800 */
[----:B0-----:R-:W4:Y:S04]  /*14850*/  LDL.LU R13, [R1+0x550] ;  /* 0x00055000010d7983 */ /* 0x001f280000300800 */
[----:B------:R-:W4:Y:S01]  /*14860*/  LDL.LU R185, [R1+0x32c] ;  /* 0x00032c0001b97983 */ /* 0x000f220000300800 */
[----:B--2---:R-:W-:-:S05]  /*14870*/  IADD3 R198, P4, R198, UR7, RZ ;  /* 0x00000007c6c67c10 */ /* 0x004fca000ff9e0ff */
[----:B------:R0:W-:Y:S01]  /*14880*/  STL [R1+0x360], R198 ;  /* 0x000360c601007387 */ /* 0x0001e20000100800 */
[----:B------:R-:W-:-:S03]  /*14890*/  IADD3.X R195, R195, UR30, RZ, P3, !PT ;  /* 0x0000001ec3c37c10 */ /* 0x000fc60009ffe4ff */
[----:B0-----:R-:W2:Y:S04]  /*148a0*/  LDL.LU R198, [R1+0x33c] ;  /* 0x00033c0001c67983 */ /* 0x001ea80000300800 */
[----:B------:R-:W2:Y:S04]  /*148b0*/  LDL.LU R186, [R1+0x324] ;  /* 0x0003240001ba7983 */ /* 0x000ea80000300800 */
[----:B------:R0:W-:Y:S04]  /*148c0*/  STL [R1+0x384], R195 ;  /* 0x000384c301007387 */ /* 0x0001e80000100800 */
[----:B0-----:R-:W2:Y:S01]  /*148d0*/  LDL.LU R195, [R1+0x548] ;  /* 0x0005480001c37983 */ /* 0x001ea20000300800 */
[----:B---3--:R-:W-:-:S05]  /*148e0*/  IADD3 R201, P3, R201, UR7, RZ ;  /* 0x00000007c9c97c10 */ /* 0x008fca000ff7e0ff */
[----:B------:R0:W-:Y:S04]  /*148f0*/  STL [R1+0x358], R201 ;  /* 0x000358c901007387 */ /* 0x0001e80000100800 */
[----:B0-----:R-:W3:Y:S01]  /*14900*/  LDL.LU R201, [R1+0x31c] ;  /* 0x00031c0001c97983 */ /* 0x001ee20000300800 */
[----:B----4-:R-:W-:-:S05]  /*14910*/  IADD3.X R211, R211, UR30, RZ, P6, !PT ;  /* 0x0000001ed3d37c10 */ /* 0x010fca000b7fe4ff */
[----:B------:R0:W-:Y:S04]  /*14920*/  STL [R1+0x37c], R211 ;  /* 0x00037cd301007387 */ /* 0x0001e80000100800 */
[----:B0-----:R-:W4:Y:S01]  /*14930*/  LDL.LU R211, [R1+0x540] ;  /* 0x0005400001d37983 */ /* 0x001f220000300800 */
[----:B------:R-:W-:-:S05]  /*14940*/  IADD3 R202, P6, R202, UR20, RZ ;  /* 0x00000014caca7c10 */ /* 0x000fca000ffde0ff */
[----:B------:R0:W-:Y:S04]  /*14950*/  STL [R1+0x55c], R202 ;  /* 0x00055cca01007387 */ /* 0x0001e80000100800 */
[----:B0-----:R-:W4:Y:S01]  /*14960*/  LDL.LU R202, [R1+0x314] ;  /* 0x0003140001ca7983 */ /* 0x001f220000300800 */
[----:B------:R-:W-:Y:S02]  /*14970*/  IADD3.X R205, R205, UR30, RZ, P5, !PT ;  /* 0x0000001ecdcd7c10 */ /* 0x000fe4000affe4ff */
[----:B------:R-:W-:-:S03]  /*14980*/  IADD3 R188, P5, R188, UR20, RZ ;  /* 0x00000014bcbc7c10 */ /* 0x000fc6000ffbe0ff */
        /* <DEDUP_REMOVED lines=9> */
[----:B------:R-:W-:-:S03]  /*14a20*/  IADD3 R193, P1, R193, UR20, RZ ;  /* 0x00000014c1c17c10 */ /* 0x000fc6000ff3e0ff */
[----:B------:R0:W-:Y:S04]  /*14a30*/  STL [R1+0x558], R208 ;  /* 0x000558d001007387 */ /* 0x0001e80000100800 */
[----:B0-----:R-:W4:Y:S01]  /*14a40*/  LDL.LU R208, [R1+0x304] ;  /* 0x0003040001d07983 */ /* 0x001f220000300800 */
[----:B------:R-:W-:-:S03]  /*14a50*/  IADD3.X R196, R196, UR30, RZ, P4, !PT ;  /* 0x0000001ec4c47c10 */ /* 0x000fc6000a7fe4ff */
        /* <DEDUP_REMOVED lines=9> */
[----:B------:R0:W-:Y:S04]  /*14af0*/  STL [R1+0x334], R12 ;  /* 0x0003340c01007387 */ /* 0x0001e80000100800 */
[----:B------:R-:W-:Y:S01]  /*14b00*/  STL [R1+0x53c], R190 ;  /* 0x00053cbe01007387 */ /* 0x000fe20000100800 */
[----:B------:R-:W-:-:S03]  /*14b10*/  IADD3.X R13, R13, UR31, RZ, P6, !PT ;  /* 0x0000001f0d0d7c10 */ /* 0x000fc6000b7fe4ff */
[----:B0-----:R-:W4:Y:S04]  /*14b20*/  LDL.LU R12, [R1+0x2f4] ;  /* 0x0002f400010c7983 */ /* 0x001f280000300800 */
[----:B------:R-:W-:Y:S04]  /*14b30*/  STL [R1+0x354], R212 ;  /* 0x000354d401007387 */ /* 0x000fe80000100800 */
[----:B------:R0:W-:Y:S04]  /*14b40*/  STL [R1+0x550], R13 ;  /* 0x0005500d01007387 */ /* 0x0001e80000100800 */
[----:B0-----:R-:W4:Y:S01]  /*14b50*/  LDL.LU R13, [R1+0x318] ;  /* 0x00031800010d7983 */ /* 0x001f220000300800 */
[----:B------:R-:W-:-:S05]  /*14b60*/  IADD3 R185, P6, R185, UR20, RZ ;  /* 0x00000014b9b97c10 */ /* 0x000fca000ffde0ff */
[----:B------:R0:W-:Y:S04]  /*14b70*/  STL [R1+0x32c], R185 ;  /* 0x00032cb901007387 */ /* 0x0001e80000100800 */
[----:B0-----:R-:W4:Y:S01]  /*14b80*/  LDL.LU R185, [R1+0x2ec] ;  /* 0x0002ec0001b97983 */ /* 0x001f220000300800 */
[----:B--2---:R-:W-:Y:S02]  /*14b90*/  IADD3.X R198, R198, UR31, RZ, P5, !PT ;  /* 0x0000001fc6c67c10 */ /* 0x004fe4000affe4ff */
[----:B------:R-:W-:-:S03]  /*14ba0*/  IADD3 R186, P5, R186, UR20, RZ ;  /* 0x00000014baba7c10 */ /* 0x000fc6000ffbe0ff */
[----:B------:R0:W-:Y:S04]  /*14bb0*/  STL [R1+0x33c], R198 ;  /* 0x00033cc601007387 */ /* 0x0001e80000100800 */
[----:B0-----:R-:W2:Y:S01]  /*14bc0*/  LDL.LU R198, [R1+0x310] ;  /* 0x0003100001c67983 */ /* 0x001ea20000300800 */
[----:B------:R-:W-:-:S05]  /*14bd0*/  IADD3.X R195, R195, UR31, RZ, P2, !PT ;  /* 0x0000001fc3c37c10 */ /* 0x000fca00097fe4ff */
[----:B------:R0:W-:Y:S04]  /*14be0*/  STL [R1+0x548], R195 ;  /* 0x000548c301007387 */ /* 0x0001e80000100800 */
[----:B------:R-:W-:Y:S04]  /*14bf0*/  STL [R1+0x324], R186 ;  /* 0x000324ba01007387 */ /* 0x000fe80000100800 */
[----:B0-----:R-:W2:Y:S01]  /*14c00*/  LDL.LU R195, [R1+0x2e4] ;  /* 0x0002e40001c37983 */ /* 0x001ea20000300800 */
[----:B---3--:R-:W-:Y:S02]  /*14c10*/  IADD3 R201, P2, R201, UR20, RZ ;  /* 0x00000014c9c97c10 */ /* 0x008fe4000ff5e0ff */
[----:B----4-:R-:W-:-:S05]  /*14c20*/  IADD3.X R211, R211, UR31, RZ, P1, !PT ;  /* 0x0000001fd3d37c10 */ /* 0x010fca0008ffe4ff */
[----:B------:R0:W-:Y:S04]  /*14c30*/  STL [R1+0x540], R211 ;  /* 0x000540d301007387 */ /* 0x0001e80000100800 */
[----:B------:R1:W-:Y:S04]  /*14c40*/  STL [R1+0x31c], R201 ;  /* 0x00031cc901007387 */ /* 0x0003e80000100800 */
[----:B0-----:R-:W3:Y:S01]  /*14c50*/  LDL.LU R211, [R1+0x308] ;  /* 0x0003080001d37983 */ /* 0x001ee20000300800 */
[----:B------:R-:W-:-:S03]  /*14c60*/  IADD3 R202, P1, R202, UR20, RZ ;  /* 0x00000014caca7c10 */ /* 0x000fc6000ff3e0ff */
[----:B-1----:R-:W4:Y:S04]  /*14c70*/  LDL.LU R201, [R1+0x2dc] ;  /* 0x0002dc0001c97983 */ /* 0x002f280000300800 */
[----:B------:R0:W-:Y:S04]  /*14c80*/  STL [R1+0x314], R202 ;  /* 0x000314ca01007387 */ /* 0x0001e80000100800 */
[----:B0-----:R-:W4:Y:S01]  /*14c90*/  LDL.LU R202, [R1+0x300] ;  /* 0x0003000001ca7983 */ /* 0x001f220000300800 */
[----:B------:R-:W-:-:S05]  /*14ca0*/  IADD3.X R205, R205, UR31, RZ, P4, !PT ;  /* 0x0000001fcdcd7c10 */ /* 0x000fca000a7fe4ff */
[----:B------:R0:W-:Y:S04]  /*14cb0*/  STL [R1+0x338], R205 ;  /* 0x000338cd01007387 */ /* 0x0001e80000100800 */
[----:B0-----:R-:W4:Y:S01]  /*14cc0*/  LDL.LU R205, [R1+0x2d4] ;  /* 0x0002d40001cd7983 */ /* 0x001f220000300800 */
[----:B------:R-:W-:-:S05]  /*14cd0*/  IADD3 R206, P4, R206, UR20, RZ ;  /* 0x00000014cece7c10 */ /* 0x000fca000ff9e0ff */
        /* <DEDUP_REMOVED lines=12> */
[----:B------:R-:W-:Y:S04]  /*14da0*/  STL [R1+0x328], R183 ;  /* 0x000328b701007387 */ /* 0x000fe80000100800 */
[----:B------:R-:W4:Y:S04]  /*14db0*/  LDL.LU R212, [R1+0x2bc] ;  /* 0x0002bc0001d47983 */ /* 0x000f280000300800 */
[----:B------:R-:W-:Y:S01]  /*14dc0*/  STL [R1+0x2fc], R193 ;  /* 0x0002fcc101007387 */ /* 0x000fe20000100800 */
[----:B------:R-:W-:-:S05]  /*14dd0*/  IADD3.X R196, R196, UR31, RZ, P5, !PT ;  /* 0x0000001fc4c47c10 */ /* 0x000fca000affe4ff */
[----:B------:R0:W-:Y:S01]  /*14de0*/  STL [R1+0x320], R196 ;  /* 0x000320c401007387 */ /* 0x0001e20000100800 */
[----:B------:R-:W-:-:S03]  /*14df0*/  IADD3 R12, P5, R12, UR20, RZ ;  /* 0x000000140c0c7c10 */ /* 0x000fc6000ffbe0ff */
[----:B0-----:R-:W4:Y:S04]  /*14e00*/  LDL.LU R196, [R1+0x2e0] ;  /* 0x0002e00001c47983 */ /* 0x001f280000300800 */
[----:B------:R0:W-:Y:S04]  /*14e10*/  STL [R1+0x2f4], R12 ;  /* 0x0002f40c01007387 */ /* 0x0001e80000100800 */
[----:B0-----:R-:W4:Y:S01]  /*14e20*/  LDL.LU R12, [R1+0x2b4] ;  /* 0x0002b400010c7983 */ /* 0x001f220000300800 */
[----:B------:R-:W-:-:S03]  /*14e30*/  IADD3.X R13, R13, UR31, RZ, P2, !PT ;  /* 0x0000001f0d0d7c10 */ /* 0x000fc600097fe4ff */
[----:B------:R-:W4:Y:S04]  /*14e40*/  LDL.LU R193, [R1+0x2d8] ;  /* 0x0002d80001c17983 */ /* 0x000f280000300800 */
[----:B------:R0:W-:Y:S04]  /*14e50*/  STL [R1+0x318], R13 ;  /* 0x0003180d01007387 */ /* 0x0001e80000100800 */
[----:B0-----:R-:W4:Y:S01]  /*14e60*/  LDL.LU R13, [R1+0x2ac] ;  /* 0x0002ac00010d7983 */ /* 0x001f220000300800 */
[----:B------:R-:W-:-:S03]  /*14e70*/  IADD3 R185, P2, R185, UR20, RZ ;  /* 0x00000014b9b97c10 */ /* 0x000fc6000ff5e0ff */
[----:B------:R-:W4:Y:S04]  /*14e80*/  LDL.LU R183, [R1+0x2d0] ;  /* 0x0002d00001b77983 */ /* 0x000f280000300800 */
[----:B------:R0:W-:Y:S04]  /*14e90*/  STL [R1+0x2ec], R185 ;  /* 0x0002ecb901007387 */ /* 0x0001e80000100800 */
[----:B0-----:R-:W4:Y:S01]  /*14ea0*/  LDL.LU R185, [R1+0x2a4] ;  /* 0x0002a40001b97983 */ /* 0x001f220000300800 */
[----:B--2---:R-:W-:-:S05]  /*14eb0*/  IADD3.X R198, R198, UR31, RZ, P1, !PT ;  /* 0x0000001fc6c67c10 */ /* 0x004fca0008ffe4ff */
[----:B------:R0:W-:Y:S04]  /*14ec0*/  STL [R1+0x310], R198 ;  /* 0x000310c601007387 */ /* 0x0001e80000100800 */
[----:B0-----:R-:W2:Y:S01]  /*14ed0*/  LDL.LU R198, [R1+0x2c8] ;  /* 0x0002c80001c67983 */ /* 0x001ea20000300800 */
[----:B------:R-:W-:-:S05]  /*14ee0*/  IADD3 R195, P1, R195, UR20, RZ ;  /* 0x00000014c3c37c10 */ /* 0x000fca000ff3e0ff */
[----:B------:R0:W-:Y:S04]  /*14ef0*/  STL [R1+0x2e4], R195 ;  /* 0x0002e4c301007387 */ /* 0x0001e80000100800 */
[----:B0-----:R-:W2:Y:S01]  /*14f00*/  LDL.LU R195, [R1+0x29c] ;  /* 0x00029c0001c37983 */ /* 0x001ea20000300800 */
[----:B---3--:R-:W-:Y:S02]  /*14f10*/  IADD3.X R211, R211, UR31, RZ, P4, !PT ;  /* 0x0000001fd3d37c10 */ /* 0x008fe4000a7fe4ff */
[----:B----4-:R-:W-:-:S03]  /*14f20*/  IADD3 R201, P4, R201, UR20, RZ ;  /* 0x00000014c9c97c10 */ /* 0x010fc6000ff9e0ff */
[----:B------:R0:W-:Y:S04]  /*14f30*/  STL [R1+0x308], R211 ;  /* 0x000308d301007387 */ /* 0x0001e80000100800 */
[----:B0-----:R-:W3:Y:S01]  /*14f40*/  LDL.LU R211, [R1+0x2c0] ;  /* 0x0002c00001d37983 */ /* 0x001ee20000300800 */
        /* <DEDUP_REMOVED lines=8> */
[----:B0-----:R-:W4:Y:S01]  /*14fd0*/  LDL.LU R205, [R1+0x28c] ;  /* 0x00028c0001cd7983 */ /* 0x001f220000300800 */
        /* <DEDUP_REMOVED lines=17> */
[----:B0-----:R-:W4:Y:S01]  /*150f0*/  LDL.LU R196, [R1+0x274] ;  /* 0x0002740001c47983 */ /* 0x001f220000300800 */
[----:B------:R-:W-:-:S03]  /*15100*/  IADD3.X R193, R193, UR31, RZ, P4, !PT ;  /* 0x0000001fc1c17c10 */ /* 0x000fc6000a7fe4ff */
[----:B------:R-:W-:Y:S04]  /*15110*/  STL [R1+0x2bc], R212 ;  /* 0x0002bcd401007387 */ /* 0x000fe80000100800 */
[----:B------:R0:W-:Y:S01]  /*15120*/  STL [R1+0x2b4], R12 ;  /* 0x0002b40c01007387 */ /* 0x0001e20000100800 */
[----:B------:R-:W-:-:S03]  /*15130*/  IADD3 R13, P4, R13, UR20, RZ ;  /* 0x000000140d0d7c10 */ /* 0x000fc6000ff9e0ff */
[----:B0-----:R-:W4:Y:S04]  /*15140*/  LDL.LU R12, [R1+0x298] ;  /* 0x00029800010c7983 */ /* 0x001f280000300800 */
[----:B------:R0:W-:Y:S04]  /*15150*/  STL [R1+0x2d8], R193 ;  /* 0x0002d8c101007387 */ /* 0x0001e80000100800 */
[----:B0-----:R-:W4:Y:S04]  /*15160*/  LDL.LU R193, [R1+0x26c] ;  /* 0x00026c0001c17983 */ /* 0x001f280000300800 */
[----:B------:R0:W-:Y:S04]  /*15170*/  STL [R1+0x2ac], R13 ;  /* 0x0002ac0d01007387 */ /* 0x0001e80000100800 */
[----:B0-----:R-:W4:Y:S01]  /*15180*/  LDL.LU R13, [R1+0x290] ;  /* 0x00029000010d7983 */ /* 0x001f220000300800 */
[----:B------:R-:W-:-:S02]  /*15190*/  IADD3.X R183, R183, UR31, RZ, P3, !PT ;  /* 0x0000001fb7b77c10 */ /* 0x000fc40009ffe4ff */
[----:B------:R-:W-:Y:S02]  /*151a0*/  IADD3 R185, P3, R185, UR20, RZ ;  /* 0x00000014b9b97c10 */ /* 0x000fe4000ff7e0ff */
[----:B--2---:R-:W-:-:S05]  /*151b0*/  IADD3.X R198, R198, UR31, RZ, P6, !PT ;  /* 0x0000001fc6c67c10 */ /* 0x004fca000b7fe4ff */
[----:B------:R0:W-:Y:S04]  /*151c0*/  STL [R1+0x2c8], R198 ;  /* 0x0002c8c601007387 */ /* 0x0001e80000100800 */
[----:B------:R1:W-:Y:S04]  /*151d0*/  STL [R1+0x2d0], R183 ;  /* 0x0002d0b701007387 */ /* 0x0003e80000100800 */
[----:B0-----:R-:W2:Y:S01]  /*151e0*/  LDL.LU R198, [R1+0x288] ;  /* 0x0002880001c67983 */ /* 0x001ea20000300800 */
[----:B------:R-:W-:-:S03]  /*151f0*/  IADD3 R195, P6, R195, UR20, RZ ;  /* 0x00000014c3c37c10 */ /* 0x000fc6000ffde0ff */
[----:B------:R-:W-:Y:S04]  /*15200*/  STL [R1+0x2a4], R185 ;  /* 0x0002a4b901007387 */ /* 0x000fe80000100800 */
[----:B-1----:R-:W2:Y:S01]  /*15210*/  LDL.LU R183, [R1+0x25c] ;  /* 0x00025c0001b77983 */ /* 0x002ea20000300800 */
[----:B---3--:R-:W-:-:S05]  /*15220*/  IADD3.X R211, R211, UR31, RZ, P5, !PT ;  /* 0x0000001fd3d37c10 */ /* 0x008fca000affe4ff */
[----:B------:R0:W-:Y:S04]  /*15230*/  STL [R1+0x2c0], R211 ;  /* 0x0002c0d301007387 */ /* 0x0001e80000100800 */
[----:B------:R1:W-:Y:S01]  /*15240*/  STL [R1+0x29c], R195 ;  /* 0x00029cc301007387 */ /* 0x0003e20000100800 */
[----:B----4-:R-:W-:-:S03]  /*15250*/  IADD3 R201, P5, R201, UR20, RZ ;  /* 0x00000014c9c97c10 */ /* 0x010fc6000ffbe0ff */
[----:B0-----:R-:W3:Y:S04]  /*15260*/  LDL.LU R211, [R1+0x254] ;  /* 0x0002540001d37983 */ /* 0x001ee80000300800 */
[----:B-1----:R-:W4:Y:S04]  /*15270*/  LDL.LU R195, [R1+0x278] ;  /* 0x0002780001c37983 */ /* 0x002f280000300800 */
[----:B------:R0:W-:Y:S01]  /*15280*/  STL [R1+0x294], R201 ;  /* 0x000294c901007387 */ /* 0x0001e20000100800 */
[----:B------:R-:W-:-:S03]  /*15290*/  IADD3.X R202, R202, UR31, RZ, P2, !PT ;  /* 0x0000001fcaca7c10 */ /* 0x000fc600097fe4ff */
[----:B0-----:R-:W4:Y:S04]  /*152a0*/  LDL.LU R201, [R1+0x24c] ;  /* 0x00024c0001c97983 */ /* 0x001f280000300800 */
[----:B------:R0:W-:Y:S01]  /*152b0*/  STL [R1+0x2b8], R202 ;  /* 0x0002b8ca01007387 */ /* 0x0001e20000100800 */
[----:B------:R-:W-:-:S03]  /*152c0*/  IADD3 R205, P2, R205, UR20, RZ ;  /* 0x00000014cdcd7c10 */ /* 0x000fc6000ff5e0ff */
[----:B0-----:R-:W4:Y:S04]  /*152d0*/  LDL.LU R202, [R1+0x270] ;  /* 0x0002700001ca7983 */ /* 0x001f280000300800 */
[----:B------:R0:W-:Y:S01]  /*152e0*/  STL [R1+0x28c], R205 ;  /* 0x00028ccd01007387 */ /* 0x0001e20000100800 */
[----:B------:R-:W-:Y:S02]  /*152f0*/  IADD3.X R206, R206, UR31, RZ, P1, !PT ;  /* 0x0000001fcece7c10 */ /* 0x000fe40008ffe4ff */
[----:B------:R-:W-:Y:S01]  /*15300*/  IADD3 R9, P1, R9, UR20, RZ ;  /* 0x0000001409097c10 */ /* 0x000fe2000ff3e0ff */
[----:B0-----:R-:W4:Y:S04]  /*15310*/  LDL.LU R205, [R1+0x268] ;  /* 0x0002680001cd7983 */ /* 0x001f280000300800 */
[----:B------:R0:W-:Y:S04]  /*15320*/  STL [R1+0x284], R9 ;  /* 0x0002840901007387 */ /* 0x0001e80000100800 */
[----:B------:R1:W-:Y:S01]  /*15330*/  STL [R1+0x2b0], R206 ;  /* 0x0002b0ce01007387 */ /* 0x0003e20000100800 */
[----:B------:R-:W-:-:S03]  /*15340*/  IADD3.X R186, R186, UR31, RZ, P4, !PT ;  /* 0x0000001fbaba7c10 */ /* 0x000fc6000a7fe4ff */
[----:B0-----:R0:W5:Y:S04]  /*15350*/  LDL.LU R9, [R1+0x974] ;  /* 0x0009740001097983 */ /* 0x0011680000300800 */
[----:B-1----:R-:W4:Y:S04]  /*15360*/  LDL.LU R206, [R1+0x23c] ;  /* 0x00023c0001ce7983 */ /* 0x002f280000300800 */
[----:B------:R-:W4:Y:S01]  /*15370*/  LDL.LU R185, [R1+0x234] ;  /* 0x0002340001b97983 */ /* 0x000f220000300800 */
[----:B------:R-:W-:-:S03]  /*15380*/  IADD3 R188, P4, R188, UR20, RZ ;  /* 0x00000014bcbc7c10 */ /* 0x000fc6000ff9e0ff */
[----:B------:R1:W-:Y:S04]  /*15390*/  STL [R1+0x2a8], R186 ;  /* 0x0002a8ba01007387 */ /* 0x0003e80000100800 */
[----:B-1----:R-:W4:Y:S01]  /*153a0*/  LDL.LU R186, [R1+0x258] ;  /* 0x0002580001ba7983 */ /* 0x002f220000300800 */
[----:B------:R-:W-:-:S03]  /*153b0*/  IADD3.X R208, R208, UR31, RZ, P3, !PT ;  /* 0x0000001fd0d07c10 */ /* 0x000fc60009ffe4ff */
[----:B------:R-:W-:Y:S04]  /*153c0*/  STL [R1+0x27c], R188 ;  /* 0x00027cbc01007387 */ /* 0x000fe80000100800 */
[----:B------:R1:W-:Y:S04]  /*153d0*/  STL [R1+0x2a0], R208 ;  /* 0x0002a0d001007387 */ /* 0x0003e80000100800 */
[----:B-1----:R-:W4:Y:S04]  /*153e0*/  LDL.LU R208, [R1+0x22c] ;  /* 0x00022c0001d07983 */ /* 0x002f280000300800 */
[----:B------:R-:W4:Y:S01]  /*153f0*/  LDL.LU R188, [R1+0x250] ;  /* 0x0002500001bc7983 */ /* 0x000f220000300800 */
[----:B------:R-:W-:-:S05]  /*15400*/  IADD3 R196, P3, R196, UR20, RZ ;  /* 0x00000014c4c47c10 */ /* 0x000fca000ff7e0ff */
[----:B------:R1:W-:Y:S04]  /*15410*/  STL [R1+0x274], R196 ;  /* 0x000274c401007387 */ /* 0x0003e80000100800 */
[----:B-1----:R-:W4:Y:S01]  /*15420*/  LDL.LU R196, [R1+0x248] ;  /* 0x0002480001c47983 */ /* 0x002f220000300800 */
[----:B------:R-:W-:-:S05]  /*15430*/  IADD3.X R12, R12, UR31, RZ, P6, !PT ;  /* 0x0000001f0c0c7c10 */ /* 0x000fca000b7fe4ff */
[----:B------:R1:W-:Y:S01]  /*15440*/  STL [R1+0x298], R12 ;  /* 0x0002980c01007387 */ /* 0x0003e20000100800 */
[----:B------:R-:W-:-:S03]  /*15450*/  IADD3 R193, P6, R193, UR20, RZ ;  /* 0x00000014c1c17c10 */ /* 0x000fc6000ffde0ff */
[----:B-1----:R-:W4:Y:S01]  /*15460*/  LDL.LU R12, [R1+0x21c] ;  /* 0x00021c00010c7983 */ /* 0x002f220000300800 */
[----:B------:R-:W-:Y:S02]  /*15470*/  IADD3.X R13, R13, UR31, RZ, P5, !PT ;  /* 0x0000001f0d0d7c10 */ /* 0x000fe4000affe4ff */
[----:B------:R-:W-:-:S05]  /*15480*/  IADD3 R216, P5, R216, UR20, RZ ;  /* 0x00000014d8d87c10 */ /* 0x000fca000ffbe0ff */
[----:B------:R1:W-:Y:S04]  /*15490*/  STL [R1+0x264], R216 ;  /* 0x000264d801007387 */ /* 0x0003e80000100800 */
[----:B------:R0:W-:Y:S04]  /*154a0*/  STL [R1+0x26c], R193 ;  /* 0x00026cc101007387 */ /* 0x0001e80000100800 */
[----:B-1----:R-:W4:Y:S04]  /*154b0*/  LDL.LU R216, [R1+0x970] ;  /* 0x0009700001d87983 */ /* 0x002f280000300800 */
[----:B------:R1:W-:Y:S04]  /*154c0*/  STL [R1+0x290], R13 ;  /* 0x0002900d01007387 */ /* 0x0003e80000100800 */
[----:B0-----:R-:W4:Y:S04]  /*154d0*/  LDL.LU R193, [R1+0x214] ;  /* 0x0002140001c17983 */ /* 0x001f280000300800 */
[----:B-1----:R-:W4:Y:S01]  /*154e0*/  LDL.LU R13, [R1+0x238] ;  /* 0x00023800010d7983 */ /* 0x002f220000300800 */
[----:B------:R-:W-:-:S02]  /*154f0*/  IADD3.X R215, R215, UR31, RZ, P1, !PT ;  /* 0x0000001fd7d77c10 */ /* 0x000fc40008ffe4ff */
[----:B------:R-:W-:Y:S02]  /*15500*/  IADD3.X R223, R223, UR31, RZ, P5, !PT ;  /* 0x0000001fdfdf7c10 */ /* 0x000fe4000affe4ff */
[----:B--2---:R-:W-:-:S05]  /*15510*/  IADD3.X R198, R198, UR31, RZ, P2, !PT ;  /* 0x0000001fc6c67c10 */ /* 0x004fca00097fe4ff */
[----:B------:R0:W-:Y:S01]  /*15520*/  STL [R1+0x288], R198 ;  /* 0x000288c601007387 */ /* 0x0001e20000100800 */
[----:B------:R-:W-:-:S03]  /*15530*/  IADD3 R183, P2, R183, UR20, RZ ;  /* 0x00000014b7b77c10 */ /* 0x000fc6000ff5e0ff */
[----:B0-----:R-:W2:Y:S04]  /*15540*/  LDL.LU R198, [R1+0x20c] ;  /* 0x00020c0001c67983 */ /* 0x001ea80000300800 */
[----:B------:R0:W-:Y:S04]  /*15550*/  STL [R1+0x280], R215 ;  /* 0x000280d701007387 */ /* 0x0001e80000100800 */
[----:B0-----:R-:W2:Y:S04]  /*15560*/  LDL.LU R215, [R1+0x96c] ;  /* 0x00096c0001d77983 */ /* 0x001ea80000300800 */
[----:B------:R-:W-:Y:S01]  /*15570*/  STL [R1+0x25c], R183 ;  /* 0x00025cb701007387 */ /* 0x000fe20000100800 */
[----:B---3--:R-:W-:-:S02]  /*15580*/  IADD3 R211, P1, R211, UR20, RZ ;  /* 0x00000014d3d37c10 */ /* 0x008fc4000ff3e0ff */
[----:B----4-:R-:W-:-:S03]  /*15590*/  IADD3.X R195, R195, UR31, RZ, P4, !PT ;  /* 0x0000001fc3c37c10 */ /* 0x010fc6000a7fe4ff */
[----:B------:R0:W-:Y:S04]  /*155a0*/  STL [R1+0x254], R211 ;  /* 0x000254d301007387 */ /* 0x0001e80000100800 */
[----:B0-----:R-:W3:Y:S01]  /*155b0*/  LDL.LU R211, [R1+0x230] ;  /* 0x0002300001d37983 */ /* 0x001ee20000300800 */
[----:B------:R-:W-:-:S05]  /*155c0*/  IADD3 R201, P4, R201, UR20, RZ ;  /* 0x00000014c9c97c10 */ /* 0x000fca000ff9e0ff */
[----:B------:R0:W-:Y:S01]  /*155d0*/  STL [R1+0x24c], R201 ;  /* 0x00024cc901007387 */ /* 0x0001e20000100800 */
[----:B------:R-:W-:-:S03]  /*155e0*/  IADD3.X R202, R202, UR31, RZ, P3, !PT ;  /* 0x0000001fcaca7c10 */ /* 0x000fc60009ffe4ff */
[----:B0-----:R-:W4:Y:S01]  /*155f0*/  LDL.LU R201, [R1+0x228] ;  /* 0x0002280001c97983 */ /* 0x001f220000300800 */
[----:B------:R-:W-:-:S03]  /*15600*/  IADD3 R224, P3, R224, UR20, RZ ;  /* 0x00000014e0e07c10 */ /* 0x000fc6000ff7e0ff */
[----:B------:R-:W-:Y:S04]  /*15610*/  STL [R1+0x278], R195 ;  /* 0x000278c301007387 */ /* 0x000fe80000100800 */
        /* <DEDUP_REMOVED lines=8> */
[----:B------:R-:W-:-:S03]  /*156a0*/  IADD3 R185, P5, R185, UR20, RZ ;  /* 0x00000014b9b97c10 */ /* 0x000fc6000ffbe0ff */
[----:B0-----:R-:W4:Y:S01]  /*156b0*/  LDL.LU R205, [R1+0x218] ;  /* 0x0002180001cd7983 */ /* 0x001f220000300800 */
[----:B------:R-:W-:-:S03]  /*156c0*/  IADD3.X R186, R186, UR31, RZ, P2, !PT ;  /* 0x0000001fbaba7c10 */ /* 0x000fc600097fe4ff */
[----:B------:R0:W-:Y:S04]  /*156d0*/  STL [R1+0x260], R223 ;  /* 0x000260df01007387 */ /* 0x0001e80000100800 */
[----:B------:R1:W-:Y:S04]  /*156e0*/  STL [R1+0x23c], R206 ;  /* 0x00023cce01007387 */ /* 0x0003e80000100800 */
[----:B0-----:R-:W4:Y:S01]  /*156f0*/  LDL.LU R223, [R1+0x964] ;  /* 0x0009640001df7983 */ /* 0x001f220000300800 */
[----:B------:R-:W-:-:S03]  /*15700*/  IADD3 R208, P2, R208, UR20, RZ ;  /* 0x00000014d0d07c10 */ /* 0x000fc6000ff5e0ff */
[----:B-1----:R-:W4:Y:S01]  /*15710*/  LDL.LU R206, [R1+0x1ec] ;  /* 0x0001ec0001ce7983 */ /* 0x002f220000300800 */
[----:B------:R-:W-:-:S03]  /*15720*/  IADD3.X R188, R188, UR31, RZ, P1, !PT ;  /* 0x0000001fbcbc7c10 */ /* 0x000fc60008ffe4ff */
[----:B------:R0:W-:Y:S01]  /*15730*/  STL [R1+0x22c], R208 ;  /* 0x00022cd001007387 */ /* 0x0001e20000100800 */
[----:B------:R-:W-:-:S03]  /*15740*/  IADD3 R232, P1, R232, UR20, RZ ;  /* 0x00000014e8e87c10 */ /* 0x000fc6000ff3e0ff */
[----:B------:R-:W-:Y:S01]  /*15750*/  STL [R1+0x234], R185 ;  /* 0x000234b901007387 */ /* 0x000fe20000100800 */
[----:B------:R-:W-:-:S03]  /*15760*/  IADD3.X R231, R231, UR31, RZ, P3, !PT ;  /* 0x0000001fe7e77c10 */ /* 0x000fc60009ffe4ff */
[----:B0-----:R-:W4:Y:S04]  /*15770*/  LDL.LU R208, [R1+0x210] ;  /* 0x0002100001d07983 */ /* 0x001f280000300800 */
[----:B------:R-:W-:Y:S01]  /*15780*/  STL [R1+0x258], R186 ;  /* 0x000258ba01007387 */ /* 0x000fe20000100800 */
[----:B------:R-:W-:-:S03]  /*15790*/  IADD3.X R196, R196, UR31, RZ, P4, !PT ;  /* 0x0000001fc4c47c10 */ /* 0x000fc6000a7fe4ff */
[----:B------:R0:W-:Y:S04]  /*157a0*/  STL [R1+0x224], R232 ;  /* 0x000224e801007387 */ /* 0x0001e80000100800 */
[----:B0-----:R-:W4:Y:S04]  /*157b0*/  LDL.LU R232, [R1+0x960] ;  /* 0x0009600001e87983 */ /* 0x001f280000300800 */
[----:B------:R-:W-:Y:S01]  /*157c0*/  STL [R1+0x250], R188 ;  /* 0x000250bc01007387 */ /* 0x000fe20000100800 */
[----:B------:R-:W-:-:S03]  /*157d0*/  IADD3 R12, P4, R12, UR20, RZ ;  /* 0x000000140c0c7c10 */ /* 0x000fc6000ff9e0ff */
[----:B------:R0:W-:Y:S04]  /*157e0*/  STL [R1+0x248], R196 ;  /* 0x000248c401007387 */ /* 0x0001e80000100800 */
[----:B0-----:R-:W4:Y:S04]  /*157f0*/  LDL.LU R196, [R1+0x208] ;  /* 0x0002080001c47983 */ /* 0x001f280000300800 */
[----:B------:R0:W-:Y:S04]  /*15800*/  STL [R1+0x21c], R12 ;  /* 0x00021c0c01007387 */ /* 0x0001e80000100800 */
[----:B0-----:R-:W4:Y:S04]  /*15810*/  LDL.LU R12, [R1+0x1dc] ;  /* 0x0001dc00010c7983 */ /* 0x001f280000300800 */
[----:B------:R0:W-:Y:S04]  /*15820*/  STL [R1+0x240], R231 ;  /* 0x000240e701007387 */ /* 0x0001e80000100800 */
[----:B0-----:R-:W4:Y:S01]  /*15830*/  LDL.LU R231, [R1+0x95c] ;  /* 0x00095c0001e77983 */ /* 0x001f220000300800 */
[----:B------:R-:W-:-:S05]  /*15840*/  IADD3.X R13, R13, UR31, RZ, P6, !PT ;  /* 0x0000001f0d0d7c10 */ /* 0x000fca000b7fe4ff */
[----:B------:R0:W-:Y:S04]  /*15850*/  STL [R1+0x238], R13 ;  /* 0x0002380d01007387 */ /* 0x0001e80000100800 */
[----:B0-----:R-:W4:Y:S01]  /*15860*/  LDL.LU R13, [R1+0x1d4] ;  /* 0x0001d400010d7983 */ /* 0x001f220000300800 */
[----:B------:R-:W-:-:S05]  /*15870*/  IADD3 R193, P3, R193, UR20, RZ ;  /* 0x00000014c1c17c10 */ /* 0x000fca000ff7e0ff */
[----:B------:R-:W-:Y:S04]  /*15880*/  STL [R1+0x214], R193 ;  /* 0x000214c101007387 */ /* 0x000fe80000100800 */
[----:B------:R-:W4:Y:S01]  /*15890*/  LDL.LU R188, [R1+0x1f8] ;  /* 0x0001f80001bc7983 */ /* 0x000f220000300800 */
[----:B------:R-:W-:Y:S02]  /*158a0*/  IADD3.X R239, R239, UR31, RZ, P1, !PT ;  /* 0x0000001fefef7c10 */ /* 0x000fe40008ffe4ff */
[----:B--2---:R-:W-:-:S05]  /*158b0*/  IADD3 R198, P6, R198, UR20, RZ ;  /* 0x00000014c6c67c10 */ /* 0x004fca000ffde0ff */
[----:B------:R0:W-:Y:S04]  /*158c0*/  STL [R1+0x20c], R198 ;  /* 0x00020cc601007387 */ /* 0x0001e80000100800 */
[----:B0-----:R-:W2:Y:S01]  /*158d0*/  LDL.LU R198, [R1+0x1cc] ;  /* 0x0001cc0001c67983 */ /* 0x001ea20000300800 */
[----:B---3--:R-:W-:Y:S02]  /*158e0*/  IADD3.X R211, R211, UR31, RZ, P5, !PT ;  /* 0x0000001fd3d37c10 */ /* 0x008fe4000affe4ff */
[----:B------:R-:W-:-:S03]  /*158f0*/  IADD3 R240, P5, R240, UR20, RZ ;  /* 0x00000014f0f07c10 */ /* 0x000fc6000ffbe0ff */
[----:B------:R0:W-:Y:S04]  /*15900*/  STL [R1+0x230], R211 ;  /* 0x000230d301007387 */ /* 0x0001e80000100800 */
[----:B0-----:R-:W3:Y:S01]  /*15910*/  LDL.LU R211, [R1+0x1f0] ;  /* 0x0001f00001d37983 */ /* 0x001ee20000300800 */
[----:B----4-:R-:W-:-:S03]  /*15920*/  IADD3.X R201, R201, UR31, RZ, P2, !PT ;  /* 0x0000001fc9c97c10 */ /* 0x010fc600097fe4ff */
[----:B------:R0:W-:Y:S04]  /*15930*/  STL [R1+0x204], R240 ;  /* 0x000204f001007387 */ /* 0x0001e80000100800 */
[----:B0-----:R-:W4:Y:S04]  /*15940*/  LDL.LU R240, [R1+0x958] ;  /* 0x0009580001f07983 */ /* 0x001f280000300800 */
[----:B------:R0:W-:Y:S01]  /*15950*/  STL [R1+0x228], R201 ;  /* 0x000228c901007387 */ /* 0x0001e20000100800 */
[----:B------:R-:W-:-:S03]  /*15960*/  IADD3 R202, P2, R202, UR20, RZ ;  /* 0x00000014caca7c10 */ /* 0x000fc6000ff5e0ff */
[----:B0-----:R-:W4:Y:S04]  /*15970*/  LDL.LU R201, [R1+0x1e8] ;  /* 0x0001e80001c97983 */ /* 0x001f280000300800 */
[----:B------:R0:W-:Y:S01]  /*15980*/  STL [R1+0x1fc], R202 ;  /* 0x0001fcca01007387 */ /* 0x0001e20000100800 */
[----:B------:R-:W-:-:S03]  /*15990*/  IADD3 R195, P1, R195, UR20, RZ ;  /* 0x00000014c3c37c10 */ /* 0x000fc6000ff3e0ff */
[----:B0-----:R-:W4:Y:S04]  /*159a0*/  LDL.LU R202, [R1+0x1bc] ;  /* 0x0001bc0001ca7983 */ /* 0x001f280000300800 */
[----:B------:R0:W-:Y:S01]  /*159b0*/  STL [R1+0x220], R239 ;  /* 0x000220ef01007387 */ /* 0x0001e20000100800 */
[----:B------:R-:W-:-:S03]  /*159c0*/  IADD3.X R205, R205, UR31, RZ, P4, !PT ;  /* 0x0000001fcdcd7c10 */ /* 0x000fc6000a7fe4ff */
[----:B0-----:R-:W4:Y:S04]  /*159d0*/  LDL.LU R239, [R1+0x954] ;  /* 0x0009540001ef7983 */ /* 0x001f280000300800 */
[----:B------:R-:W4:Y:S04]  /*159e0*/  LDL.LU R193, [R1+0x1b4] ;  /* 0x0001b40001c17983 */ /* 0x000f280000300800 */
[----:B------:R0:W-:Y:S04]  /*159f0*/  STL [R1+0x218], R205 ;  /* 0x000218cd01007387 */ /* 0x0001e80000100800 */
[----:B------:R-:W-:Y:S01]  /*15a00*/  STL [R1+0x1f4], R195 ;  /* 0x0001f4c301007387 */ /* 0x000fe20000100800 */
[----:B------:R-:W-:-:S03]  /*15a10*/  IADD3 R206, P4, R206, UR20, RZ ;  /* 0x00000014cece7c10 */ /* 0x000fc6000ff9e0ff */
[----:B0-----:R-:W4:Y:S04]  /*15a20*/  LDL.LU R205, [R1+0x1d8] ;  /* 0x0001d80001cd7983 */ /* 0x001f280000300800 */
[----:B------:R-:W4:Y:S04]  /*15a30*/  LDL.LU R185, [R1+0x1ac] ;  /* 0x0001ac0001b97983 */ /* 0x000f280000300800 */
[----:B------:R0:W-:Y:S01]  /*15a40*/  STL [R1+0x1ec], R206 ;  /* 0x0001ecce01007387 */ /* 0x0001e20000100800 */
[----:B------:R-:W-:Y:S02]  /*15a50*/  IADD3.X R208, R208, UR31, RZ, P3, !PT ;  /* 0x0000001fd0d07c10 */ /* 0x000fe40009ffe4ff */
[----:B------:R-:W-:Y:S01]  /*15a60*/  IADD3 R248, P3, R248, UR20, RZ ;  /* 0x00000014f8f87c10 */ /* 0x000fe2000ff7e0ff */
[----:B0-----:R-:W4:Y:S04]  /*15a70*/  LDL.LU R206, [R1+0x1d0] ;  /* 0x0001d00001ce7983 */ /* 0x001f280000300800 */
[----:B------:R-:W4:Y:S04]  /*15a80*/  LDL.LU R186, [R1+0x1c8] ;  /* 0x0001c80001ba7983 */ /* 0x000f280000300800 */
[----:B------:R-:W4:Y:S04]  /*15a90*/  LDL.LU R195, [R1+0x19c] ;  /* 0x00019c0001c37983 */ /* 0x000f280000300800 */
[----:B------:R-:W-:Y:S01]  /*15aa0*/  STL [R1+0x210], R208 ;  /* 0x000210d001007387 */ /* 0x000fe20000100800 */
[----:B------:R-:W-:-:S03]  /*15ab0*/  IADD3.X R247, R247, UR31, RZ, P5, !PT ;  /* 0x0000001ff7f77c10 */ /* 0x000fc6000affe4ff */
[----:B------:R0:W-:Y:S04]  /*15ac0*/  STL [R1+0x1e4], R248 ;  /* 0x0001e4f801007387 */ /* 0x0001e80000100800 */
[----:B0-----:R-:W4:Y:S04]  /*15ad0*/  LDL.LU R248, [R1+0x950] ;  /* 0x0009500001f87983 */ /* 0x001f280000300800 */
[----:B------:R-:W4:Y:S01]  /*15ae0*/  LDL.LU R208, [R1+0x194] ;  /* 0x0001940001d07983 */ /* 0x000f220000300800 */
[----:B------:R-:W-:-:S05]  /*15af0*/  IADD3.X R196, R196, UR31, RZ, P6, !PT ;  /* 0x0000001fc4c47c10 */ /* 0x000fca000b7fe4ff */
[----:B------:R0:W-:Y:S01]  /*15b00*/  STL [R1+0x208], R196 ;  /* 0x000208c401007387 */ /* 0x0001e20000100800 */
[----:B------:R-:W-:-:S03]  /*15b10*/  IADD3 R12, P6, R12, UR20, RZ ;  /* 0x000000140c0c7c10 */ /* 0x000fc6000ffde0ff */
[----:B0-----:R-:W4:Y:S04]  /*15b20*/  LDL.LU R196, [R1+0x1b8] ;  /* 0x0001b80001c47983 */ /* 0x001f280000300800 */
[----:B------:R0:W-:Y:S04]  /*15b30*/  STL [R1+0x1dc], R12 ;  /* 0x0001dc0c01007387 */ /* 0x0001e80000100800 */
        /* <DEDUP_REMOVED lines=8> */
[----:B------:R-:W-:-:S03]  /*15bc0*/  IADD3.X R213, R213, UR31, RZ, P3, !PT ;  /* 0x0000001fd5d57c10 */ /* 0x000fc60009ffe4ff */
[----:B0-----:R-:W4:Y:S01]  /*15bd0*/  LDL.LU R188, [R1+0x1a8] ;  /* 0x0001a80001bc7983 */ /* 0x001f220000300800 */
[----:B--2---:R-:W-:-:S05]  /*15be0*/  IADD3 R198, P2, R198, UR20, RZ ;  /* 0x00000014c6c67c10 */ /* 0x004fca000ff5e0ff */
[----:B------:R0:W-:Y:S04]  /*15bf0*/  STL [R1+0x1cc], R198 ;  /* 0x0001ccc601007387 */ /* 0x0001e80000100800 */
[----:B0-----:R-:W2:Y:S01]  /*15c00*/  LDL.LU R198, [R1+0x17c] ;  /* 0x00017c0001c67983 */ /* 0x001ea20000300800 */
[----:B---3--:R-:W-:Y:S02]  /*15c10*/  IADD3.X R211, R211, UR31, RZ, P1, !PT ;  /* 0x0000001fd3d37c10 */ /* 0x008fe40008ffe4ff */
[----:B------:R-:W-:-:S05]  /*15c20*/  IADD3 R244, P1, R244, UR20, RZ ;  /* 0x00000014f4f47c10 */ /* 0x000fca000ff3e0ff */
[----:B------:R0:W-:Y:S04]  /*15c30*/  STL [R1+0x1c4], R244 ;  /* 0x0001c4f401007387 */ /* 0x0001e80000100800 */
[----:B0-----:R-:W3:Y:S04]  /*15c40*/  LDL.LU R244, [R1+0x948] ;  /* 0x0009480001f47983 */ /* 0x001ee80000300800 */
[----:B------:R0:W-:Y:S01]  /*15c50*/  STL [R1+0x1f0], R211 ;  /* 0x0001f0d301007387 */ /* 0x0001e20000100800 */
[----:B----4-:R-:W-:-:S03]  /*15c60*/  IADD3.X R201, R201, UR31, RZ, P4, !PT ;  /* 0x0000001fc9c97c10 */ /* 0x010fc6000a7fe4ff */
[----:B0-----:R-:W4:Y:S04]  /*15c70*/  LDL.LU R211, [R1+0x174] ;  /* 0x0001740001d37983 */ /* 0x001f280000300800 */
[----:B------:R0:W-:Y:S01]  /*15c80*/  STL [R1+0x1e8], R201 ;  /* 0x0001e8c901007387 */ /* 0x0001e20000100800 */
[----:B------:R-:W-:-:S03]  /*15c90*/  IADD3 R202, P4, R202, UR20, RZ ;  /* 0x00000014caca7c10 */ /* 0x000fc6000ff9e0ff */
[----:B0-----:R-:W3:Y:S04]  /*15ca0*/  LDL.LU R201, [R1+0x198] ;  /* 0x0001980001c97983 */ /* 0x001ee80000300800 */
[----:B------:R0:W-:Y:S04]  /*15cb0*/  STL [R1+0x1bc], R202 ;  /* 0x0001bcca01007387 */ /* 0x0001e80000100800 */
[----:B0-----:R-:W3:Y:S01]  /*15cc0*/  LDL.LU R202, [R1+0x16c] ;  /* 0x00016c0001ca7983 */ /* 0x001ee20000300800 */
[----:B------:R-:W-:-:S03]  /*15cd0*/  IADD3 R193, P3, R193, UR20, RZ ;  /* 0x00000014c1c17c10 */ /* 0x000fc6000ff7e0ff */
[----:B------:R0:W-:Y:S04]  /*15ce0*/  STL [R1+0x1e0], R213 ;  /* 0x0001e0d501007387 */ /* 0x0001e80000100800 */
[----:B0-----:R-:W3:Y:S01]  /*15cf0*/  LDL.LU R213, [R1+0x944] ;  /* 0x0009440001d57983 */ /* 0x001ee20000300800 */
[----:B------:R-:W-:-:S03]  /*15d00*/  IADD3.X R205, R205, UR31, RZ, P6, !PT ;  /* 0x0000001fcdcd7c10 */ /* 0x000fc6000b7fe4ff */
[----:B------:R0:W-:Y:S01]  /*15d10*/  STL [R1+0x1b4], R193 ;  /* 0x0001b4c101007387 */ /* 0x0001e20000100800 */
[----:B------:R-:W-:-:S03]  /*15d20*/  IADD3 R185, P6, R185, UR20, RZ ;  /* 0x00000014b9b97c10 */ /* 0x000fc6000ffde0ff */
[----:B0-----:R-:W3:Y:S04]  /*15d30*/  LDL.LU R193, [R1+0x190] ;  /* 0x0001900001c17983 */ /* 0x001ee80000300800 */
[----:B------:R0:W-:Y:S01]  /*15d40*/  STL [R1+0x1d8], R205 ;  /* 0x0001d8cd01007387 */ /* 0x0001e20000100800 */
[----:B------:R-:W-:Y:S02]  /*15d50*/  IADD3.X R206, R206, UR31, RZ, P5, !PT ;  /* 0x0000001fcece7c10 */ /* 0x000fe4000affe4ff */
[----:B------:R-:W-:Y:S02]  /*15d60*/  IADD3 R228, P5, R228, UR20, RZ ;  /* 0x00000014e4e47c10 */ /* 0x000fe4000ffbe0ff */
[----:B------:R-:W-:Y:S01]  /*15d70*/  IADD3.X R251, R251, UR31, RZ, P1, !PT ;  /* 0x0000001ffbfb7c10 */ /* 0x000fe20008ffe4ff */
[----:B0-----:R-:W3:Y:S01]  /*15d80*/  LDL.LU R205, [R1+0x188] ;  /* 0x0001880001cd7983 */ /* 0x001ee20000300800 */
[----:B------:R-:W-:-:S03]  /*15d90*/  IADD3.X R186, R186, UR31, RZ, P2, !PT ;  /* 0x0000001fbaba7c10 */ /* 0x000fc600097fe4ff */
[----:B------:R0:W-:Y:S01]  /*15da0*/  STL [R1+0x1d0], R206 ;  /* 0x0001d0ce01007387 */ /* 0x0001e20000100800 */
[----:B------:R-:W-:-:S03]  /*15db0*/  IADD3 R195, P2, R195, UR20, RZ ;  /* 0x00000014c3c37c10 */ /* 0x000fc6000ff5e0ff */
[----:B0-----:R-:W3:Y:S04]  /*15dc0*/  LDL.LU R206, [R1+0x15c] ;  /* 0x00015c0001ce7983 */ /* 0x001ee80000300800 */
[----:B------:R-:W-:Y:S04]  /*15dd0*/  STL [R1+0x1ac], R185 ;  /* 0x0001acb901007387 */ /* 0x000fe80000100800 */
[----:B------:R0:W-:Y:S01]  /*15de0*/  STL [R1+0x1a4], R228 ;  /* 0x0001a4e401007387 */ /* 0x0001e20000100800 */
[----:B------:R-:W-:-:S03]  /*15df0*/  IADD3 R208, P1, R208, UR20, RZ ;  /* 0x00000014d0d07c10 */ /* 0x000fc6000ff3e0ff */
[----:B0-----:R-:W3:Y:S04]  /*15e00*/  LDL.LU R228, [R1+0x940] ;  /* 0x0009400001e47983 */ /* 0x001ee80000300800 */
[----:B------:R0:W-:Y:S01]  /*15e10*/  STL [R1+0x1c0], R251 ;  /* 0x0001c0fb01007387 */ /* 0x0001e20000100800 */
[----:B------:R-:W-:-:S03]  /*15e20*/  IADD3.X R196, R196, UR31, RZ, P4, !PT ;  /* 0x0000001fc4c47c10 */ /* 0x000fc6000a7fe4ff */
[----:B------:R-:W-:Y:S04]  /*15e30*/  STL [R1+0x1c8], R186 ;  /* 0x0001c8ba01007387 */ /* 0x000fe80000100800 */
[----:B0-----:R-:W3:Y:S04]  /*15e40*/  LDL.LU R251, [R1+0x93c] ;  /* 0x00093c0001fb7983 */ /* 0x001ee80000300800 */
[----:B------:R0:W-:Y:S01]  /*15e50*/  STL [R1+0x19c], R195 ;  /* 0x00019cc301007387 */ /* 0x0001e20000100800 */
[----:B------:R-:W-:-:S03]  /*15e60*/  IADD3 R12, P4, R12, UR20, RZ ;  /* 0x000000140c0c7c10 */ /* 0x000fc6000ff9e0ff */
[----:B0-----:R-:W3:Y:S04]  /*15e70*/  LDL.LU R195, [R1+0x154] ;  /* 0x0001540001c37983 */ /* 0x001ee80000300800 */
[----:B------:R0:W-:Y:S04]  /*15e80*/  STL [R1+0x194], R208 ;  /* 0x000194d001007387 */ /* 0x0001e80000100800 */
[----:B0-----:R-:W3:Y:S04]  /*15e90*/  LDL.LU R208, [R1+0x178] ;  /* 0x0001780001d07983 */ /* 0x001ee80000300800 */
[----:B------:R0:W-:Y:S01]  /*15ea0*/  STL [R1+0x1b8], R196 ;  /* 0x0001b8c401007387 */ /* 0x0001e20000100800 */
[----:B------:R-:W-:-:S03]  /*15eb0*/  IADD3.X R13, R13, UR31, RZ, P3, !PT ;  /* 0x0000001f0d0d7c10 */ /* 0x000fc60009ffe4ff */
[----:B0-----:R-:W3:Y:S01]  /*15ec0*/  LDL.LU R196, [R1+0x14c] ;  /* 0x00014c0001c47983 */ /* 0x001ee20000300800 */
[----:B------:R-:W-:-:S03]  /*15ed0*/  IADD3 R227, P3, R227, UR20, RZ ;  /* 0x00000014e3e37c10 */ /* 0x000fc6000ff7e0ff */
[----:B------:R0:W-:Y:S04]  /*15ee0*/  STL [R1+0x18c], R12 ;  /* 0x00018c0c01007387 */ /* 0x0001e80000100800 */
[----:B0-----:R-:W3:Y:S04]  /*15ef0*/  LDL.LU R12, [R1+0x170] ;  /* 0x00017000010c7983 */ /* 0x001ee80000300800 */
[----:B------:R0:W-:Y:S04]  /*15f00*/  STL [R1+0x184], R227 ;  /* 0x000184e301007387 */ /* 0x0001e80000100800 */
[----:B0-----:R-:W3:Y:S04]  /*15f10*/  LDL.LU R227, [R1+0x938] ;  /* 0x0009380001e37983 */ /* 0x001ee80000300800 */
[----:B------:R0:W-:Y:S04]  /*15f20*/  STL [R1+0x1b0], R13 ;  /* 0x0001b00d01007387 */ /* 0x0001e80000100800 */
[----:B0-----:R-:W3:Y:S01]  /*15f30*/  LDL.LU R13, [R1+0x168] ;  /* 0x00016800010d7983 */ /* 0x001ee20000300800 */
[----:B------:R-:W-:-:S02]  /*15f40*/  IADD3.X R235, R235, UR31, RZ, P5, !PT ;  /* 0x0000001febeb7c10 */ /* 0x000fc4000affe4ff */
[----:B------:R-:W-:-:S03]  /*15f50*/  IADD3.X R188, R188, UR31, RZ, P6, !PT ;  /* 0x0000001fbcbc7c10 */ /* 0x000fc6000b7fe4ff */
[----:B------:R0:W-:Y:S04]  /*15f60*/  STL [R1+0x1a0], R235 ;  /* 0x0001a0eb01007387 */ /* 0x0001e80000100800 */
[----:B------:R-:W-:Y:S01]  /*15f70*/  STL [R1+0x1a8], R188 ;  /* 0x0001a8bc01007387 */ /* 0x000fe20000100800 */
[----:B--2---:R-:W-:-:S03]  /*15f80*/  IADD3 R198, P6, R198, UR20, RZ ;  /* 0x00000014c6c67c10 */ /* 0x004fc6000ffde0ff */
[----:B0-----:R-:W2:Y:S04]  /*15f90*/  LDL.LU R235, [R1+0x934] ;  /* 0x0009340001eb7983 */ /* 0x001ea80000300800 */
[----:B------:R-:W-:Y:S04]  /*15fa0*/  STL [R1+0x17c], R198 ;  /* 0x00017cc601007387 */ /* 0x000fe80000100800 */
[----:B------:R-:W2:Y:S01]  /*15fb0*/  LDL.LU R212, [R1+0x13c] ;  /* 0x00013c0001d47983 */ /* 0x000ea20000300800 */
[----:B------:R-:W-:Y:S02]  /*15fc0*/  IADD3.X R6, R6, UR31, RZ, P3, !PT ;  /* 0x0000001f06067c10 */ /* 0x000fe40009ffe4ff */
[----:B----4-:R-:W-:-:S05]  /*15fd0*/  IADD3 R211, P5, R211, UR20, RZ ;  /* 0x00000014d3d37c10 */ /* 0x010fca000ffbe0ff */
[----:B------:R0:W-:Y:S01]  /*15fe0*/  STL [R1+0x174], R211 ;  /* 0x000174d301007387 */ /* 0x0001e20000100800 */
[----:B---3--:R-:W-:-:S03]  /*15ff0*/  IADD3.X R201, R201, UR31, RZ, P2, !PT ;  /* 0x0000001fc9c97c10 */ /* 0x008fc600097fe4ff */
[----:B0-----:R-:W3:Y:S04]  /*16000*/  LDL.LU R211, [R1+0x134] ;  /* 0x0001340001d37983 */ /* 0x001ee80000300800 */
[----:B------:R-:W4:Y:S04]  /*16010*/  LDL.LU R198, [R1+0x158] ;  /* 0x0001580001c67983 */ /* 0x000f280000300800 */
[----:B------:R0:W-:Y:S01]  /*16020*/  STL [R1+0x198], R201 ;  /* 0x000198c901007387 */ /* 0x0001e20000100800 */
[----:B------:R-:W-:-:S03]  /*16030*/  IADD3 R202, P2, R202, UR20, RZ ;  /* 0x00000014caca7c10 */ /* 0x000fc6000ff5e0ff */
[----:B0-----:R-:W4:Y:S04]  /*16040*/  LDL.LU R201, [R1+0x12c] ;  /* 0x00012c0001c97983 */ /* 0x001f280000300800 */
[----:B------:R0:W-:Y:S04]  /*16050*/  STL [R1+0x16c], R202 ;  /* 0x00016cca01007387 */ /* 0x0001e80000100800 */
[----:B0-----:R-:W4:Y:S01]  /*16060*/  LDL.LU R202, [R1+0x150] ;  /* 0x0001500001ca7983 */ /* 0x001f220000300800 */
[----:B------:R-:W-:Y:S02]  /*16070*/  IADD3.X R193, R193, UR31, RZ, P1, !PT ;  /* 0x0000001fc1c17c10 */ /* 0x000fe40008ffe4ff */
[----:B------:R-:W-:-:S05]  /*16080*/  IADD3 R214, P1, R214, UR20, RZ ;  /* 0x00000014d6d67c10 */ /* 0x000fca000ff3e0ff */
[----:B------:R0:W-:Y:S01]  /*16090*/  STL [R1+0x164], R214 ;  /* 0x000164d601007387 */ /* 0x0001e20000100800 */
[----:B------:R-:W-:-:S03]  /*160a0*/  IADD3.X R205, R205, UR31, RZ, P4, !PT ;  /* 0x0000001fcdcd7c10 */ /* 0x000fc6000a7fe4ff */
[----:B0-----:R-:W4:Y:S04]  /*160b0*/  LDL.LU R214, [R1+0x930] ;  /* 0x0009300001d67983 */ /* 0x001f280000300800 */
[----:B------:R-:W-:Y:S04]  /*160c0*/  STL [R1+0x190], R193 ;  /* 0x000190c101007387 */ /* 0x000fe80000100800 */
[----:B------:R-:W4:Y:S01]  /*160d0*/  LDL.LU R183, [R1+0x148] ;  /* 0x0001480001b77983 */ /* 0x000f220000300800 */
[----:B------:R-:W-:-:S03]  /*160e0*/  IADD3 R206, P4, R206, UR20, RZ ;  /* 0x00000014cece7c10 */ /* 0x000fc6000ff9e0ff */
[----:B------:R0:W-:Y:S04]  /*160f0*/  STL [R1+0x188], R205 ;  /* 0x000188cd01007387 */ /* 0x0001e80000100800 */
[----:B0-----:R-:W4:Y:S04]  /*16100*/  LDL.LU R205, [R1+0x11c] ;  /* 0x00011c0001cd7983 */ /* 0x001f280000300800 */
[----:B------:R0:W-:Y:S04]  /*16110*/  STL [R1+0x180], R6 ;  /* 0x0001800601007387 */ /* 0x0001e80000100800 */
[----:B0-----:R-:W4:Y:S04]  /*16120*/  LDL.LU R6, [R1+0x92c] ;  /* 0x00092c0001067983 */ /* 0x001f280000300800 */
[----:B------:R0:W-:Y:S04]  /*16130*/  STL [R1+0x15c], R206 ;  /* 0x00015cce01007387 */ /* 0x0001e80000100800 */
[----:B------:R-:W4:Y:S04]  /*16140*/  LDL.LU R185, [R1+0x114] ;  /* 0x0001140001b97983 */ /* 0x000f280000300800 */
[----:B------:R-:W4:Y:S04]  /*16150*/  LDL.LU R186, [R1+0x138] ;  /* 0x0001380001ba7983 */ /* 0x000f280000300800 */
[----:B------:R-:W4:Y:S04]  /*16160*/  LDL.LU R188, [R1+0x10c] ;  /* 0x00010c0001bc7983 */ /* 0x000f280000300800 */
[----:B0-----:R-:W4:Y:S01]  /*16170*/  LDL.LU R206, [R1+0x130] ;  /* 0x0001300001ce7983 */ /* 0x001f220000300800 */
[----:B------:R-:W-:-:S03]  /*16180*/  IADD3 R195, P3, R195, UR20, RZ ;  /* 0x00000014c3c37c10 */ /* 0x000fc6000ff7e0ff */
[----:B------:R-:W4:Y:S01]  /*16190*/  LDL.LU R193, [R1+0x128] ;  /* 0x0001280001c17983 */ /* 0x000f220000300800 */
[----:B------:R-:W-:-:S05]  /*161a0*/  IADD3.X R208, R208, UR31, RZ, P6, !PT ;  /* 0x0000001fd0d07c10 */ /* 0x000fca000b7fe4ff */
[----:B------:R0:W-:Y:S04]  /*161b0*/  STL [R1+0x178], R208 ;  /* 0x000178d001007387 */ /* 0x0001e80000100800 */
[----:B------:R-:W-:Y:S01]  /*161c0*/  STL [R1+0x154], R195 ;  /* 0x000154c301007387 */ /* 0x000fe20000100800 */
[----:B------:R-:W-:-:S03]  /*161d0*/  IADD3 R196, P6, R196, UR20, RZ ;  /* 0x00000014c4c47c10 */ /* 0x000fc6000ffde0ff */
[----:B0-----:R-:W4:Y:S01]  /*161e0*/  LDL.LU R208, [R1+0xfc] ;  /* 0x0000fc0001d07983 */ /* 0x001f220000300800 */
[----:B------:R-:W-:Y:S02]  /*161f0*/  IADD3.X R12, R12, UR31, RZ, P5, !PT ;  /* 0x0000001f0c0c7c10 */ /* 0x000fe4000affe4ff */
[----:B------:R-:W-:-:S05]  /*16200*/  IADD3 R241, P5, R241, UR20, RZ ;  /* 0x00000014f1f17c10 */ /* 0x000fca000ffbe0ff */
[----:B------:R0:W-:Y:S04]  /*16210*/  STL [R1+0x144], R241 ;  /* 0x000144f101007387 */ /* 0x0001e80000100800 */
[----:B------:R-:W-:Y:S04]  /*16220*/  STL [R1+0x14c], R196 ;  /* 0x00014cc401007387 */ /* 0x000fe80000100800 */
[----:B0-----:R-:W4:Y:S04]  /*16230*/  LDL.LU R241, [R1+0x928] ;  /* 0x0009280001f17983 */ /* 0x001f280000300800 */
[----:B------:R0:W-:Y:S01]  /*16240*/  STL [R1+0x170], R12 ;  /* 0x0001700c01007387 */ /* 0x0001e20000100800 */
[----:B------:R-:W-:-:S03]  /*16250*/  IADD3.X R13, R13, UR31, RZ, P2, !PT ;  /* 0x0000001f0d0d7c10 */ /* 0x000fc600097fe4ff */
[----:B0-----:R-:W4:Y:S04]  /*16260*/  LDL.LU R12, [R1+0xf4] ;  /* 0x0000f400010c7983 */ /* 0x001f280000300800 */
[----:B------:R-:W4:Y:S04]  /*16270*/  LDL.LU R195, [R1+0x118] ;  /* 0x0001180001c37983 */ /* 0x000f280000300800 */
[----:B------:R-:W4:Y:S04]  /*16280*/  LDL.LU R196, [R1+0xec] ;  /* 0x0000ec0001c47983 */ /* 0x000f280000300800 */
[----:B------:R0:W-:Y:S04]  /*16290*/  STL [R1+0x168], R13 ;  /* 0x0001680d01007387 */ /* 0x0001e80000100800 */
[----:B0-----:R-:W4:Y:S01]  /*162a0*/  LDL.LU R13, [R1+0x110] ;  /* 0x00011000010d7983 */ /* 0x001f220000300800 */
[----:B------:R-:W-:-:S02]  /*162b0*/  IADD3.X R4, R4, UR31, RZ, P1, !PT ;  /* 0x0000001f04047c10 */ /* 0x000fc40008ffe4ff */
[----:B--2---:R-:W-:-:S03]  /*162c0*/  IADD3 R212, P2, R212, UR20, RZ ;  /* 0x00000014d4d47c10 */ /* 0x004fc6000ff5e0ff */
[----:B------:R0:W-:Y:S01]  /*162d0*/  STL [R1+0x160], R4 ;  /* 0x0001600401007387 */ /* 0x0001e20000100800 */
[----:B------:R-:W-:-:S03]  /*162e0*/  IADD3.X R249, R249, UR31, RZ, P5, !PT ;  /* 0x0000001ff9f97c10 */ /* 0x000fc6000affe4ff */
[----:B0-----:R-:W2:Y:S04]  /*162f0*/  LDL.LU R4, [R1+0x924] ;  /* 0x0009240001047983 */ /* 0x001ea80000300800 */
[----:B------:R-:W-:Y:S01]  /*16300*/  STL [R1+0x13c], R212 ;  /* 0x00013cd401007387 */ /* 0x000fe20000100800 */
[----:B---3--:R-:W-:Y:S02]  /*16310*/  IADD3 R211, P1, R211, UR20, RZ ;  /* 0x00000014d3d37c10 */ /* 0x008fe4000ff3e0ff */
[----:B----4-:R-:W-:-:S03]  /*16320*/  IADD3.X R198, R198, UR31, RZ, P4, !PT ;  /* 0x0000001fc6c67c10 */ /* 0x010fc6000a7fe4ff */
[----:B------:R0:W-:Y:S04]  /*16330*/  STL [R1+0x134], R211 ;  /* 0x000134d301007387 */ /* 0x0001e80000100800 */
[----:B0-----:R-:W3:Y:S01]  /*16340*/  LDL.LU R211, [R1+0x108] ;  /* 0x0001080001d37983 */ /* 0x001ee20000300800 */
[----:B------:R-:W-:-:S03]  /*16350*/  IADD3 R201, P4, R201, UR20, RZ ;  /* 0x00000014c9c97c10 */ /* 0x000fc6000ff9e0ff */
[----:B------:R0:W-:Y:S04]  /*16360*/  STL [R1+0x158], R198 ;  /* 0x000158c601007387 */ /* 0x0001e80000100800 */
[----:B0-----:R-:W4:Y:S01]  /*16370*/  LDL.LU R198, [R1+0xdc] ;  /* 0x0000dc0001c67983 */ /* 0x001f220000300800 */
[----:B------:R-:W-:-:S03]  /*16380*/  IADD3.X R202, R202, UR31, RZ, P3, !PT ;  /* 0x0000001fcaca7c10 */ /* 0x000fc60009ffe4ff */
[----:B------:R0:W-:Y:S01]  /*16390*/  STL [R1+0x12c], R201 ;  /* 0x00012cc901007387 */ /* 0x0001e20000100800 */
[----:B------:R-:W-:-:S03]  /*163a0*/  IADD3 R234, P3, R234, UR20, RZ ;  /* 0x00000014eaea7c10 */ /* 0x000fc6000ff7e0ff */
[----:B0-----:R-:W2:Y:S04]  /*163b0*/  LDL.LU R201, [R1+0xd4] ;  /* 0x0000d40001c97983 */ /* 0x001ea80000300800 */
[----:B------:R0:W-:Y:S04]  /*163c0*/  STL [R1+0x150], R202 ;  /* 0x000150ca01007387 */ /* 0x0001e80000100800 */
[----:B0-----:R-:W2:Y:S04]  /*163d0*/  LDL.LU R202, [R1+0xf8] ;  /* 0x0000f80001ca7983 */ /* 0x001ea80000300800 */
[----:B------:R0:W-:Y:S01]  /*163e0*/  STL [R1+0x124], R234 ;  /* 0x000124ea01007387 */ /* 0x0001e20000100800 */
[----:B------:R-:W-:-:S03]  /*163f0*/  IADD3.X R183, R183, UR31, RZ, P6, !PT ;  /* 0x0000001fb7b77c10 */ /* 0x000fc6000b7fe4ff */
[----:B0-----:R-:W2:Y:S04]  /*16400*/  LDL.LU R234, [R1+0x920] ;  /* 0x0009200001ea7983 */ /* 0x001ea80000300800 */
[----:B------:R0:W-:Y:S01]  /*16410*/  STL [R1+0x140], R249 ;  /* 0x000140f901007387 */ /* 0x0001e20000100800 */
[----:B------:R-:W-:-:S03]  /*16420*/  IADD3 R205, P6, R205, UR20, RZ ;  /* 0x00000014cdcd7c10 */ /* 0x000fc6000ffde0ff */
[----:B------:R-:W-:Y:S04]  /*16430*/  STL [R1+0x148], R183 ;  /* 0x000148b701007387 */ /* 0x000fe80000100800 */
[----:B0-----:R-:W2:Y:S04]  /*16440*/  LDL.LU R249, [R1+0x91c] ;  /* 0x00091c0001f97983 */ /* 0x001ea80000300800 */
[----:B------:R0:W-:Y:S04]  /*16450*/  STL [R1+0x11c], R205 ;  /* 0x00011ccd01007387 */ /* 0x0001e80000100800 */
[----:B0-----:R-:W2:Y:S01]  /*16460*/  LDL.LU R205, [R1+0xf0] ;  /* 0x0000f00001cd7983 */ /* 0x001ea20000300800 */
[----:B------:R-:W-:-:S02]  /*16470*/  IADD3 R185, P5, R185, UR20, RZ ;  /* 0x00000014b9b97c10 */ /* 0x000fc4000ffbe0ff */
[----:B------:R-:W-:-:S03]  /*16480*/  IADD3.X R186, R186, UR31, RZ, P2, !PT ;  /* 0x0000001fbaba7c10 */ /* 0x000fc600097fe4ff */
[----:B------:R-:W-:Y:S01]  /*16490*/  STL [R1+0x114], R185 ;  /* 0x000114b901007387 */ /* 0x000fe20000100800 */
[----:B------:R-:W-:Y:S02]  /*164a0*/  IADD3 R188, P2, R188, UR20, RZ ;  /* 0x00000014bcbc7c10 */ /* 0x000fe4000ff5e0ff */
[----:B------:R-:W-:Y:S02]  /*164b0*/  IADD3.X R206, R206, UR31, RZ, P1, !PT ;  /* 0x0000001fcece7c10 */ /* 0x000fe40008ffe4ff */
[----:B------:R-:W-:-:S03]  /*164c0*/  IADD3 R218, P1, R218, UR20, RZ ;  /* 0x00000014dada7c10 */ /* 0x000fc6000ff3e0ff */
[----:B------:R0:W-:Y:S04]  /*164d0*/  STL [R1+0x130], R206 ;  /* 0x000130ce01007387 */ /* 0x0001e80000100800 */
[----:B------:R-:W-:Y:S01]  /*164e0*/  STL [R1+0x138], R186 ;  /* 0x000138ba01007387 */ /* 0x000fe20000100800 */
[----:B------:R-:W-:-:S03]  /*164f0*/  IADD3.X R193, R193, UR31, RZ, P4, !PT ;  /* 0x0000001fc1c17c10 */ /* 0x000fc6000a7fe4ff */
[----:B0-----:R-:W2:Y:S04]  /*16500*/  LDL.LU R206, [R1+0xbc] ;  /* 0x0000bc0001ce7983 */ /* 0x001ea80000300800 */
[----:B------:R-:W-:Y:S04]  /*16510*/  STL [R1+0x10c], R188 ;  /* 0x00010cbc01007387 */ /* 0x000fe80000100800 */
[----:B------:R0:W-:Y:S01]  /*16520*/  STL [R1+0x104], R218 ;  /* 0x000104da01007387 */ /* 0x0001e20000100800 */
[----:B------:R-:W-:Y:S02]  /*16530*/  IADD3.X R3, R3, UR31, RZ, P3, !PT ;  /* 0x0000001f03037c10 */ /* 0x000fe40009ffe4ff */
[----:B------:R-:W-:Y:S01]  /*16540*/  IADD3 R208, P4, R208, UR20, RZ ;  /* 0x00000014d0d07c10 */ /* 0x000fe2000ff9e0ff */
[----:B0-----:R-:W2:Y:S04]  /*16550*/  LDL.LU R218, [R1+0x918] ;  /* 0x0009180001da7983 */ /* 0x001ea80000300800 */
[----:B------:R-:W2:Y:S04]  /*16560*/  LDL.LU R186, [R1+0xb4] ;  /* 0x0000b40001ba7983 */ /* 0x000ea80000300800 */
[----:B------:R0:W-:Y:S04]  /*16570*/  STL [R1+0xfc], R208 ;  /* 0x0000fcd001007387 */ /* 0x0001e80000100800 */
[----:B------:R-:W-:Y:S04]  /*16580*/  STL [R1+0x128], R193 ;  /* 0x000128c101007387 */ /* 0x000fe80000100800 */
[----:B0-----:R-:W2:Y:S04]  /*16590*/  LDL.LU R208, [R1+0xd8] ;  /* 0x0000d80001d07983 */ /* 0x001ea80000300800 */
[----:B------:R0:W-:Y:S04]  /*165a0*/  STL [R1+0x120], R3 ;  /* 0x0001200301007387 */ /* 0x0001e80000100800 */
[----:B0-----:R-:W2:Y:S01]  /*165b0*/  LDL.LU R3, [R1+0x914] ;  /* 0x0009140001037983 */ /* 0x001ea20000300800 */
[----:B------:R-:W-:-:S02]  /*165c0*/  IADD3 R12, P3, R12, UR20, RZ ;  /* 0x000000140c0c7c10 */ /* 0x000fc4000ff7e0ff */
[----:B------:R-:W-:-:S03]  /*165d0*/  IADD3.X R195, R195, UR31, RZ, P6, !PT ;  /* 0x0000001fc3c37c10 */ /* 0x000fc6000b7fe4ff */
[----:B------:R0:W-:Y:S01]  /*165e0*/  STL [R1+0xf4], R12 ;  /* 0x0000f40c01007387 */ /* 0x0001e20000100800 */
[----:B------:R-:W-:-:S03]  /*165f0*/  IADD3 R196, P6, R196, UR20, RZ ;  /* 0x00000014c4c47c10 */ /* 0x000fc6000ffde0ff */
[----:B0-----:R-:W2:Y:S04]  /*16600*/  LDL.LU R12, [R1+0xd0] ;  /* 0x0000d000010c7983 */ /* 0x001ea80000300800 */
[----:B------:R-:W2:Y:S01]  /*16610*/  LDL.LU R188, [R1+0x9c] ;  /* 0x00009c0001bc7983 */ /* 0x000ea20000300800 */
[----:B------:R-:W-:Y:S02]  /*16620*/  IADD3.X R13, R13, UR31, RZ, P5, !PT ;  /* 0x0000001f0d0d7c10 */ /* 0x000fe4000affe4ff */
[----:B------:R-:W-:Y:S01]  /*16630*/  IADD3 R226, P5, R226, UR20, RZ ;  /* 0x00000014e2e27c10 */ /* 0x000fe2000ffbe0ff */
[----:B------:R-:W-:Y:S04]  /*16640*/  STL [R1+0x118], R195 ;  /* 0x000118c301007387 */ /* 0x000fe80000100800 */
[----:B------:R-:W-:Y:S04]  /*16650*/  STL [R1+0xec], R196 ;  /* 0x0000ecc401007387 */ /* 0x000fe80000100800 */
[----:B------:R0:W-:Y:S04]  /*16660*/  STL [R1+0xe4], R226 ;  /* 0x0000e4e201007387 */ /* 0x0001e80000100800 */
[----:B------:R1:W-:Y:S04]  /*16670*/  STL [R1+0x110], R13 ;  /* 0x0001100d01007387 */ /* 0x0003e80000100800 */
[----:B0-----:R-:W2:Y:S01]  /*16680*/  LDL.LU R226, [R1+0x910] ;  /* 0x0009100001e27983 */ /* 0x001ea20000300800 */
[----:B------:R-:W-:-:S03]  /*16690*/  IADD3.X R2, R2, UR31, RZ, P1, !PT ;  /* 0x0000001f02027c10 */ /* 0x000fc60008ffe4ff */
[----:B-1----:R-:W2:Y:S01]  /*166a0*/  LDL.LU R13, [R1+0x94] ;  /* 0x00009400010d7983 */ /* 0x002ea20000300800 */
[----:B---3--:R-:W-:-:S05]  /*166b0*/  IADD3.X R211, R211, UR31, RZ, P2, !PT ;  /* 0x0000001fd3d37c10 */ /* 0x008fca00097fe4ff */
[----:B------:R0:W-:Y:S01]  /*166c0*/  STL [R1+0x108], R211 ;  /* 0x000108d301007387 */ /* 0x0001e20000100800 */
[----:B----4-:R-:W-:-:S03]  /*166d0*/  IADD3 R198, P2, R198, UR20, RZ ;  /* 0x00000014c6c67c10 */ /* 0x010fc6000ff5e0ff */
[----:B0-----:R-:W3:Y:S04]  /*166e0*/  LDL.LU R211, [R1+0xb8] ;  /* 0x0000b80001d37983 */ /* 0x001ee80000300800 */
[----:B------:R0:W-:Y:S01]  /*166f0*/  STL [R1+0x100], R2 ;  /* 0x0001000201007387 */ /* 0x0001e20000100800 */
[----:B--2---:R-:W-:-:S03]  /*16700*/  IADD3 R201, P1, R201, UR20, RZ ;  /* 0x00000014c9c97c10 */ /* 0x004fc6000ff3e0ff */
[----:B0-----:R0:W5:Y:S04]  /*16710*/  LDL.LU R2, [R1+0x90c] ;  /* 0x00090c0001027983 */ /* 0x0011680000300800 */
[----:B------:R-:W-:Y:S04]  /*16720*/  STL [R1+0xdc], R198 ;  /* 0x0000dcc601007387 */ /* 0x000fe80000100800 */
[----:B------:R-:W2:Y:S04]  /*16730*/  LDL.LU R193, [R1+0xb0] ;  /* 0x0000b00001c17983 */ /* 0x000ea80000300800 */
[----:B------:R-:W4:Y:S01]  /*16740*/  LDL.LU R195, [R1+0x7c] ;  /* 0x00007c0001c37983 */ /* 0x000f220000300800 */
[----:B------:R-:W-:-:S03]  /*16750*/  IADD3.X R202, R202, UR31, RZ, P4, !PT ;  /* 0x0000001fcaca7c10 */ /* 0x000fc6000a7fe4ff */
[----:B------:R-:W-:Y:S01]  /*16760*/  STL [R1+0xd4], R201 ;  /* 0x0000d4c901007387 */ /* 0x000fe20000100800 */
[----:B------:R-:W-:Y:S02]  /*16770*/  IADD3.X R205, R205, UR31, RZ, P3, !PT ;  /* 0x0000001fcdcd7c10 */ /* 0x000fe40009ffe4ff */
[----:B------:R-:W-:Y:S02]  /*16780*/  IADD3 R217, P3, R217, UR20, RZ ;  /* 0x00000014d9d97c10 */ /* 0x000fe4000ff7e0ff */
[----:B------:R-:W-:-:S05]  /*16790*/  IADD3 R218, P4, R218, UR20, RZ ;  /* 0x00000014dada7c10 */ /* 0x000fca000ff9e0ff */
[----:B------:R1:W-:Y:S04]  /*167a0*/  STL [R1+0xcc], R218 ;  /* 0x0000ccda01007387 */ /* 0x0003e80000100800 */
[----:B------:R-:W-:Y:S04]  /*167b0*/  STL [R1+0xf8], R202 ;  /* 0x0000f8ca01007387 */ /* 0x000fe80000100800 */
[----:B-1----:R-:W4:Y:S04]  /*167c0*/  LDL.LU R218, [R1+0x908] ;  /* 0x0009080001da7983 */ /* 0x002f280000300800 */
[----:B------:R-:W4:Y:S04]  /*167d0*/  LDL.LU R196, [R1+0x74] ;  /* 0x0000740001c47983 */ /* 0x000f280000300800 */
[----:B------:R-:W4:Y:S04]  /*167e0*/  LDL.LU R198, [R1+0x98] ;  /* 0x0000980001c67983 */ /* 0x000f280000300800 */
[----:B------:R-:W4:Y:S04]  /*167f0*/  LDL.LU R201, [R1+0x90] ;  /* 0x0000900001c97983 */ /* 0x000f280000300800 */
[----:B------:R1:W-:Y:S04]  /*16800*/  STL [R1+0xc4], R217 ;  /* 0x0000c4d901007387 */ /* 0x0003e80000100800 */
[----:B------:R-:W-:Y:S04]  /*16810*/  STL [R1+0xf0], R205 ;  /* 0x0000f0cd01007387 */ /* 0x000fe80000100800 */
[----:B-1----:R-:W4:Y:S01]  /*16820*/  LDL.LU R217, [R1+0x904] ;  /* 0x0009040001d97983 */ /* 0x002f220000300800 */
[----:B------:R-:W-:-:S02]  /*16830*/  IADD3.X R226, R226, UR31, RZ, P6, !PT ;  /* 0x0000001fe2e27c10 */ /* 0x000fc4000b7fe4ff */
[----:B------:R-:W-:-:S03]  /*16840*/  IADD3 R206, P6, R206, UR20, RZ ;  /* 0x00000014cece7c10 */ /* 0x000fc6000ffde0ff */
[----:B------:R1:W-:Y:S04]  /*16850*/  STL [R1+0xe8], R226 ;  /* 0x0000e8e201007387 */ /* 0x0003e80000100800 */
[----:B-1----:R-:W4:Y:S04]  /*16860*/  LDL.LU R226, [R1+0x900] ;  /* 0x0009000001e27983 */ /* 0x002f280000300800 */
[----:B------:R-:W4:Y:S04]  /*16870*/  LDL.LU R202, [R1+0x5c] ;  /* 0x00005c0001ca7983 */ /* 0x000f280000300800 */
[----:B------:R-:W4:Y:S04]  /*16880*/  LDL.LU R205, [R1+0x54] ;  /* 0x0000540001cd7983 */ /* 0x000f280000300800 */
[----:B------:R1:W-:Y:S04]  /*16890*/  STL [R1+0xbc], R206 ;  /* 0x0000bcce01007387 */ /* 0x0003e80000100800 */
[----:B-1----:R-:W4:Y:S01]  /*168a0*/  LDL.LU R206, [R1+0x78] ;  /* 0x0000780001ce7983 */ /* 0x002f220000300800 */
[----:B------:R-:W-:-:S02]  /*168b0*/  IADD3.X R225, R225, UR31, RZ, P5, !PT ;  /* 0x0000001fe1e17c10 */ /* 0x000fc4000affe4ff */
[----:B------:R-:W-:Y:S02]  /*168c0*/  IADD3.X R208, R208, UR31, RZ, P2, !PT ;  /* 0x0000001fd0d07c10 */ /* 0x000fe400097fe4ff */
[----:B------:R-:W-:Y:S02]  /*168d0*/  IADD3 R234, P2, R234, UR20, RZ ;  /* 0x00000014eaea7c10 */ /* 0x000fe4000ff5e0ff */
[----:B------:R-:W-:Y:S01]  /*168e0*/  IADD3 R186, P5, R186, UR20, RZ ;  /* 0x00000014baba7c10 */ /* 0x000fe2000ffbe0ff */
[----:B------:R1:W-:Y:S01]  /*168f0*/  STL [R1+0xe0], R225 ;  /* 0x0000e0e101007387 */ /* 0x0003e20000100800 */
[----:B------:R-:W-:Y:S02]  /*16900*/  IADD3.X R12, R12, UR31, RZ, P1, !PT ;  /* 0x0000001f0c0c7c10 */ /* 0x000fe40008ffe4ff */
[----:B------:R-:W-:Y:S02]  /*16910*/  IADD3 R233, P1, R233, UR20, RZ ;  /* 0x00000014e9e97c10 */ /* 0x000fe4000ff3e0ff */
[----:B------:R-:W-:Y:S01]  /*16920*/  IADD3.X R3, R3, UR31, RZ, P4, !PT ;  /* 0x0000001f03037c10 */ /* 0x000fe2000a7fe4ff */
[----:B-1----:R-:W4:Y:S04]  /*16930*/  LDL.LU R225, [R1+0x8fc] ;  /* 0x0008fc0001e17983 */ /* 0x002f280000300800 */
[----:B------:R1:W-:Y:S04]  /*16940*/  STL [R1+0xac], R234 ;  /* 0x0000acea01007387 */ /* 0x0003e80000100800 */
[----:B------:R-:W-:Y:S01]  /*16950*/  STL [R1+0xb4], R186 ;  /* 0x0000b4ba01007387 */ /* 0x000fe20000100800 */
[----:B------:R-:W-:-:S03]  /*16960*/  IADD3.X R242, R242, UR31, RZ, P3, !PT ;  /* 0x0000001ff2f27c10 */ /* 0x000fc60009ffe4ff */
[----:B-1----:R-:W4:Y:S04]  /*16970*/  LDL.LU R234, [R1+0x8f8] ;  /* 0x0008f80001ea7983 */ /* 0x002f280000300800 */
[----:B------:R1:W-:Y:S01]  /*16980*/  STL [R1+0xd8], R208 ;  /* 0x0000d8d001007387 */ /* 0x0003e20000100800 */
[----:B------:R-:W-:Y:S02]  /*16990*/  IADD3 R188, P4, R188, UR20, RZ ;  /* 0x00000014bcbc7c10 */ /* 0x000fe4000ff9e0ff */
[----:B------:R-:W-:Y:S01]  /*169a0*/  IADD3 R13, P3, R13, UR20, RZ ;  /* 0x000000140d0d7c10 */ /* 0x000fe2000ff7e0ff */
[----:B-1----:R-:W4:Y:S04]  /*169b0*/  LDL.LU R208, [R1+0x3c] ;  /* 0x00003c0001d07983 */ /* 0x002f280000300800 */
[----:B------:R1:W-:Y:S04]  /*169c0*/  STL [R1+0xa4], R233 ;  /* 0x0000a4e901007387 */ /* 0x0003e80000100800 */
[----:B-1----:R-:W4:Y:S04]  /*169d0*/  LDL.LU R233, [R1+0x8f4] ;  /* 0x0008f40001e97983 */ /* 0x002f280000300800 */
[----:B------:R1:W-:Y:S01]  /*169e0*/  STL [R1+0xd0], R12 ;  /* 0x0000d00c01007387 */ /* 0x0003e20000100800 */
[----:B---3--:R-:W-:-:S02]  /*169f0*/  IADD3.X R211, R211, UR31, RZ, P6, !PT ;  /* 0x0000001fd3d37c10 */ /* 0x008fc4000b7fe4ff */
[----:B------:R-:W-:Y:S01]  /*16a00*/  IADD3 R241, P6, R241, UR20, RZ ;  /* 0x00000014f1f17c10 */ /* 0x000fe2000ffde0ff */
[----:B-1----:R-:W3:Y:S04]  /*16a10*/  LDL.LU R12, [R1+0x58] ;  /* 0x00005800010c7983 */ /* 0x002ee80000300800 */
[----:B------:R1:W-:Y:S01]  /*16a20*/  STL [R1+0xc8], R3 ;  /* 0x0000c80301007387 */ /* 0x0003e20000100800 */
[----:B------:R-:W-:Y:S02]  /*16a30*/  IADD3.X R249, R249, UR31, RZ, P2, !PT ;  /* 0x0000001ff9f97c10 */ /* 0x000fe400097fe4ff */
[----:B--2---:R-:W-:Y:S01]  /*16a40*/  IADD3.X R193, R193, UR31, RZ, P5, !PT ;  /* 0x0000001fc1c17c10 */ /* 0x004fe2000affe4ff */
[----:B-1----:R0:W5:Y:S04]  /*16a50*/  LDL.LU R3, [R1+0x8f0] ;  /* 0x0008f00001037983 */ /* 0x0021680000300800 */
[----:B------:R1:W-:Y:S01]  /*16a60*/  STL [R1+0xc0], R242 ;  /* 0x0000c0f201007387 */ /* 0x0003e20000100800 */
[----:B------:R-:W-:-:S03]  /*16a70*/  IADD3 R250, P5, R250, UR20, RZ ;  /* 0x00000014fafa7c10 */ /* 0x000fc6000ffbe0ff */
[----:B-1----:R-:W2:Y:S04]  /*16a80*/  LDL.LU R242, [R1+0x8ec] ;  /* 0x0008ec0001f27983 */ /* 0x002ea80000300800 */
[----:B------:R-:W-:Y:S04]  /*16a90*/  STL [R1+0x9c], R188 ;  /* 0x00009cbc01007387 */ /* 0x000fe80000100800 */
[----:B------:R1:W-:Y:S01]  /*16aa0*/  STL [R1+0x94], R13 ;  /* 0x0000940d01007387 */ /* 0x0003e20000100800 */
[----:B------:R-:W-:Y:S02]  /*16ab0*/  IADD3.X R252, R252, UR31, RZ, P1, !PT ;  /* 0x0000001ffcfc7c10 */ /* 0x000fe40008ffe4ff */
[----:B----4-:R-:W-:Y:S01]  /*16ac0*/  IADD3 R195, P2, R195, UR20, RZ ;  /* 0x00000014c3c37c10 */ /* 0x010fe2000ff5e0ff */
[----:B-1----:R-:W4:Y:S04]  /*16ad0*/  LDL.LU R13, [R1+0x1c] ;  /* 0x00001c00010d7983 */ /* 0x002f280000300800 */
[----:B------:R1:W-:Y:S04]  /*16ae0*/  STL [R1+0x8c], R241 ;  /* 0x00008cf101007387 */ /* 0x0003e80000100800 */
[----:B-1----:R-:W2:Y:S04]  /*16af0*/  LDL.LU R241, [R1+0x8e8] ;  /* 0x0008e80001f17983 */ /* 0x002ea80000300800 */
[----:B------:R1:W-:Y:S04]  /*16b00*/  STL [R1+0xb8], R211 ;  /* 0x0000b8d301007387 */ /* 0x0003e80000100800 */
[----:B-1----:R-:W2:Y:S04]  /*16b10*/  LDL.LU R211, [R1+0x38] ;  /* 0x0000380001d37983 */ /* 0x002ea80000300800 */
[----:B------:R1:W-:Y:S01]  /*16b20*/  STL [R1+0x84], R250 ;  /* 0x000084fa01007387 */ /* 0x0003e20000100800 */
[----:B------:R-:W-:-:S03]  /*16b30*/  IADD3.X R4, R4, UR31, RZ, P6, !PT ;  /* 0x0000001f04047c10 */ /* 0x000fc6000b7fe4ff */
[----:B-1----:R-:W2:Y:S04]  /*16b40*/  LDL.LU R250, [R1+0x8e4] ;  /* 0x0008e40001fa7983 */ /* 0x002ea80000300800 */
[----:B------:R-:W-:Y:S04]  /*16b50*/  STL [R1+0xb0], R193 ;  /* 0x0000b0c101007387 */ /* 0x000fe80000100800 */
[----:B------:R1:W-:Y:S04]  /*16b60*/  STL [R1+0xa8], R249 ;  /* 0x0000a8f901007387 */ /* 0x0003e80000100800 */
[----:B-1----:R-:W2:Y:S04]  /*16b70*/  LDL.LU R249, [R1+0x8e0] ;  /* 0x0008e00001f97983 */ /* 0x002ea80000300800 */
[----:B------:R1:W-:Y:S04]  /*16b80*/  STL [R1+0xa0], R252 ;  /* 0x0000a0fc01007387 */ /* 0x0003e80000100800 */
[----:B-1----:R-:W2:Y:S01]  /*16b90*/  LDL.LU R252, [R1+0x8dc] ;  /* 0x0008dc0001fc7983 */ /* 0x002ea20000300800 */
[----:B------:R-:W-:-:S02]  /*16ba0*/  IADD3 R196, P1, R196, UR20, RZ ;  /* 0x00000014c4c47c10 */ /* 0x000fc4000ff3e0ff */
[----:B------:R-:W-:Y:S02]  /*16bb0*/  IADD3.X R198, R198, UR31, RZ, P4, !PT ;  /* 0x0000001fc6c67c10 */ /* 0x000fe4000a7fe4ff */
[----:B------:R-:W-:Y:S01]  /*16bc0*/  IADD3 R214, P4, R214, UR20, RZ ;  /* 0x00000014d6d67c10 */ /* 0x000fe2000ff9e0ff */
[----:B------:R-:W-:Y:S01]  /*16bd0*/  STL [R1+0x7c], R195 ;  /* 0x00007cc301007387 */ /* 0x000fe20000100800 */
[----:B------:R-:W-:Y:S02]  /*16be0*/  IADD3.X R201, R201, UR31, RZ, P3, !PT ;  /* 0x0000001fc9c97c10 */ /* 0x000fe40009ffe4ff */
[----:B------:R-:W-:Y:S01]  /*16bf0*/  IADD3 R219, P3, R219, UR20, RZ ;  /* 0x00000014dbdb7c10 */ /* 0x000fe2000ff7e0ff */
[----:B------:R1:W-:Y:S04]  /*16c00*/  STL [R1+0x6c], R214 ;  /* 0x00006cd601007387 */ /* 0x0003e80000100800 */
[----:B------:R-:W-:Y:S04]  /*16c10*/  STL [R1+0x74], R196 ;  /* 0x000074c401007387 */ /* 0x000fe80000100800 */
[----:B-1----:R-:W2:Y:S04]  /*16c20*/  LDL.LU R214, [R1+0x8d8] ;  /* 0x0008d80001d67983 */ /* 0x002ea80000300800 */
[----:B------:R-:W-:Y:S04]  /*16c30*/  STL [R1+0x98], R198 ;  /* 0x000098c601007387 */ /* 0x000fe80000100800 */
        /* <DEDUP_REMOVED lines=9> */
[----:B------:R-:W-:-:S03]  /*16cd0*/  IADD3 R205, P5, R205, UR20, RZ ;  /* 0x00000014cdcd7c10 */ /* 0x000fc6000ffbe0ff */
[----:B------:R-:W-:Y:S01]  /*16ce0*/  STL [R1+0x5c], R202 ;  /* 0x00005cca01007387 */ /* 0x000fe20000100800 */
[----:B------:R-:W-:Y:S02]  /*16cf0*/  IADD3.X R206, R206, UR31, RZ, P2, !PT ;  /* 0x0000001fcece7c10 */ /* 0x000fe400097fe4ff */
[----:B------:R-:W-:-:S05]  /*16d00*/  IADD3 R227, P2, R227, UR20, RZ ;  /* 0x00000014e3e37c10 */ /* 0x000fca000ff5e0ff */
[----:B------:R1:W-:Y:S04]  /*16d10*/  STL [R1+0x4c], R227 ;  /* 0x00004ce301007387 */ /* 0x0003e80000100800 */
[----:B------:R-:W-:Y:S04]  /*16d20*/  STL [R1+0x54], R205 ;  /* 0x000054cd01007387 */ /* 0x000fe80000100800 */
[----:B-1----:R-:W2:Y:S01]  /*16d30*/  LDL.LU R227, [R1+0x8c8] ;  /* 0x0008c80001e37983 */ /* 0x002ea20000300800 */
[----:B------:R-:W-:-:S03]  /*16d40*/  IADD3.X R6, R6, UR31, RZ, P4, !PT ;  /* 0x0000001f06067c10 */ /* 0x000fc6000a7fe4ff */
[----:B------:R-:W-:Y:S01]  /*16d50*/  STL [R1+0x78], R206 ;  /* 0x000078ce01007387 */ /* 0x000fe20000100800 */
[----:B------:R-:W-:Y:S02]  /*16d60*/  IADD3.X R220, R220, UR31, RZ, P3, !PT ;  /* 0x0000001fdcdc7c10 */ /* 0x000fe40009ffe4ff */
[----:B------:R-:W-:Y:S02]  /*16d70*/  IADD3.X R235, R235, UR31, RZ, P2, !PT ;  /* 0x0000001febeb7c10 */ /* 0x000fe400097fe4ff */
[----:B------:R-:W-:Y:S02]  /*16d80*/  IADD3 R208, P4, R208, UR20, RZ ;  /* 0x00000014d0d07c10 */ /* 0x000fe4000ff9e0ff */
[----:B---3--:R-:W-:Y:S02]  /*16d90*/  IADD3.X R12, R12, UR31, RZ, P6, !PT ;  /* 0x0000001f0c0c7c10 */ /* 0x008fe4000b7fe4ff */
[----:B------:R-:W-:Y:S02]  /*16da0*/  IADD3 R228, P6, R228, UR20, RZ ;  /* 0x00000014e4e47c10 */ /* 0x000fe4000ffde0ff */
[----:B----4-:R-:W-:-:S02]  /*16db0*/  IADD3 R13, P2, R13, UR20, RZ ;  /* 0x000000140d0d7c10 */ /* 0x010fc4000ff5e0ff */
[----:B--2---:R-:W-:Y:S02]  /*16dc0*/  IADD3.X R211, R211, UR31, RZ, P4, !PT ;  /* 0x0000001fd3d37c10 */ /* 0x004fe4000a7fe4ff */
[----:B------:R-:W-:Y:S02]  /*16dd0*/  IADD3 R244, P4, R244, UR20, RZ ;  /* 0x00000014f4f47c10 */ /* 0x000fe4000ff9e0ff */
[----:B------:R-:W-:Y:S02]  /*16de0*/  IADD3 R219, P3, R219, UR20, RZ ;  /* 0x00000014dbdb7c10 */ /* 0x000fe4000ff7e0ff */
[----:B------:R-:W-:Y:S02]  /*16df0*/  IADD3.X R4, R4, UR31, RZ, P1, !PT ;  /* 0x0000001f04047c10 */ /* 0x000fe40008ffe4ff */
[----:B------:R-:W-:-:S03]  /*16e00*/  IADD3 R5, P1, R5, UR20, RZ ;  /* 0x0000001405057c10 */ /* 0x000fc6000ff3e0ff */
[----:B------:R1:W-:Y:S04]  /*16e10*/  STL [R1+0x70], R4 ;  /* 0x0000700401007387 */ /* 0x0003e80000100800 */
[----:B-1----:R0:W5:Y:S04]  /*16e20*/  LDL.LU R4, [R1+0x8c4] ;  /* 0x0008c40001047983 */ /* 0x0021680000300800 */
[----:B------:R1:W-:Y:S04]  /*16e30*/  STL [R1+0x44], R5 ;  /* 0x0000440501007387 */ /* 0x0003e80000100800 */
[----:B-1----:R0:W5:Y:S04]  /*16e40*/  LDL.LU R5, [R1+0x8c0] ;  /* 0x0008c00001057983 */ /* 0x0021680000300800 */
[----:B------:R1:W-:Y:S04]  /*16e50*/  STL [R1+0x68], R6 ;  /* 0x0000680601007387 */ /* 0x0003e80000100800 */
[----:B-1----:R0:W5:Y:S04]  /*16e60*/  LDL.LU R6, [R1+0x8bc] ;  /* 0x0008bc0001067983 */ /* 0x0021680000300800 */
[----:B------:R1:W-:Y:S01]  /*16e70*/  STL [R1+0x60], R220 ;  /* 0x000060dc01007387 */ /* 0x0003e20000100800 */
[----:B------:R-:W-:-:S03]  /*16e80*/  IADD3.X R7, R7, UR31, RZ, P1, !PT ;  /* 0x0000001f07077c10 */ /* 0x000fc60008ffe4ff */
[----:B-1----:R-:W2:Y:S04]  /*16e90*/  LDL.LU R220, [R1+0x8b8] ;  /* 0x0008b80001dc7983 */ /* 0x002ea80000300800 */
[----:B------:R-:W-:Y:S01]  /*16ea0*/  STL [R1+0x3c], R208 ;  /* 0x00003cd001007387 */ /* 0x000fe20000100800 */
[----:B------:R-:W-:-:S03]  /*16eb0*/  IADD3.X R227, R227, UR31, RZ, P5, !PT ;  /* 0x0000001fe3e37c10 */ /* 0x000fc6000affe4ff */
[----:B------:R1:W-:Y:S01]  /*16ec0*/  STL [R1+0x34], R219 ;  /* 0x000034db01007387 */ /* 0x0003e20000100800 */
[----:B------:R-:W-:-:S03]  /*16ed0*/  IADD3 R236, P5, R236, UR20, RZ ;  /* 0x00000014ecec7c10 */ /* 0x000fc6000ffbe0ff */
[----:B-1----:R-:W3:Y:S04]  /*16ee0*/  LDL.LU R219, [R1+0x8b4] ;  /* 0x0008b40001db7983 */ /* 0x002ee80000300800 */
[----:B------:R1:W-:Y:S01]  /*16ef0*/  STL [R1+0x2c], R228 ;  /* 0x00002ce401007387 */ /* 0x0003e20000100800 */
[----:B------:R-:W-:-:S03]  /*16f00*/  IADD3 R252, P1, R252, UR20, RZ ;  /* 0x00000014fcfc7c10 */ /* 0x000fc6000ff3e0ff */
[----:B-1----:R-:W4:Y:S04]  /*16f10*/  LDL.LU R228, [R1+0x8b0] ;  /* 0x0008b00001e47983 */ /* 0x002f280000300800 */
[----:B------:R-:W-:Y:S04]  /*16f20*/  STL [R1+0x58], R12 ;  /* 0x0000580c01007387 */ /* 0x000fe80000100800 */
[----:B------:R1:W-:Y:S01]  /*16f30*/  STL [R1+0x50], R227 ;  /* 0x000050e301007387 */ /* 0x0003e20000100800 */
[----:B------:R-:W-:-:S03]  /*16f40*/  IADD3.X R10, R10, UR31, RZ, P3, !PT ;  /* 0x0000001f0a0a7c10 */ /* 0x000fc60009ffe4ff */
[----:B-1----:R-:W2:Y:S04]  /*16f50*/  LDL.LU R227, [R1+0x8ac] ;  /* 0x0008ac0001e37983 */ /* 0x002ea80000300800 */
[----:B------:R1:W-:Y:S04]  /*16f60*/  STL [R1+0x24], R236 ;  /* 0x000024ec01007387 */ /* 0x0003e80000100800 */
[----:B-1----:R-:W3:Y:S04]  /*16f70*/  LDL.LU R236, [R1+0x8a8] ;  /* 0x0008a80001ec7983 */ /* 0x002ee80000300800 */
[----:B------:R1:W-:Y:S04]  /*16f80*/  STL [R1+0x48], R235 ;  /* 0x000048eb01007387 */ /* 0x0003e80000100800 */
[----:B-1----:R-:W4:Y:S04]  /*16f90*/  LDL.LU R235, [R1+0x8a4] ;  /* 0x0008a40001eb7983 */ /* 0x002f280000300800 */
[----:B------:R1:W-:Y:S04]  /*16fa0*/  STL [R1+0x40], R7 ;  /* 0x0000400701007387 */ /* 0x0003e80000100800 */
[----:B-1----:R0:W5:Y:S04]  /*16fb0*/  LDL.LU R7, [R1+0x8a0] ;  /* 0x0008a00001077983 */ /* 0x0021680000300800 */
[----:B------:R-:W-:Y:S04]  /*16fc0*/  STL [R1+0x1c], R13 ;  /* 0x00001c0d01007387 */ /* 0x000fe80000100800 */
[----:B------:R1:W-:Y:S04]  /*16fd0*/  STL [R1+0x14], R252 ;  /* 0x000014fc01007387 */ /* 0x0003e80000100800 */
[----:B-1----:R-:W2:Y:S04]  /*16fe0*/  LDL.LU R252, [R1+0x89c] ;  /* 0x00089c0001fc7983 */ /* 0x002ea80000300800 */
[----:B------:R1:W-:Y:S04]  /*16ff0*/  STL [R1+0xc], R244 ;  /* 0x00000cf401007387 */ /* 0x0003e80000100800 */
[----:B-1----:R-:W2:Y:S04]  /*17000*/  LDL.LU R244, [R1+0x898] ;  /* 0x0008980001f47983 */ /* 0x002ea80000300800 */
[----:B------:R-:W-:Y:S04]  /*17010*/  STL [R1+0x38], R211 ;  /* 0x000038d301007387 */ /* 0x000fe80000100800 */
[----:B------:R1:W-:Y:S04]  /*17020*/  STL [R1+0x30], R10 ;  /* 0x0000300a01007387 */ /* 0x0003e80000100800 */
[----:B-1----:R-:W3:Y:S01]  /*17030*/  LDL.LU R10, [R1+0x894] ;  /* 0x00089400010a7983 */ /* 0x002ee20000300800 */
[----:B------:R-:W-:-:S04]  /*17040*/  USHF.L.U32 UR5, UR29, 0x7, URZ ;  /* 0x000000071d057899 */ /* 0x000fc8000800063f */
[----:B------:R-:W-:-:S04]  /*17050*/  ULOP3.LUT UR5, UR5, 0x200, URZ, 0xc0, !UPT ;  /* 0x0000020005057892 */ /* 0x000fc8000f8ec03f */
[----:B------:R-:W-:Y:S01]  /*17060*/  ULEA.HI UR5, UR28, UR5, URZ, 0x1c ;  /* 0x000000051c057291 */ /* 0x000fe2000f8fe03f */
[----:B------:R-:W-:-:S03]  /*17070*/  WARPGROUP.ARRIVE ;  /* 0x00000000000079c5 */ /* 0x000fc60000000000 */
[----:B------:R-:W-:Y:S01]  /*17080*/  ULOP3.LUT UR16, UR5, 0x3fff, URZ, 0xc0, !UPT ;  /* 0x00003fff05107892 */ /* 0x000fe2000f8ec03f */
[----:B------:R-:W-:Y:S01]  /*17090*/  UMOV UR19, 0x40000040 ;  /* 0x4000004000137882 */ /* 0x000fe20000000000 */
[----:B------:R-:W-:-:S07]  /*170a0*/  UMOV UR17, 0x40000040 ;  /* 0x4000004000117882 */ /* 0x000fce0000000000 */
[----:B------:R-:W-:Y:S01]  /*170b0*/  QGMMA.64x256x32.F32.E5M2.E5M2 R24, gdesc[UR16], R24 ;  /* 0x03e00000101879f3 */ /* 0x000fe20008703818 */
[----:B------:R-:W-:Y:S02]  /*170c0*/  IADD3 R243, P3, R243, UR20, RZ ;  /* 0x00000014f3f37c10 */ /* 0x000fe4000ff7e0ff */
[----:B------:R-:W-:Y:S02]  /*170d0*/  IADD3.X R251, R251, UR31, RZ, P6, !PT ;  /* 0x0000001ffbfb7c10 */ /* 0x000fe4000b7fe4ff */
[----:B------:R-:W-:Y:S01]  /*170e0*/  IADD3.X R8, R8, UR31, RZ, P5, !PT ;  /* 0x0000001f08087c10 */ /* 0x000fe2000affe4ff */
[----:B------:R1:W-:Y:S01]  /*170f0*/  STL [R1+0x4], R243 ;  /* 0x000004f301007387 */ /* 0x0003e20000100800 */
[----:B------:R-:W-:Y:S02]  /*17100*/  IADD3.X R214, R214, UR31, RZ, P1, !PT ;  /* 0x0000001fd6d67c10 */ /* 0x000fe40008ffe4ff */
[----:B------:R-:W-:Y:S01]  /*17110*/  IADD3.X R213, R213, UR31, RZ, P4, !PT ;  /* 0x0000001fd5d57c10 */ /* 0x000fe2000a7fe4ff */
[----:B-1----:R-:W2:Y:S04]  /*17120*/  LDL.LU R243, [R1+0x890] ;  /* 0x0008900001f37983 */ /* 0x002ea80000300800 */
[----:B------:R1:W-:Y:S01]  /*17130*/  STL [R1+0x28], R251 ;  /* 0x000028fb01007387 */ /* 0x0003e20000100800 */
[----:B------:R-:W-:-:S03]  /*17140*/  IADD3.X R0, R0, UR31, RZ, P3, !PT ;  /* 0x0000001f00007c10 */ /* 0x000fc60009ffe4ff */
[----:B-1----:R-:W2:Y:S04]  /*17150*/  LDL.LU R251, [R1+0x88c] ;  /* 0x00088c0001fb7983 */ /* 0x002ea80000300800 */
[----:B------:R1:W-:Y:S04]  /*17160*/  STL [R1+0x20], R8 ;  /* 0x0000200801007387 */ /* 0x0003e80000100800 */
[----:B-1----:R0:W5:Y:S01]  /*17170*/  LDL.LU R8, [R1+0x888] ;  /* 0x0008880001087983 */ /* 0x0021620000300800 */
[----:B------:R-:W-:Y:S01]  /*17180*/  UIADD3 UR8, UP0, UR16, 0x2, URZ ;  /* 0x0000000210087890 */ /* 0x000fe2000ff1e03f */
[----:B------:R-:W-:-:S03]  /*17190*/  UMOV UR5, URZ ;  /* 0x0000003f00057c82 */ /* 0x000fc60008000000 */
[----:B------:R-:W-:-:S09]  /*171a0*/  UIADD3.X UR9, UR5, 0x40000040, URZ, UP0, !UPT ;  /* 0x4000004005097890 */ /* 0x000fd200087fe43f */
[----:B------:R-:W-:Y:S01]  /*171b0*/  QGMMA.64x256x32.F32.E5M2.E5M2 R24, gdesc[UR8], R24 ;  /* 0x03e00000081879f3 */ /* 0x000fe20008703818 */
[----:B---3--:R-:W-:-:S05]  /*171c0*/  IADD3.X R10, R10, UR31, RZ, P2, !PT ;  /* 0x0000001f0a0a7c10 */ /* 0x008fca00097fe4ff */
[----:B------:R1:W-:Y:S04]  /*171d0*/  STL [R1+0x18], R10 ;  /* 0x0000180a01007387 */ /* 0x0003e80000100800 */
[----:B-1----:R0:W5:Y:S04]  /*171e0*/  LDL.LU R10, [R1+0x884] ;  /* 0x00088400010a7983 */ /* 0x0021680000300800 */
[----:B------:R1:W-:Y:S04]  /*171f0*/  STL [R1+0x10], R214 ;  /* 0x000010d601007387 */ /* 0x0003e80000100800 */
[----:B-1----:R-:W3:Y:S04]  /*17200*/  LDL.LU R214, [R1+0x880] ;  /* 0x0008800001d67983 */ /* 0x002ee80000300800 */
[----:B------:R1:W-:Y:S04]  /*17210*/  STL [R1+0x8], R213 ;  /* 0x000008d501007387 */ /* 0x0003e80000100800 */
[----:B-1----:R-:W3:Y:S04]  /*17220*/  LDL.LU R213, [R1+0x87c] ;  /* 0x00087c0001d57983 */ /* 0x002ee80000300800 */
[----:B------:R1:W-:Y:S04]  /*17230*/  STL [R1], R0 ;  /* 0x0000000001007387 */ /* 0x0003e80000100800 */
[----:B-1----:R-:W3:Y:S04]  /*17240*/  LDL.LU R0, [R1+0x878] ;  /* 0x0008780001007983 */ /* 0x002ee80000300800 */
[----:B------:R-:W3:Y:S01]  /*17250*/  LDL.LU R211, [R1+0x554] ;  /* 0x0005540001d37983 */ /* 0x000ee20000300800 */
[----:B------:R-:W-:-:S09]  /*17260*/  UIADD3.64 UR24, UR8, 0x2, URZ ;  /* 0x0000000208187897 */ /* 0x000fd2000fffe03f */
[----:B------:R-:W-:Y:S01]  /*17270*/  QGMMA.64x256x32.F32.E5M2.E5M2 R24, gdesc[UR24], R24 ;  /* 0x03e00000181879f3 */ /* 0x000fe20008703818 */
[----:B------:R-:W-:-:S04]  /*17280*/  IADD3 R248, P2, R248, UR20, RZ ;  /* 0x00000014f8f87c10 */ /* 0x000fc8000ff5e0ff */
[----:B------:R-:W-:Y:S02]  /*17290*/  IADD3.X R247, R247, UR31, RZ, P2, !PT ;  /* 0x0000001ff7f77c10 */ /* 0x000fe400097fe4ff */
[----:B------:R-:W-:-:S04]  /*172a0*/  IADD3 R236, P2, R236, UR20, RZ ;  /* 0x00000014ecec7c10 */ /* 0x000fc8000ff5e0ff */
[----:B----4-:R-:W-:Y:S02]  /*172b0*/  IADD3.X R235, R235, UR31, RZ, P2, !PT ;  /* 0x0000001febeb7c10 */ /* 0x010fe400097fe4ff */
[----:B------:R-:W-:-:S04]  /*172c0*/  IADD3 R224, P2, R224, UR20, RZ ;  /* 0x00000014e0e07c10 */ /* 0x000fc8000ff5e0ff */
[----:B------:R-:W-:Y:S01]  /*172d0*/  IADD3.X R223, R223, UR31, RZ, P2, !PT ;  /* 0x0000001fdfdf7c10 */ /* 0x000fe200097fe4ff */
[----:B------:R-:W-:Y:S01]  /*172e0*/  UIADD3.64 UR12, UR8, 0x4, URZ ;  /* 0x00000004080c7897 */ /* 0x000fe2000fffe03f */
[----:B--2---:R-:W-:-:S09]  /*172f0*/  IADD3 R252, P6, R252, UR20, RZ ;  /* 0x00000014fcfc7c10 */ /* 0x004fd2000ffde0ff */
[----:B------:R-:W-:Y:S01]  /*17300*/  QGMMA.64x256x32.F32.E5M2.E5M2 R24, gdesc[UR12], R24, gsb0 ;  /* 0x03e000000c1879f3 */ /* 0x000fe20008003818 */
[----:B---3--:R-:W-:-:S04]  /*17310*/  IADD3 R211, P2, R211, UR7, RZ ;  /* 0x00000007d3d37c10 */ /* 0x008fc8000ff5e0ff */
[----:B------:R-:W-:Y:S01]  /*17320*/  IADD3.X R0, R0, UR30, RZ, P2, !PT ;  /* 0x0000001e00007c10 */ /* 0x000fe200097fe4ff */
[----:B------:R-:W-:Y:S04]  /*17330*/  STL [R1+0x554], R211 ;  /* 0x000554d301007387 */ /* 0x000fe80000100800 */
[----:B------:R1:W-:Y:S04]  /*17340*/  STL [R1+0x538], R0 ;  /* 0x0005380001007387 */ /* 0x0003e80000100800 */
[----:B-1----:R0:W5:Y:S01]  /*17350*/  LDL.LU R0, [R1+0x874] ;  /* 0x0008740001007983 */ /* 0x0021620000300800 */
[----:B------:R-:W-:Y:S01]  /*17360*/  IADD3 R250, P5, R250, UR20, RZ ;  /* 0x00000014fafa7c10 */ /* 0x000fe2000ffbe0ff */
[----:B------:R-:W-:Y:S01]  /*17370*/  UIADD3 UR4, UR4, 0x1, URZ ;  /* 0x0000000104047890 */ /* 0x000fe2000fffe03f */
[----:B------:R-:W-:-:S02]  /*17380*/  IADD3.X R251, R251, UR31, RZ, P6, !PT ;  /* 0x0000001ffbfb7c10 */ /* 0x000fc4000b7fe4ff */
[----:B------:R-:W-:Y:S02]  /*17390*/  IADD3.X R249, R249, UR31, RZ, P5, !PT ;  /* 0x0000001ff9f97c10 */ /* 0x000fe4000affe4ff */
[----:B------:R-:W-:Y:S02]  /*173a0*/  IADD3 R246, P1, R246, UR20, RZ ;  /* 0x00000014f6f67c10 */ /* 0x000fe4000ff3e0ff */
[----:B------:R-:W-:Y:S02]  /*173b0*/  IADD3 R244, P4, R244, UR20, RZ ;  /* 0x00000014f4f47c10 */ /* 0x000fe4000ff9e0ff */
[----:B------:R-:W-:Y:S02]  /*173c0*/  IADD3 R242, P3, R242, UR20, RZ ;  /* 0x00000014f2f27c10 */ /* 0x000fe4000ff7e0ff */
[----:B------:R-:W-:Y:S02]  /*173d0*/  IADD3 R240, P6, R240, UR20, RZ ;  /* 0x00000014f0f07c10 */ /* 0x000fe4000ffde0ff */
[----:B------:R-:W-:-:S02]  /*173e0*/  IADD3 R238, P5, R238, UR20, RZ ;  /* 0x00000014eeee7c10 */ /* 0x000fc4000ffbe0ff */
[----:B------:R-:W-:Y:S02]  /*173f0*/  ISETP.NE.U32.AND P0, PT, R160, UR4, PT ;  /* 0x00000004a0007c0c */ /* 0x000fe4000bf05070 */
[----:B------:R-:W-:Y:S02]  /*17400*/  IADD3.X R245, R245, UR31, RZ, P1, !PT ;  /* 0x0000001ff5f57c10 */ /* 0x000fe40008ffe4ff */
[----:B------:R-:W-:Y:S02]  /*17410*/  IADD3.X R243, R243, UR31, RZ, P4, !PT ;  /* 0x0000001ff3f37c10 */ /* 0x000fe4000a7fe4ff */
[----:B------:R-:W-:Y:S02]  /*17420*/  IADD3.X R241, R241, UR31, RZ, P3, !PT ;  /* 0x0000001ff1f17c10 */ /* 0x000fe40009ffe4ff */
[----:B------:R-:W-:Y:S02]  /*17430*/  IADD3.X R239, R239, UR31, RZ, P6, !PT ;  /* 0x0000001fefef7c10 */ /* 0x000fe4000b7fe4ff */
[----:B------:R-:W-:-:S02]  /*17440*/  IADD3.X R237, R237, UR31, RZ, P5, !PT ;  /* 0x0000001feded7c10 */ /* 0x000fc4000affe4ff */
[----:B------:R-:W-:Y:S02]  /*17450*/  IADD3 R234, P1, R234, UR20, RZ ;  /* 0x00000014eaea7c10 */ /* 0x000fe4000ff3e0ff */
[----:B------:R-:W-:Y:S02]  /*17460*/  IADD3 R232, P4, R232, UR20, RZ ;  /* 0x00000014e8e87c10 */ /* 0x000fe4000ff9e0ff */
[----:B------:R-:W-:Y:S02]  /*17470*/  IADD3 R230, P3, R230, UR20, RZ ;  /* 0x00000014e6e67c10 */ /* 0x000fe4000ff7e0ff */
[----:B------:R-:W-:Y:S02]  /*17480*/  IADD3 R228, P6, R228, UR20, RZ ;  /* 0x00000014e4e47c10 */ /* 0x000fe4000ffde0ff */
[----:B------:R-:W-:Y:S02]  /*17490*/  IADD3 R226, P5, R226, UR20, RZ ;  /* 0x00000014e2e27c10 */ /* 0x000fe4000ffbe0ff */
[----:B------:R-:W-:-:S02]  /*174a0*/  IADD3.X R233, R233, UR31, RZ, P1, !PT ;  /* 0x0000001fe9e97c10 */ /* 0x000fc40008ffe4ff */
[----:B------:R-:W-:Y:S02]  /*174b0*/  IADD3.X R231, R231, UR31, RZ, P4, !PT ;  /* 0x0000001fe7e77c10 */ /* 0x000fe4000a7fe4ff */
[----:B------:R-:W-:Y:S02]  /*174c0*/  IADD3.X R229, R229, UR31, RZ, P3, !PT ;  /* 0x0000001fe5e57c10 */ /* 0x000fe40009ffe4ff */
[----:B------:R-:W-:Y:S02]  /*174d0*/  IADD3.X R227, R227, UR31, RZ, P6, !PT ;  /* 0x0000001fe3e37c10 */ /* 0x000fe4000b7fe4ff */
[----:B------:R-:W-:Y:S02]  /*174e0*/  IADD3.X R225, R225, UR31, RZ, P5, !PT ;  /* 0x0000001fe1e17c10 */ /* 0x000fe4000affe4ff */
[----:B------:R-:W-:Y:S02]  /*174f0*/  IADD3 R222, P1, R222, UR20, RZ ;  /* 0x00000014dede7c10 */ /* 0x000fe4000ff3e0ff */
[----:B------:R-:W-:-:S02]  /*17500*/  IADD3 R220, P4, R220, UR20, RZ ;  /* 0x00000014dcdc7c10 */ /* 0x000fc4000ff9e0ff */
[----:B------:R-:W-:Y:S02]  /*17510*/  IADD3 R218, P3, R218, UR20, RZ ;  /* 0x00000014dada7c10 */ /* 0x000fe4000ff7e0ff */
[----:B------:R-:W-:Y:S02]  /*17520*/  IADD3 R216, P6, R216, UR20, RZ ;  /* 0x00000014d8d87c10 */ /* 0x000fe4000ffde0ff */
[----:B------:R-:W-:Y:S02]  /*17530*/  IADD3 R214, P5, R214, UR20, RZ ;  /* 0x00000014d6d67c10 */ /* 0x000fe4000ffbe0ff */
[----:B------:R-:W-:Y:S02]  /*17540*/  IADD3.X R221, R221, UR31, RZ, P1, !PT ;  /* 0x0000001fdddd7c10 */ /* 0x000fe40008ffe4ff */
[----:B------:R-:W-:Y:S02]  /*17550*/  IADD3.X R219, R219, UR31, RZ, P4, !PT ;  /* 0x0000001fdbdb7c10 */ /* 0x000fe4000a7fe4ff */
[----:B------:R-:W-:-:S02]  /*17560*/  IADD3.X R217, R217, UR31, RZ, P3, !PT ;  /* 0x0000001fd9d97c10 */ /* 0x000fc40009ffe4ff */
[----:B------:R-:W-:Y:S02]  /*17570*/  IADD3.X R215, R215, UR31, RZ, P6, !PT ;  /* 0x0000001fd7d77c10 */ /* 0x000fe4000b7fe4ff */
[----:B------:R-:W-:Y:S01]  /*17580*/  IADD3.X R213, R213, UR31, RZ, P5, !PT ;  /* 0x0000001fd5d57c10 */ /* 0x000fe2000affe4ff */
[----:B------:R-:W-:Y:S02]  /*17590*/  WARPGROUP.DEPBAR.LE gsb0, 0x0 ;  /* 0x00008000000079c5 */ /* 0x000fe40000010000 */
[----:B0-----:R-:W-:Y:S05]  /*175a0*/  @P0 BRA `(.L_x_2) ;  /* 0xffffff4400d00947 */ /* 0x001fea000383ffff */
.L_x_1:
[----:B------:R-:W2:Y:S01]  /*175b0*/  LDL.LU R13, [R1+0x774] ;  /* 0x00077400010d7983 */ /* 0x000ea20000300800 */
[----:B------:R-:W-:Y:S01]  /*175c0*/  ULDC.64 UR4, c[0x0][0x228] ;  /* 0x00008a0000047ab9 */ /* 0x000fe20000000a00 */
[----:B------:R-:W-:Y:S01]  /*175d0*/  F2FP.SATFINITE.E5M2.F32.PACK_AB_MERGE_C R38, R39, R38, RZ ;  /* 0x000000262726723e */ /* 0x000fe200048060ff */
[----:B------:R-:W-:Y:S01]  /*175e0*/  ULDC UR7, c[0x0][0x22c] ;  /* 0x00008b0000077ab9 */ /* 0x000fe20000000800 */
[----:B------:R-:W3:Y:S01]  /*175f0*/  LDL.LU R12, [R1+0x778] ;  /* 0x00077800010c7983 */ /* 0x000ee20000300800 */
[----:B------:R-:W0:Y:S01]  /*17600*/  S2R R14, SR_TID.X ;  /* 0x00000000000e7919 */ /* 0x000e220000002100 */
[----:B------:R-:W-:Y:S01]  /*17610*/  F2FP.SATFINITE.E5M2.F32.PACK_AB_MERGE_C R28, R29, R28, RZ ;  /* 0x0000001c1d1c723e */ /* 0x000fe200048060ff */
[----:B------:R-:W-:Y:S01]  /*17620*/  ULDC.64 UR8, c[0x0][0x220] ;  /* 0x0000880000087ab9 */ /* 0x000fe20000000a00 */
[----:B------:R-:W4:Y:S04]  /*17630*/  LDL.LU R11, [R1+0x77c] ;  /* 0x00077c00010b7983 */ /* 0x000f280000300800 */
[----:B------:R-:W3:Y:S01]  /*17640*/  LDL.LU R153, [R1+0x770] ;  /* 0x0007700001997983 */ /* 0x000ee20000300800 */
[----:B------:R-:W-:-:S02]  /*17650*/  F2FP.SATFINITE.E5M2.F32.PACK_AB_MERGE_C R32, R33, R32, RZ ;  /* 0x000000202120723e */ /* 0x000fc400048060ff */
[----:B------:R-:W-:Y:S01]  /*17660*/  F2FP.SATFINITE.E5M2.F32.PACK_AB_MERGE_C R39, R25, R24, RZ ;  /* 0x000000181927723e */ /* 0x000fe200048060ff */
[----:B------:R-:W4:Y:S01]  /*17670*/  LDL.LU R152, [R1+0x720] ;  /* 0x0007200001987983 */ /* 0x000f220000300800 */
[----:B------:R-:W-:Y:S02]  /*17680*/  F2FP.SATFINITE.E5M2.F32.PACK_AB_MERGE_C R26, R27, R26, RZ ;  /* 0x0000001a1b1a723e */ /* 0x000fe400048060ff */
[----:B------:R-:W-:Y:S02]  /*17690*/  F2FP.SATFINITE.E5M2.F32.PACK_AB_MERGE_C R30, R31, R30, RZ ;  /* 0x0000001e1f1e723e */ /* 0x000fe400048060ff */
[----:B------:R-:W-:Y:S02]  /*176a0*/  F2FP.SATFINITE.E5M2.F32.PACK_AB_MERGE_C R34, R35, R34, RZ ;  /* 0x000000222322723e */ /* 0x000fe400048060ff */
[----:B------:R-:W-:Y:S02]  /*176b0*/  F2FP.SATFINITE.E5M2.F32.PACK_AB_MERGE_C R40, R41, R40, RZ ;  /* 0x000000282928723e */ /* 0x000fe400048060ff */
[----:B------:R-:W-:-:S02]  /*176c0*/  F2FP.SATFINITE.E5M2.F32.PACK_AB_MERGE_C R42, R43, R42, RZ ;  /* 0x0000002a2b2a723e */ /* 0x000fc400048060ff */
[----:B------:R-:W-:Y:S02]  /*176d0*/  F2FP.SATFINITE.E5M2.F32.PACK_AB_MERGE_C R44, R45, R44, RZ ;  /* 0x0000002c2d2c723e */ /* 0x000fe400048060ff */
[----:B------:R-:W-:Y:S02]  /*176e0*/  F2FP.SATFINITE.E5M2.F32.PACK_AB_MERGE_C R46, R47, R46, RZ ;  /* 0x0000002e2f2e723e */ /* 0x000fe400048060ff */
[----:B------:R-:W-:Y:S02]  /*176f0*/  F2FP.SATFINITE.E5M2.F32.PACK_AB_MERGE_C R48, R49, R48, RZ ;  /* 0x000000303130723e */ /* 0x000fe400048060ff */
[----:B------:R-:W-:Y:S02]  /*17700*/  F2FP.SATFINITE.E5M2.F32.PACK_AB_MERGE_C R50, R51, R50, RZ ;  /* 0x000000323332723e */ /* 0x000fe400048060ff */
[----:B------:R-:W-:Y:S01]  /*17710*/  F2FP.SATFINITE.E5M2.F32.PACK_AB_MERGE_C R56, R57, R56, RZ ;  /* 0x000000383938723e */ /* 0x000fe200048060ff */
[----:B0----5:R-:W-:Y:S01]  /*17720*/  IMAD.SHL.U32 R2, R14, 0x100, RZ ;  /* 0x000001000e027824 */ /* 0x021fe200078e00ff */
[----:B------:R-:W-:-:S02]  /*17730*/  F2FP.SATFINITE.E5M2.F32.PACK_AB_MERGE_C R60, R61, R60, RZ ;  /* 0x0000003c3d3c723e */ /* 0x000fc400048060ff */
[----:B------:R-:W-:Y:S02]  /*17740*/  F2FP.SATFINITE.E5M2.F32.PACK_AB_MERGE_C R64, R65, R64, RZ ;  /* 0x000000404140723e */ /* 0x000fe400048060ff */
[----:B------:R-:W-:Y:S01]  /*17750*/  LOP3.LUT R3, R2, 0x800, RZ, 0xc0, !PT ;  /* 0x0000080002037812 */ /* 0x000fe200078ec0ff */
[----:B------:R-:W-:Y:S01]  /*17760*/  IMAD.SHL.U32 R2, R14, 0x8, RZ ;  /* 0x000000080e027824 */ /* 0x000fe200078e00ff */
[----:B------:R-:W-:Y:S02]  /*17770*/  LOP3.LUT R4, R28, 0xffff, RZ, 0xc0, !PT ;  /* 0x0000ffff1c047812 */ /* 0x000fe400078ec0ff */
[----:B------:R-:W-:Y:S02]  /*17780*/  LOP3.LUT R39, R39, 0xffff, RZ, 0xc0, !PT ;  /* 0x0000ffff27277812 */ /* 0x000fe400078ec0ff */
[----:B------:R-:W-:Y:S02]  /*17790*/  LOP3.LUT R2, R2, 0x780, RZ, 0xc0, !PT ;  /* 0x0000078002027812 */ /* 0x000fe400078ec0ff */
[----:B------:R-:W-:-:S02]  /*177a0*/  LOP3.LUT R26, R26, 0xffff, RZ, 0xc0, !PT ;  /* 0x0000ffff1a1a7812 */ /* 0x000fc400078ec0ff */
[----:B------:R-:W-:Y:S02]  /*177b0*/  LOP3.LUT R5, R30, 0xffff, RZ, 0xc0, !PT ;  /* 0x0000ffff1e057812 */ /* 0x000fe400078ec0ff */
[----:B------:R-:W-:Y:S02]  /*177c0*/  LOP3.LUT R14, R34, 0xffff, RZ, 0xc0, !PT ;  /* 0x0000ffff220e7812 */ /* 0x000fe400078ec0ff */
[----:B------:R-:W-:Y:S02]  /*177d0*/  LOP3.LUT R40, R40, 0xffff, RZ, 0xc0, !PT ;  /* 0x0000ffff28287812 */ /* 0x000fe400078ec0ff */
[----:B------:R-:W-:Y:S02]  /*177e0*/  LOP3.LUT R42, R42, 0xffff, RZ, 0xc0, !PT ;  /* 0x0000ffff2a2a7812 */ /* 0x000fe400078ec0ff */
[----:B------:R-:W-:Y:S02]  /*177f0*/  LOP3.LUT R15, R46, 0xffff, RZ, 0xc0, !PT ;  /* 0x0000ffff2e0f7812 */ /* 0x000fe400078ec0ff */
[----:B------:R-:W-:-:S02]  /*17800*/  LOP3.LUT R48, R48, 0xffff, RZ, 0xc0, !PT ;  /* 0x0000ffff30307812 */ /* 0x000fc400078ec0ff */
[----:B------:R-:W-:Y:S02]  /*17810*/  LOP3.LUT R50, R50, 0xffff, RZ, 0xc0, !PT ;  /* 0x0000ffff32327812 */ /* 0x000fe400078ec0ff */
[----:B------:R-:W-:Y:S02]  /*17820*/  F2FP.SATFINITE.E5M2.F32.PACK_AB_MERGE_C R58, R59, R58, RZ ;  /* 0x0000003a3b3a723e */ /* 0x000fe400048060ff */
[----:B------:R-:W-:Y:S02]  /*17830*/  F2FP.SATFINITE.E5M2.F32.PACK_AB_MERGE_C R62, R63, R62, RZ ;  /* 0x0000003e3f3e723e */ /* 0x000fe400048060ff */
[----:B------:R-:W-:Y:S02]  /*17840*/  F2FP.SATFINITE.E5M2.F32.PACK_AB_MERGE_C R66, R67, R66, RZ ;  /* 0x000000424342723e */ /* 0x000fe400048060ff */
[----:B------:R-:W-:Y:S02]  /*17850*/  PRMT R7, R39, 0x3340, R4 ;  /* 0x0000334027077816 */ /* 0x000fe40000000004 */
[----:B------:R-:W-:-:S02]  /*17860*/  F2FP.SATFINITE.E5M2.F32.PACK_AB_MERGE_C R72, R73, R72, RZ ;  /* 0x000000484948723e */ /* 0x000fc400048060ff */
[----:B------:R-:W-:Y:S02]  /*17870*/  F2FP.SATFINITE.E5M2.F32.PACK_AB_MERGE_C R76, R77, R76, RZ ;  /* 0x0000004c4d4c723e */ /* 0x000fe400048060ff */
[----:B------:R-:W-:Y:S02]  /*17880*/  F2FP.SATFINITE.E5M2.F32.PACK_AB_MERGE_C R80, R81, R80, RZ ;  /* 0x000000505150723e */ /* 0x000fe400048060ff */
[--C-:B------:R-:W-:Y:S02]  /*17890*/  PRMT R8, R14, 0x3340, R1.reuse ;  /* 0x000033400e087816 */ /* 0x100fe40000000001 */
[--C-:B------:R-:W-:Y:S02]  /*178a0*/  PRMT R10, R48, 0x3340, R1.reuse ;  /* 0x00003340300a7816 */ /* 0x100fe40000000001 */
[----:B------:R-:W-:Y:S02]  /*178b0*/  PRMT R16, R50, 0x3340, R1 ;  /* 0x0000334032107816 */ /* 0x000fe40000000001 */
[----:B------:R-:W-:-:S02]  /*178c0*/  LOP3.LUT R56, R56, 0xffff, RZ, 0xc0, !PT ;  /* 0x0000ffff38387812 */ /* 0x000fc400078ec0ff */
[----:B------:R-:W-:Y:S02]  /*178d0*/  LOP3.LUT R17, R60, 0xffff, RZ, 0xc0, !PT ;  /* 0x0000ffff3c117812 */ /* 0x000fe400078ec0ff */
[----:B------:R-:W-:Y:S02]  /*178e0*/  LOP3.LUT R64, R64, 0xffff, RZ, 0xc0, !PT ;  /* 0x0000ffff40407812 */ /* 0x000fe400078ec0ff */
[----:B------:R-:W-:Y:S02]  /*178f0*/  LOP3.LUT R58, R58, 0xffff, RZ, 0xc0, !PT ;  /* 0x0000ffff3a3a7812 */ /* 0x000fe400078ec0ff */
[----:B------:R-:W-:Y:S02]  /*17900*/  LOP3.LUT R19, R62, 0xffff, RZ, 0xc0, !PT ;  /* 0x0000ffff3e137812 */ /* 0x000fe400078ec0ff */
[----:B------:R-:W-:Y:S02]  /*17910*/  LOP3.LUT R66, R66, 0xffff, RZ, 0xc0, !PT ;  /* 0x0000ffff42427812 */ /* 0x000fe400078ec0ff */
[----:B------:R-:W-:-:S02]  /*17920*/  F2FP.SATFINITE.E5M2.F32.PACK_AB_MERGE_C R90, R91, R90, RZ ;  /* 0x0000005a5b5a723e */ /* 0x000fc400048060ff */
[----:B------:R-:W-:Y:S02]  /*17930*/  F2FP.SATFINITE.E5M2.F32.PACK_AB_MERGE_C R94, R95, R94, RZ ;  /* 0x0000005e5f5e723e */ /* 0x000fe400048060ff */
[----:B------:R-:W-:Y:S02]  /*17940*/  F2FP.SATFINITE.E5M2.F32.PACK_AB_MERGE_C R98, R99, R98, RZ ;  /* 0x000000626362723e */ /* 0x000fe400048060ff */
[----:B------:R-:W-:Y:S02]  /*17950*/  LOP3.LUT R72, R72, 0xffff, RZ, 0xc0, !PT ;  /* 0x0000ffff48487812 */ /* 0x000fe400078ec0ff */
[----:B------:R-:W-:Y:S02]  /*17960*/  LOP3.LUT R25, R76, 0xffff, RZ, 0xc0, !PT ;  /* 0x0000ffff4c197812 */ /* 0x000fe400078ec0ff */
[----:B------:R-:W-:Y:S02]  /*17970*/  LOP3.LUT R80, R80, 0xffff, RZ, 0xc0, !PT ;  /* 0x0000ffff50507812 */ /* 0x000fe400078ec0ff */
[----:B------:R-:W-:-:S02]  /*17980*/  F2FP.SATFINITE.E5M2.F32.PACK_AB_MERGE_C R74, R75, R74, RZ ;  /* 0x0000004a4b4a723e */ /* 0x000fc400048060ff */
[----:B------:R-:W-:Y:S02]  /*17990*/  F2FP.SATFINITE.E5M2.F32.PACK_AB_MERGE_C R78, R79, R78, RZ ;  /* 0x0000004e4f4e723e */ /* 0x000fe400048060ff */
[----:B------:R-:W-:Y:S02]  /*179a0*/  F2FP.SATFINITE.E5M2.F32.PACK_AB_MERGE_C R82, R83, R82, RZ ;  /* 0x000000525352723e */ /* 0x000fe400048060ff */
[----:B------:R-:W-:Y:S02]  /*179b0*/  F2FP.SATFINITE.E5M2.F32.PACK_AB_MERGE_C R106, R107, R106, RZ ;  /* 0x0000006a6b6a723e */ /* 0x000fe400048060ff */
[----:B------:R-:W-:Y:S02]  /*179c0*/  F2FP.SATFINITE.E5M2.F32.PACK_AB_MERGE_C R110, R111, R110, RZ ;  /* 0x0000006e6f6e723e */ /* 0x000fe400048060ff */
[----:B------:R-:W-:Y:S02]  /*179d0*/  F2FP.SATFINITE.E5M2.F32.PACK_AB_MERGE_C R114, R115, R114, RZ ;  /* 0x000000727372723e */ /* 0x000fe400048060ff */
[----:B------:R-:W-:-:S02]  /*179e0*/  F2FP.SATFINITE.E5M2.F32.PACK_AB_MERGE_C R36, R37, R36, RZ ;  /* 0x000000242524723e */ /* 0x000fc400048060ff */
[----:B------:R-:W-:Y:S02]  /*179f0*/  PRMT R18, R80, 0x3340, R1 ;  /* 0x0000334050127816 */ /* 0x000fe40000000001 */
[----:B------:R-:W-:Y:S02]  /*17a00*/  PRMT R21, R72, 0x3340, R25 ;  /* 0x0000334048157816 */ /* 0x000fe40000000019 */
        /* <DEDUP_REMOVED lines=9> */
[----:B------:R-:W-:-:S02]  /*17aa0*/  LOP3.LUT R106, R106, 0xffff, RZ, 0xc0, !PT ;  /* 0x0000ffff6a6a7812 */ /* 0x000fc400078ec0ff */
[----:B------:R-:W-:Y:S02]  /*17ab0*/  LOP3.LUT R37, R110, 0xffff, RZ, 0xc0, !PT ;  /* 0x0000ffff6e257812 */ /* 0x000fe400078ec0ff */
[----:B------:R-:W-:Y:S02]  /*17ac0*/  LOP3.LUT R114, R114, 0xffff, RZ, 0xc0, !PT ;  /* 0x0000ffff72727812 */ /* 0x000fe400078ec0ff */
[----:B------:R-:W-:Y:S02]  /*17ad0*/  F2FP.SATFINITE.E5M2.F32.PACK_AB_MERGE_C R88, R89, R88, RZ ;  /* 0x000000585958723e */ /* 0x000fe400048060ff */
[----:B------:R-:W-:Y:S02]  /*17ae0*/  F2FP.SATFINITE.E5M2.F32.PACK_AB_MERGE_C R92, R93, R92, RZ ;  /* 0x0000005c5d5c723e */ /* 0x000fe400048060ff */
[----:B------:R-:W-:Y:S02]  /*17af0*/  F2FP.SATFINITE.E5M2.F32.PACK_AB_MERGE_C R96, R97, R96, RZ ;  /* 0x000000606160723e */ /* 0x000fe400048060ff */
[----:B------:R-:W-:-:S02]  /*17b00*/  PRMT R21, R21, 0x5410, R18 ;  /* 0x0000541015157816 */ /* 0x000fc40000000012 */
[----:B------:R-:W-:Y:S02]  /*17b10*/  PRMT R22, R90, 0x3340, R33 ;  /* 0x000033405a167816 */ /* 0x000fe40000000021 */
[----:B------:R-:W-:Y:S02]  /*17b20*/  PRMT R23, R82, 0x3340, R1 ;  /* 0x0000334052177816 */ /* 0x000fe40000000001 */
[----:B------:R-:W-:Y:S02]  /*17b30*/  PRMT R20, R74, 0x3340, R27 ;  /* 0x000033404a147816 */ /* 0x000fe4000000001b */
[----:B------:R-:W-:Y:S02]  /*17b40*/  LOP3.LUT R104, R104, 0xffff, RZ, 0xc0, !PT ;  /* 0x0000ffff68687812 */ /* 0x000fe400078ec0ff */
[----:B------:R-:W-:Y:S02]  /*17b50*/  LOP3.LUT R35, R108, 0xffff, RZ, 0xc0, !PT ;  /* 0x0000ffff6c237812 */ /* 0x000fe400078ec0ff */
[----:B------:R-:W-:-:S02]  /*17b60*/  LOP3.LUT R112, R112, 0xffff, RZ, 0xc0, !PT ;  /* 0x0000ffff70707812 */ /* 0x000fc400078ec0ff */
[----:B------:R-:W-:Y:S02]  /*17b70*/  PRMT R41, R114, 0x3340, R1 ;  /* 0x0000334072297816 */ /* 0x000fe40000000001 */
[----:B------:R-:W-:Y:S02]  /*17b80*/  PRMT R18, R106, 0x3340, R37 ;  /* 0x000033406a127816 */ /* 0x000fe40000000025 */
[----:B------:R-:W-:Y:S02]  /*17b90*/  F2FP.SATFINITE.E5M2.F32.PACK_AB_MERGE_C R120, R121, R120, RZ ;  /* 0x000000787978723e */ /* 0x000fe400048060ff */
[----:B------:R-:W-:Y:S02]  /*17ba0*/  F2FP.SATFINITE.E5M2.F32.PACK_AB_MERGE_C R124, R125, R124, RZ ;  /* 0x0000007c7d7c723e */ /* 0x000fe400048060ff */
[----:B------:R-:W-:Y:S02]  /*17bb0*/  F2FP.SATFINITE.E5M2.F32.PACK_AB_MERGE_C R128, R129, R128, RZ ;  /* 0x000000808180723e */ /* 0x000fe400048060ff */
        /* <DEDUP_REMOVED lines=19> */
[--C-:B------:R-:W-:Y:S02]  /*17cf0*/  PRMT R29, R128, 0x3340, R1.reuse ;  /* 0x00003340801d7816 */ /* 0x100fe40000000001 */
[----:B------:R-:W-:Y:S02]  /*17d00*/  PRMT R51, R144, 0x3340, R1 ;  /* 0x0000334090337816 */ /* 0x000fe40000000001 */
[----:B------:R-:W-:Y:S02]  /*17d10*/  LOP3.LUT R122, R122, 0xffff, RZ, 0xc0, !PT ;  /* 0x0000ffff7a7a7812 */ /* 0x000fe400078ec0ff */
[----:B------:R-:W-:Y:S02]  /*17d20*/  LOP3.LUT R43, R126, 0xffff, RZ, 0xc0, !PT ;  /* 0x0000ffff7e2b7812 */ /* 0x000fe400078ec0ff */
[----:B------:R-:W-:Y:S02]  /*17d30*/  LOP3.LUT R130, R130, 0xffff, RZ, 0xc0, !PT ;  /* 0x0000ffff82827812 */ /* 0x000fe400078ec0ff */
[----:B------:R-:W-:-:S02]  /*17d40*/  SHF.R.U32.HI R4, RZ, 0x8, R4 ;  /* 0x00000008ff047819 */ /* 0x000fc40000011604 */
[----:B------:R-:W-:Y:S02]  /*17d50*/  PRMT R49, R130, 0x3340, R1 ;  /* 0x0000334082317816 */ /* 0x000fe40000000001 */
[----:B------:R-:W-:Y:S02]  /*17d60*/  PRMT R34, R122, 0x3340, R43 ;  /* 0x000033407a227816 */ /* 0x000fe4000000002b */
[----:B------:R-:W-:Y:S02]  /*17d70*/  SHF.R.U32.HI R39, RZ, 0x8, R39 ;  /* 0x00000008ff277819 */ /* 0x000fe40000011627 */
[----:B------:R-:W-:Y:S02]  /*17d80*/  SHF.R.U32.HI R50, RZ, 0x8, R50 ;  /* 0x00000008ff327819 */ /* 0x000fe40000011632 */
[----:B------:R-:W-:Y:S02]  /*17d90*/  SHF.R.U32.HI R14, RZ, 0x8, R14 ;  /* 0x00000008ff0e7819 */ /* 0x000fe4000001160e */
[----:B------:R-:W-:-:S02]  /*17da0*/  PRMT R34, R34, 0x5410, R49 ;  /* 0x0000541022227816 */ /* 0x000fc40000000031 */
[----:B------:R-:W-:Y:S02]  /*17db0*/  LOP3.LUT R39, R39, 0xffff, RZ, 0xc0, !PT ;  /* 0x0000ffff27277812 */ /* 0x000fe400078ec0ff */
[----:B------:R-:W-:Y:S02]  /*17dc0*/  LOP3.LUT R50, R50, 0xffff, RZ, 0xc0, !PT ;  /* 0x0000ffff32327812 */ /* 0x000fe400078ec0ff */
[----:B------:R-:W-:Y:S02]  /*17dd0*/  LOP3.LUT R14, R14, 0xffff, RZ, 0xc0, !PT ;  /* 0x0000ffff0e0e7812 */ /* 0x000fe400078ec0ff */
[----:B------:R-:W-:Y:S02]  /*17de0*/  LOP3.LUT R36, R36, 0xffff, RZ, 0xc0, !PT ;  /* 0x0000ffff24247812 */ /* 0x000fe400078ec0ff */
[----:B------:R-:W-:Y:S02]  /*17df0*/  F2FP.SATFINITE.E5M2.F32.PACK_AB_MERGE_C R54, R55, R54, RZ ;  /* 0x000000363736723e */ /* 0x000fe400048060ff */
[----:B------:R-:W-:-:S02]  /*17e00*/  F2FP.SATFINITE.E5M2.F32.PACK_AB_MERGE_C R52, R53, R52, RZ ;  /* 0x000000343534723e */ /* 0x000fc400048060ff */
[----:B------:R-:W-:Y:S02]  /*17e10*/  F2FP.SATFINITE.E5M2.F32.PACK_AB_MERGE_C R68, R69, R68, RZ ;  /* 0x000000444544723e */ /* 0x000fe400048060ff */
        /* <DEDUP_REMOVED lines=14> */
[----:B--2---:R-:W-:Y:S02]  /*17f00*/  IADD3 R3, R3, UR6, R13 ;  /* 0x0000000603037c10 */ /* 0x004fe4000fffe00d */
[----:B------:R-:W-:-:S03]  /*17f10*/  LOP3.LUT R13, R44, 0xffff, RZ, 0xc0, !PT ;  /* 0x0000ffff2c0d7812 */ /* 0x000fc600078ec0ff */
[----:B------:R-:W-:Y:S01]  /*17f20*/  IMAD.IADD R2, R2, 0x1, R3 ;  /* 0x0000000102027824 */ /* 0x000fe200078e0203 */
[----:B------:R-:W-:Y:S02]  /*17f30*/  PRMT R3, R26, 0x3340, R5 ;  /* 0x000033401a037816 */ /* 0x000fe40000000005 */
[----:B---3--:R-:W-:Y:S01]  /*17f40*/  ISETP.GE.AND P0, PT, R153, UR4, PT ;  /* 0x0000000499007c0c */ /* 0x008fe2000bf06270 */
[----:B------:R-:W-:-:S03]  /*17f50*/  ULDC UR4, c[0x0][0x22c] ;  /* 0x00008b0000047ab9 */ /* 0x000fc60000000800 */
[----:B------:R-:W-:Y:S02]  /*17f60*/  ISETP.LT.AND P1, PT, R12, UR7, !P0 ;  /* 0x000000070c007c0c */ /* 0x000fe4000c721270 */
[----:B------:R-:W-:Y:S02]  /*17f70*/  LOP3.LUT R12, R32, 0xffff, RZ, 0xc0, !PT ;  /* 0x0000ffff200c7812 */ /* 0x000fe400078ec0ff */
[----:B----4-:R-:W-:Y:S01]  /*17f80*/  ISETP.LT.AND P2, PT, R11, UR4, !P0 ;  /* 0x000000040b007c0c */ /* 0x010fe2000c741270 */
[----:B------:R-:W-:Y:S01]  /*17f90*/  ULDC UR4, c[0x0][0x244] ;  /* 0x0000910000047ab9 */ /* 0x000fe20000000800 */
[----:B------:R-:W-:Y:S02]  /*17fa0*/  PRMT R6, R12, 0x3340, R1 ;  /* 0x000033400c067816 */ /* 0x000fe40000000001 */
[----:B------:R-:W-:Y:S02]  /*17fb0*/  PRMT R9, R40, 0x3340, R13 ;  /* 0x0000334028097816 */ /* 0x000fe4000000000d */
[----:B------:R-:W-:-:S02]  /*17fc0*/  PRMT R11, R42, 0x3340, R15 ;  /* 0x000033402a0b7816 */ /* 0x000fc4000000000f */
[----:B------:R-:W-:Y:S02]  /*17fd0*/  PRMT R7, R7, 0x5410, R6 ;  /* 0x0000541007077816 */ /* 0x000fe40000000006 */
[----:B------:R-:W-:Y:S02]  /*17fe0*/  PRMT R6, R3, 0x5410, R8 ;  /* 0x0000541003067816 */ /* 0x000fe40000000008 */
[----:B------:R-:W-:Y:S02]  /*17ff0*/  PRMT R9, R9, 0x5410, R10 ;  /* 0x0000541009097816 */ /* 0x000fe4000000000a */
[----:B------:R-:W-:Y:S02]  /*18000*/  PRMT R8, R11, 0x5410, R16 ;  /* 0x000054100b087816 */ /* 0x000fe40000000010 */
[----:B------:R-:W-:Y:S02]  /*18010*/  PRMT R10, R64, 0x3340, R1 ;  /* 0x00003340400a7816 */ /* 0x000fe40000000001 */
[----:B------:R-:W-:-:S02]  /*18020*/  PRMT R11, R56, 0x3340, R17 ;  /* 0x00003340380b7816 */ /* 0x000fc40000000011 */
[----:B------:R-:W-:Y:S02]  /*18030*/  PRMT R16, R66, 0x3340, R1 ;  /* 0x0000334042107816 */ /* 0x000fe40000000001 */
[----:B------:R-:W-:Y:S02]  /*18040*/  PRMT R3, R58, 0x3340, R19 ;  /* 0x000033403a037816 */ /* 0x000fe40000000013 */
[----:B------:R-:W-:Y:S02]  /*18050*/  PRMT R11, R11, 0x5410, R10 ;  /* 0x000054100b0b7816 */ /* 0x000fe4000000000a */
[----:B------:R-:W-:Y:S02]  /*18060*/  PRMT R10, R3, 0x5410, R16 ;  /* 0x00005410030a7816 */ /* 0x000fe40000000010 */
[--C-:B------:R-:W-:Y:S02]  /*18070*/  PRMT R3, R98, 0x3340, R1.reuse ;  /* 0x0000334062037816 */ /* 0x100fe40000000001 */
[----:B------:R-:W-:-:S02]  /*18080*/  PRMT R16, R96, 0x3340, R1 ;  /* 0x0000334060107816 */ /* 0x000fc40000000001 */
[----:B------:R-:W-:Y:S02]  /*18090*/  PRMT R22, R22, 0x5410, R3 ;  /* 0x0000541016167816 */ /* 0x000fe40000000003 */
[----:B------:R-:W-:Y:S02]  /*180a0*/  PRMT R3, R18, 0x5410, R41 ;  /* 0x0000541012037816 */ /* 0x000fe40000000029 */
[----:B------:R-:W-:Y:S02]  /*180b0*/  LOP3.LUT R41, R124, 0xffff, RZ, 0xc0, !PT ;  /* 0x0000ffff7c297812 */ /* 0x000fe400078ec0ff */
[----:B------:R-:W-:Y:S02]  /*180c0*/  PRMT R23, R23, 0x5410, R16 ;  /* 0x0000541017177816 */ /* 0x000fe40000000010 */
[----:B------:R-:W-:Y:S02]  /*180d0*/  PRMT R32, R120, 0x3340, R41 ;  /* 0x0000334078207816 */ /* 0x000fe40000000029 */
[----:B------:R-:W-:-:S02]  /*180e0*/  PRMT R16, R136, 0x3340, R45 ;  /* 0x0000334088107816 */ /* 0x000fc4000000002d */
[----:B------:R-:W-:Y:S02]  /*180f0*/  SHF.R.U32.HI R12, RZ, 0x8, R12 ;  /* 0x00000008ff0c7819 */ /* 0x000fe4000001160c */
[----:B------:R-:W-:Y:S02]  /*18100*/  PRMT R32, R32, 0x5410, R29 ;  /* 0x0000541020207816 */ /* 0x000fe4000000001d */
[----:B------:R-:W-:Y:S02]  /*18110*/  PRMT R29, R16, 0x5410, R51 ;  /* 0x00005410101d7816 */ /* 0x000fe40000000033 */
[----:B------:R-:W-:Y:S02]  /*18120*/  LOP3.LUT R16, R12, 0xffff, RZ, 0xc0, !PT ;  /* 0x0000ffff0c107812 */ /* 0x000fe400078ec0ff */
[----:B------:R-:W-:Y:S02]  /*18130*/  SHF.R.U32.HI R40, RZ, 0x8, R40 ;  /* 0x00000008ff287819 */ /* 0x000fe40000011628 */
[----:B------:R-:W-:-:S02]  /*18140*/  SHF.R.U32.HI R13, RZ, 0x8, R13 ;  /* 0x00000008ff0d7819 */ /* 0x000fc4000001160d */
[----:B------:R-:W-:Y:S02]  /*18150*/  SHF.R.U32.HI R26, RZ, 0x8, R26 ;  /* 0x00000008ff1a7819 */ /* 0x000fe4000001161a */
[----:B------:R-:W-:Y:S02]  /*18160*/  SHF.R.U32.HI R5, RZ, 0x8, R5 ;  /* 0x00000008ff057819 */ /* 0x000fe40000011605 */
[----:B------:R-:W-:Y:S02]  /*18170*/  SHF.R.U32.HI R42, RZ, 0x8, R42 ;  /* 0x00000008ff2a7819 */ /* 0x000fe4000001162a */
[----:B------:R-:W-:Y:S02]  /*18180*/  SHF.R.U32.HI R15, RZ, 0x8, R15 ;  /* 0x00000008ff0f7819 */ /* 0x000fe4000001160f */
[----:B------:R-:W-:Y:S02]  /*18190*/  LOP3.LUT R12, R4, 0xffff, RZ, 0xc0, !PT ;  /* 0x0000ffff040c7812 */ /* 0x000fe400078ec0ff */
[----:B------:R-:W-:-:S02]  /*181a0*/  PRMT R4, R16, 0x3340, R1 ;  /* 0x0000334010047816 */ /* 0x000fc40000000001 */
[----:B------:R-:W-:Y:S02]  /*181b0*/  LOP3.LUT R13, R13, 0xffff, RZ, 0xc0, !PT ;  /* 0x0000ffff0d0d7812 */ /* 0x000fe400078ec0ff */
[----:B------:R-:W-:Y:S02]  /*181c0*/  LOP3.LUT R40, R40, 0xffff, RZ, 0xc0, !PT ;  /* 0x0000ffff28287812 */ /* 0x000fe400078ec0ff */
[----:B------:R-:W-:Y:S02]  /*181d0*/  LOP3.LUT R5, R5, 0xffff, RZ, 0xc0, !PT ;  /* 0x0000ffff05057812 */ /* 0x000fe400078ec0ff */
[----:B------:R-:W-:Y:S02]  /*181e0*/  LOP3.LUT R26, R26, 0xffff, RZ, 0xc0, !PT ;  /* 0x0000ffff1a1a7812 */ /* 0x000fe400078ec0ff */
[----:B------:R-:W-:Y:S02]  /*181f0*/  LOP3.LUT R16, R15, 0xffff, RZ, 0xc0, !PT ;  /* 0x0000ffff0f107812 */ /* 0x000fe400078ec0ff */
[----:B------:R-:W-:-:S02]  /*18200*/  LOP3.LUT R49, R42, 0xffff, RZ, 0xc0, !PT ;  /* 0x0000ffff2a317812 */ /* 0x000fc400078ec0ff */
        /* <DEDUP_REMOVED lines=8> */
[----:B------:R-:W-:Y:S02]  /*18290*/  PRMT R12, R12, 0x5410, R5 ;  /* 0x000054100c0c7816 */ /* 0x000fe40000000005 */
[----:B------:R-:W-:Y:S02]  /*182a0*/  LOP3.LUT R13, R38, 0xffff, RZ, 0xc0, !PT ;  /* 0x0000ffff260d7812 */ /* 0x000fe400078ec0ff */
[--C-:B------:R-:W-:Y:S02]  /*182b0*/  PRMT R4, R7, 0x4210, R36.reuse ;  /* 0x0000421007047816 */ /* 0x100fe40000000024 */
[----:B------:R-:W-:-:S02]  /*182c0*/  PRMT R5, R39, 0x5210, R36 ;  /* 0x0000521027057816 */ /* 0x000fc40000000024 */
[--C-:B------:R-:W-:Y:S02]  /*182d0*/  PRMT R6, R6, 0x4210, R13.reuse ;  /* 0x0000421006067816 */ /* 0x100fe4000000000d */
[----:B------:R-:W-:Y:S01]  /*182e0*/  PRMT R7, R12, 0x5210, R13 ;  /* 0x000052100c077816 */ /* 0x000fe2000000000d */
[----:B------:R-:W-:Y:S01]  /*182f0*/  BAR.SYNC.DEFER_BLOCKING 0x0 ;  /* 0x0000000000007b1d */ /* 0x000fe20000010000 */
[----:B------:R-:W-:-:S04]  /*18300*/  SHF.R.U32.HI R48, RZ, 0x8, R48 ;  /* 0x00000008ff307819 */ /* 0x000fc80000011630 */
[----:B------:R-:W-:-:S04]  /*18310*/  LOP3.LUT R14, R48, 0xffff, RZ, 0xc0, !PT ;  /* 0x0000ffff300e7812 */ /* 0x000fc800078ec0ff */
[----:B------:R-:W-:Y:S01]  /*18320*/  PRMT R14, R14, 0x3340, R1 ;  /* 0x000033400e0e7816 */ /* 0x000fe20000000001 */
[----:B------:R0:W-:Y:S03]  /*18330*/  STSM.16.M88.4 [R2], R4 ;  /* 0x0000000402007844 */ /* 0x0001e60000000200 */
[----:B------:R-:W-:Y:S02]  /*18340*/  PRMT R15, R15, 0x5410, R14 ;  /* 0x000054100f0f7816 */ /* 0x000fe4000000000e */
[----:B------:R-:W-:Y:S02]  /*18350*/  LOP3.LUT R13, R54, 0xffff, RZ, 0xc0, !PT ;  /* 0x0000ffff360d7812 */ /* 0x000fe400078ec0ff */
[----:B------:R-:W-:Y:S02]  /*18360*/  LOP3.LUT R52, R52, 0xffff, RZ, 0xc0, !PT ;  /* 0x0000ffff34347812 */ /* 0x000fe400078ec0ff */
[----:B------:R-:W-:-:S02]  /*18370*/  LOP3.LUT R36, R152, 0xff0, RZ, 0xc0, !PT ;  /* 0x00000ff098247812 */ /* 0x000fc400078ec0ff */
[----:B------:R-:W-:Y:S01]  /*18380*/  SHF.R.U32.HI R104, RZ, 0x8, R104 ;  /* 0x00000008ff687819 */ /* 0x000fe20000011668 */
[----:B------:R-:W2:Y:S01]  /*18390*/  LDL.LU R152, [R1+0x76c] ;  /* 0x00076c0001987983 */ /* 0x000ea20000300800 */
[--C-:B0-----:R-:W-:Y:S02]  /*183a0*/  PRMT R5, R15, 0x5210, R52.reuse ;  /* 0x000052100f057816 */ /* 0x101fe40000000034 */
[--C-:B------:R-:W-:Y:S02]  /*183b0*/  PRMT R6, R8, 0x4210, R13.reuse ;  /* 0x0000421008067816 */ /* 0x100fe4000000000d */
[----:B------:R-:W-:Y:S01]  /*183c0*/  PRMT R7, R16, 0x5210, R13 ;  /* 0x0000521010077816 */ /* 0x000fe2000000000d */
[----:B------:R-:W-:Y:S01]  /*183d0*/  BAR.SYNC.DEFER_BLOCKING 0x0 ;  /* 0x0000000000007b1d */ /* 0x000fe20000010000 */
[----:B------:R-:W-:-:S05]  /*183e0*/  PRMT R4, R9, 0x4210, R52 ;  /* 0x0000421009047816 */ /* 0x000fca0000000034 */
[----:B------:R-:W0:Y:S02]  /*183f0*/  LDS.128 R12, [R36+UR6] ;  /* 0x00000006240c7984 */ /* 0x000e240008000c00 */
[----:B------:R-:W-:Y:S01]  /*18400*/  BAR.SYNC.DEFER_BLOCKING 0x0 ;  /* 0x0000000000007b1d */ /* 0x000fe20000010000 */
[----:B------:R-:W-:Y:S02]  /*18410*/  SHF.R.U32.HI R35, RZ, 0x8, R35 ;  /* 0x00000008ff237819 */ /* 0x000fe40000011623 */
[----:B------:R-:W-:Y:S02]  /*18420*/  LOP3.LUT R104, R104, 0xffff, RZ, 0xc0, !PT ;  /* 0x0000ffff68687812 */ /* 0x000fe400078ec0ff */
[----:B------:R-:W-:Y:S02]  /*18430*/  LOP3.LUT R35, R35, 0xffff, RZ, 0xc0, !PT ;  /* 0x0000ffff23237812 */ /* 0x000fe400078ec0ff */
[----:B------:R-:W-:Y:S02]  /*18440*/  SHF.R.U32.HI R128, RZ, 0x8, R128 ;  /* 0x00000008ff807819 */ /* 0x000fe40000011680 */
[----:B------:R-:W-:-:S02]  /*18450*/  SHF.R.U32.HI R56, RZ, 0x8, R56 ;  /* 0x00000008ff387819 */ /* 0x000fc40000011638 */
[----:B------:R-:W-:Y:S02]  /*18460*/  SHF.R.U32.HI R17, RZ, 0x8, R17 ;  /* 0x00000008ff117819 */ /* 0x000fe40000011611 */
[----:B------:R-:W-:Y:S02]  /*18470*/  SHF.R.U32.HI R64, RZ, 0x8, R64 ;  /* 0x00000008ff407819 */ /* 0x000fe40000011640 */
[----:B------:R-:W-:Y:S01]  /*18480*/  PRMT R104, R104, 0x3340, R35 ;  /* 0x0000334068687816 */ /* 0x000fe20000000023 */
[----:B------:R1:W-:Y:S01]  /*18490*/  STSM.16.M88.4 [R2], R4 ;  /* 0x0000000402007844 */ /* 0x0003e20000000200 */
[----:B------:R-:W-:Y:S02]  /*184a0*/  SHF.R.U32.HI R58, RZ, 0x8, R58 ;  /* 0x00000008ff3a7819 */ /* 0x000fe4000001163a */
[----:B------:R-:W-:Y:S02]  /*184b0*/  SHF.R.U32.HI R19, RZ, 0x8, R19 ;  /* 0x00000008ff137819 */ /* 0x000fe40000011613 */
[----:B------:R-:W-:-:S02]  /*184c0*/  SHF.R.U32.HI R66, RZ, 0x8, R66 ;  /* 0x00000008ff427819 */ /* 0x000fc40000011642 */
[----:B------:R-:W-:Y:S02]  /*184d0*/  LOP3.LUT R35, R128, 0xffff, RZ, 0xc0, !PT ;  /* 0x0000ffff80237812 */ /* 0x000fe400078ec0ff */
[----:B------:R-:W-:Y:S02]  /*184e0*/  SHF.R.U32.HI R144, RZ, 0x8, R144 ;  /* 0x00000008ff907819 */ /* 0x000fe40000011690 */
[----:B------:R-:W-:Y:S02]  /*184f0*/  LOP3.LUT R17, R17, 0xffff, RZ, 0xc0, !PT ;  /* 0x0000ffff11117812 */ /* 0x000fe400078ec0ff */
[----:B------:R-:W-:Y:S02]  /*18500*/  LOP3.LUT R56, R56, 0xffff, RZ, 0xc0, !PT ;  /* 0x0000ffff38387812 */ /* 0x000fe400078ec0ff */
[----:B------:R-:W-:Y:S02]  /*18510*/  LOP3.LUT R18, R64, 0xffff, RZ, 0xc0, !PT ;  /* 0x0000ffff40127812 */ /* 0x000fe400078ec0ff */
[----:B------:R-:W-:-:S02]  /*18520*/  LOP3.LUT R19, R19, 0xffff, RZ, 0xc0, !PT ;  /* 0x0000ffff13137812 */ /* 0x000fc400078ec0ff */
[----:B------:R-:W-:Y:S02]  /*18530*/  LOP3.LUT R58, R58, 0xffff, RZ, 0xc0, !PT ;  /* 0x0000ffff3a3a7812 */ /* 0x000fe400078ec0ff */
[----:B------:R-:W-:Y:S02]  /*18540*/  LOP3.LUT R24, R66, 0xffff, RZ, 0xc0, !PT ;  /* 0x0000ffff42187812 */ /* 0x000fe400078ec0ff */
[----:B------:R-:W-:Y:S02]  /*18550*/  PRMT R46, R35, 0x3340, R0 ;  /* 0x00003340232e7816 */ /* 0x000fe40000000000 */
[----:B------:R-:W-:Y:S02]  /*18560*/  LOP3.LUT R35, R144, 0xffff, RZ, 0xc0, !PT ;  /* 0x0000ffff90237812 */ /* 0x000fe400078ec0ff */
[----:B------:R-:W-:Y:S02]  /*18570*/  PRMT R17, R56, 0x3340, R17 ;  /* 0x0000334038117816 */ /* 0x000fe40000000011 */
[----:B------:R-:W-:-:S02]  /*18580*/  PRMT R18, R18, 0x3340, R1 ;  /* 0x0000334012127816 */ /* 0x000fc40000000001 */
[----:B------:R-:W-:Y:S02]  /*18590*/  PRMT R19, R58, 0x3340, R19 ;  /* 0x000033403a137816 */ /* 0x000fe40000000013 */
[----:B------:R-:W-:Y:S02]  /*185a0*/  PRMT R24, R24, 0x3340, R1 ;  /* 0x0000334018187816 */ /* 0x000fe40000000001 */
[----:B------:R-:W-:Y:S02]  /*185b0*/  PRMT R50, R35, 0x3340, R0 ;  /* 0x0000334023327816 */ /* 0x000fe40000000000 */
[----:B------:R-:W-:Y:S02]  /*185c0*/  PRMT R35, R17, 0x5410, R18 ;  /* 0x0000541011237816 */ /* 0x000fe40000000012 */
[----:B------:R-:W-:Y:S02]  /*185d0*/  LOP3.LUT R68, R68, 0xffff, RZ, 0xc0, !PT ;  /* 0x0000ffff44447812 */ /* 0x000fe400078ec0ff */
[----:B------:R-:W-:-:S02]  /*185e0*/  LOP3.LUT R17, R70, 0xffff, RZ, 0xc0, !PT ;  /* 0x0000ffff46117812 */ /* 0x000fc400078ec0ff */
[----:B------:R-:W-:Y:S02]  /*185f0*/  PRMT R24, R19, 0x5410, R24 ;  /* 0x0000541013187816 */ /* 0x000fe40000000018 */
[--C-:B------:R-:W-:Y:S02]  /*18600*/  PRMT R8, R11, 0x4210, R68.reuse ;  /* 0x000042100b087816 */ /* 0x100fe40000000044 */
[--C-:B------:R-:W-:Y:S02]  /*18610*/  PRMT R10, R10, 0x4210, R17.reuse ;  /* 0x000042100a0a7816 */ /* 0x100fe40000000011 */
[----:B------:R-:W-:Y:S01]  /*18620*/  PRMT R11, R24, 0x5210, R17 ;  /* 0x00005210180b7816 */ /* 0x000fe20000000011 */
[----:B------:R-:W-:Y:S01]  /*18630*/  BAR.SYNC.DEFER_BLOCKING 0x0 ;  /* 0x0000000000007b1d */ /* 0x000fe20000010000 */
[----:B------:R-:W-:-:S05]  /*18640*/  PRMT R9, R35, 0x5210, R68 ;  /* 0x0000521023097816 */ /* 0x000fca0000000044 */
[----:B------:R-:W3:Y:S02]  /*18650*/  LDS.128 R16, [R36+UR6] ;  /* 0x0000000624107984 */ /* 0x000ee40008000c00 */
[----:B------:R-:W-:Y:S01]  /*18660*/  BAR.SYNC.DEFER_BLOCKING 0x0 ;  /* 0x0000000000007b1d */ /* 0x000fe20000010000 */
[----:B------:R-:W-:Y:S02]  /*18670*/  SHF.R.U32.HI R106, RZ, 0x8, R106 ;  /* 0x00000008ff6a7819 */ /* 0x000fe4000001166a */
[----:B------:R-:W-:Y:S02]  /*18680*/  SHF.R.U32.HI R37, RZ, 0x8, R37 ;  /* 0x00000008ff257819 */ /* 0x000fe40000011625 */
[----:B------:R-:W-:Y:S02]  /*18690*/  LOP3.LUT R106, R106, 0xffff, RZ, 0xc0, !PT ;  /* 0x0000ffff6a6a7812 */ /* 0x000fe400078ec0ff */
[----:B------:R-:W-:Y:S02]  /*186a0*/  LOP3.LUT R37, R37, 0xffff, RZ, 0xc0, !PT ;  /* 0x0000ffff25257812 */ /* 0x000fe400078ec0ff */
[----:B------:R-:W-:-:S02]  /*186b0*/  LOP3.LUT R146, R146, 0xffff, RZ, 0xc0, !PT ;  /* 0x0000ffff92927812 */ /* 0x000fc400078ec0ff */
[----:B------:R-:W-:Y:S02]  /*186c0*/  SHF.R.U32.HI R130, RZ, 0x8, R130 ;  /* 0x00000008ff827819 */ /* 0x000fe40000011682 */
[----:B------:R-:W-:Y:S02]  /*186d0*/  SHF.R.U32.HI R72, RZ, 0x8, R72 ;  /* 0x00000008ff487819 */ /* 0x000fe40000011648 */
[----:B------:R-:W-:Y:S02]  /*186e0*/  SHF.R.U32.HI R25, RZ, 0x8, R25 ;  /* 0x00000008ff197819 */ /* 0x000fe40000011619 */
[----:B------:R-:W-:Y:S01]  /*186f0*/  SHF.R.U32.HI R80, RZ, 0x8, R80 ;  /* 0x00000008ff507819 */ /* 0x000fe20000011650 */
[----:B------:R-:W-:Y:S01]  /*18700*/  STSM.16.M88.4 [R2], R8 ;  /* 0x0000000802007844 */ /* 0x000fe20000000200 */
[----:B------:R-:W-:Y:S02]  /*18710*/  PRMT R106, R106, 0x3340, R37 ;  /* 0x000033406a6a7816 */ /* 0x000fe40000000025 */
[----:B------:R-:W-:-:S02]  /*18720*/  PRMT R53, R146, 0x3340, R1 ;  /* 0x0000334092357816 */ /* 0x000fc40000000001 */
[----:B------:R-:W-:Y:S02]  /*18730*/  SHF.R.U32.HI R74, RZ, 0x8, R74 ;  /* 0x00000008ff4a7819 */ /* 0x000fe4000001164a */
[----:B------:R-:W-:Y:S02]  /*18740*/  SHF.R.U32.HI R27, RZ, 0x8, R27 ;  /* 0x00000008ff1b7819 */ /* 0x000fe4000001161b */
[----:B------:R-:W-:Y:S02]  /*18750*/  SHF.R.U32.HI R82, RZ, 0x8, R82 ;  /* 0x00000008ff527819 */ /* 0x000fe40000011652 */
[----:B------:R-:W-:Y:S02]  /*18760*/  LOP3.LUT R37, R130, 0xffff, RZ, 0xc0, !PT ;  /* 0x0000ffff82257812 */ /* 0x000fe400078ec0ff */
[----:B------:R-:W-:Y:S02]  /*18770*/  SHF.R.U32.HI R146, RZ, 0x8, R146 ;  /* 0x00000008ff927819 */ /* 0x000fe40000011692 */
[----:B------:R-:W-:-:S02]  /*18780*/  LOP3.LUT R25, R25, 0xffff, RZ, 0xc0, !PT ;  /* 0x0000ffff19197812 */ /* 0x000fc400078ec0ff */
[----:B------:R-:W-:Y:S02]  /*18790*/  LOP3.LUT R72, R72, 0xffff, RZ, 0xc0, !PT ;  /* 0x0000ffff48487812 */ /* 0x000fe400078ec0ff */
[----:B------:R-:W-:Y:S02]  /*187a0*/  LOP3.LUT R26, R80, 0xffff, RZ, 0xc0, !PT ;  /* 0x0000ffff501a7812 */ /* 0x000fe400078ec0ff */
[----:B------:R-:W-:Y:S02]  /*187b0*/  LOP3.LUT R27, R27, 0xffff, RZ, 0xc0, !PT ;  /* 0x0000ffff1b1b7812 */ /* 0x000fe400078ec0ff */
[----:B------:R-:W-:Y:S02]  /*187c0*/  LOP3.LUT R74, R74, 0xffff, RZ, 0xc0, !PT ;  /* 0x0000ffff4a4a7812 */ /* 0x000fe400078ec0ff */
[----:B------:R-:W-:Y:S02]  /*187d0*/  LOP3.LUT R40, R82, 0xffff, RZ, 0xc0, !PT ;  /* 0x0000ffff52287812 */ /* 0x000fe400078ec0ff */
[----:B------:R-:W-:-:S02]  /*187e0*/  PRMT R48, R37, 0x3340, R0 ;  /* 0x0000334025307816 */ /* 0x000fc40000000000 */
[----:B------:R-:W-:Y:S02]  /*187f0*/  LOP3.LUT R37, R146, 0xffff, RZ, 0xc0, !PT ;  /* 0x0000ffff92257812 */ /* 0x000fe400078ec0ff */
[----:B------:R-:W-:Y:S02]  /*18800*/  PRMT R25, R72, 0x3340, R25 ;  /* 0x0000334048197816 */ /* 0x000fe40000000019 */
[----:B------:R-:W-:Y:S02]  /*18810*/  PRMT R26, R26, 0x3340, R1 ;  /* 0x000033401a1a7816 */ /* 0x000fe40000000001 */
[----:B------:R-:W-:Y:S02]  /*18820*/  PRMT R27, R74, 0x3340, R27 ;  /* 0x000033404a1b7816 */ /* 0x000fe4000000001b */
[----:B------:R-:W-:Y:S02]  /*18830*/  PRMT R40, R40, 0x3340, R1 ;  /* 0x0000334028287816 */ /* 0x000fe40000000001 */
[----:B------:R-:W-:-:S02]  /*18840*/  PRMT R56, R37, 0x3340, R0 ;  /* 0x0000334025387816 */ /* 0x000fc40000000000 */
[----:B------:R-:W-:Y:S02]  /*18850*/  PRMT R37, R25, 0x5410, R26 ;  /* 0x0000541019257816 */ /* 0x000fe4000000001a */
[----:B------:R-:W-:Y:S02]  /*18860*/  LOP3.LUT R25, R86, 0xffff, RZ, 0xc0, !PT ;  /* 0x0000ffff56197812 */ /* 0x000fe400078ec0ff */
[----:B------:R-:W-:Y:S02]  /*18870*/  PRMT R40, R27, 0x5410, R40 ;  /* 0x000054101b287816 */ /* 0x000fe40000000028 */
[--C-:B-1----:R-:W-:Y:S02]  /*18880*/  PRMT R6, R20, 0x4210, R25.reuse ;  /* 0x0000421014067816 */ /* 0x102fe40000000019 */
[----:B------:R-:W-:Y:S01]  /*18890*/  PRMT R7, R40, 0x5210, R25 ;  /* 0x0000521028077816 */ /* 0x000fe20000000019 */
[----:B------:R-:W-:Y:S01]  /*188a0*/  BAR.SYNC.DEFER_BLOCKING 0x0 ;  /* 0x0000000000007b1d */ /* 0x000fe20000010000 */
[----:B------:R-:W-:-:S05]  /*188b0*/  LOP3.LUT R84, R84, 0xffff, RZ, 0xc0, !PT ;  /* 0x0000ffff54547812 */ /* 0x000fca00078ec0ff */
[----:B------:R-:W1:Y:S01]  /*188c0*/  LDS.128 R24, [R36+UR6] ;  /* 0x0000000624187984 */ /* 0x000e620008000c00 */
[--C-:B------:R-:W-:Y:S02]  /*188d0*/  PRMT R4, R21, 0x4210, R84.reuse ;  /* 0x0000421015047816 */ /* 0x100fe40000000054 */
[----:B------:R-:W-:Y:S01]  /*188e0*/  PRMT R5, R37, 0x5210, R84 ;  /* 0x0000521025057816 */ /* 0x000fe20000000054 */
[----:B------:R-:W-:Y:S01]  /*188f0*/  BAR.SYNC.DEFER_BLOCKING 0x0 ;  /* 0x0000000000007b1d */ /* 0x000fe20000010000 */
[----:B------:R-:W-:Y:S02]  /*18900*/  SHF.R.U32.HI R90, RZ, 0x8, R90 ;  /* 0x00000008ff5a7819 */ /* 0x000fe4000001165a */
[----:B------:R-:W-:Y:S02]  /*18910*/  SHF.R.U32.HI R33, RZ, 0x8, R33 ;  /* 0x00000008ff217819 */ /* 0x000fe40000011621 */
[----:B------:R-:W-:Y:S02]  /*18920*/  SHF.R.U32.HI R98, RZ, 0x8, R98 ;  /* 0x00000008ff627819 */ /* 0x000fe40000011662 */
[----:B------:R-:W-:-:S02]  /*18930*/  LOP3.LUT R33, R33, 0xffff, RZ, 0xc0, !PT ;  /* 0x0000ffff21217812 */ /* 0x000fc400078ec0ff */
[----:B------:R-:W-:Y:S02]  /*18940*/  LOP3.LUT R90, R90, 0xffff, RZ, 0xc0, !PT ;  /* 0x0000ffff5a5a7812 */ /* 0x000fe400078ec0ff */
[----:B------:R-:W-:Y:S01]  /*18950*/  LOP3.LUT R44, R98, 0xffff, RZ, 0xc0, !PT ;  /* 0x0000ffff622c7812 */ /* 0x000fe200078ec0ff */
[----:B------:R4:W-:Y:S01]  /*18960*/  STSM.16.M88.4 [R2], R4 ;  /* 0x0000000402007844 */ /* 0x0009e20000000200 */
[----:B------:R-:W-:Y:S02]  /*18970*/  PRMT R33, R90, 0x3340, R33 ;  /* 0x000033405a217816 */ /* 0x000fe40000000021 */
[----:B------:R-:W-:Y:S02]  /*18980*/  PRMT R44, R44, 0x3340, R1 ;  /* 0x000033402c2c7816 */ /* 0x000fe40000000001 */
[----:B------:R-:W-:Y:S02]  /*18990*/  LOP3.LUT R21, R102, 0xffff, RZ, 0xc0, !PT ;  /* 0x0000ffff66157812 */ /* 0x000fe400078ec0ff */
[----:B------:R-:W-:-:S02]  /*189a0*/  PRMT R44, R33, 0x5410, R44 ;  /* 0x00005410212c7816 */ /* 0x000fc4000000002c */
[----:B------:R-:W-:Y:S02]  /*189b0*/  LOP3.LUT R100, R100, 0xffff, RZ, 0xc0, !PT ;  /* 0x0000ffff64647812 */ /* 0x000fe400078ec0ff */
[----:B------:R-:W-:Y:S02]  /*189c0*/  SHF.R.U32.HI R88, RZ, 0x8, R88 ;  /* 0x00000008ff587819 */ /* 0x000fe40000011658 */
[----:B----4-:R-:W-:Y:S02]  /*189d0*/  PRMT R4, R23, 0x4210, R100 ;  /* 0x0000421017047816 */ /* 0x010fe40000000064 */
[--C-:B------:R-:W-:Y:S02]  /*189e0*/  PRMT R6, R22, 0x4210, R21.reuse ;  /* 0x0000421016067816 */ /* 0x100fe40000000015 */
[----:B------:R-:W-:Y:S01]  /*189f0*/  PRMT R7, R44, 0x5210, R21 ;  /* 0x000052102c077816 */ /* 0x000fe20000000015 */
[----:B------:R-:W-:Y:S01]  /*18a00*/  BAR.SYNC.DEFER_BLOCKING 0x0 ;  /* 0x0000000000007b1d */ /* 0x000fe20000010000 */
[----:B------:R-:W-:-:S02]  /*18a10*/  SHF.R.U32.HI R31, RZ, 0x8, R31 ;  /* 0x00000008ff1f7819 */ /* 0x000fc4000001161f */
[----:B------:R-:W-:Y:S02]  /*18a20*/  SHF.R.U32.HI R96, RZ, 0x8, R96 ;  /* 0x00000008ff607819 */ /* 0x000fe40000011660 */
[----:B------:R-:W-:Y:S02]  /*18a30*/  LOP3.LUT R31, R31, 0xffff, RZ, 0xc0, !PT ;  /* 0x0000ffff1f1f7812 */ /* 0x000fe400078ec0ff */
[----:B------:R-:W-:Y:S02]  /*18a40*/  LOP3.LUT R88, R88, 0xffff, RZ, 0xc0, !PT ;  /* 0x0000ffff58587812 */ /* 0x000fe400078ec0ff */
[----:B------:R-:W-:Y:S02]  /*18a50*/  LOP3.LUT R42, R96, 0xffff, RZ, 0xc0, !PT ;  /* 0x0000ffff602a7812 */ /* 0x000fe400078ec0ff */
[----:B------:R-:W-:Y:S01]  /*18a60*/  PRMT R31, R88, 0x3340, R31 ;  /* 0x00003340581f7816 */ /* 0x000fe2000000001f */
[----:B------:R-:W4:Y:S01]  /*18a70*/  LDS.128 R20, [R36+UR6] ;  /* 0x0000000624147984 */ /* 0x000f220008000c00 */
[----:B------:R-:W-:-:S04]  /*18a80*/  PRMT R42, R42, 0x3340, R1 ;  /* 0x000033402a2a7816 */ /* 0x000fc80000000001 */
[----:B------:R-:W-:-:S04]  /*18a90*/  PRMT R31, R31, 0x5410, R42 ;  /* 0x000054101f1f7816 */ /* 0x000fc8000000002a */
[----:B------:R-:W-:Y:S01]  /*18aa0*/  PRMT R5, R31, 0x5210, R100 ;  /* 0x000052101f057816 */ /* 0x000fe20000000064 */
[----:B------:R-:W-:Y:S01]  /*18ab0*/  BAR.SYNC.DEFER_BLOCKING 0x0 ;  /* 0x0000000000007b1d */ /* 0x000fe20000010000 */
[----:B------:R-:W-:-:S04]  /*18ac0*/  SHF.R.U32.HI R112, RZ, 0x8, R112 ;  /* 0x00000008ff707819 */ /* 0x000fc80000011670 */
[----:B------:R-:W-:Y:S01]  /*18ad0*/  LOP3.LUT R49, R112, 0xffff, RZ, 0xc0, !PT ;  /* 0x0000ffff70317812 */ /* 0x000fe200078ec0ff */
[----:B------:R0:W-:Y:S03]  /*18ae0*/  STSM.16.M88.4 [R2], R4 ;  /* 0x0000000402007844 */ /* 0x0001e60000000200 */
[----:B------:R-:W-:Y:S02]  /*18af0*/  PRMT R49, R49, 0x3340, R0 ;  /* 0x0000334031317816 */ /* 0x000fe40000000000 */
[----:B------:R-:W-:Y:S02]  /*18b00*/  LOP3.LUT R9, R116, 0xffff, RZ, 0xc0, !PT ;  /* 0x0000ffff74097812 */ /* 0x000fe400078ec0ff */
[----:B------:R-:W-:Y:S02]  /*18b10*/  PRMT R104, R104, 0x5410, R49 ;  /* 0x0000541068687816 */ /* 0x000fe40000000031 */
[----:B------:R-:W-:-:S02]  /*18b20*/  SHF.R.U32.HI R114, RZ, 0x8, R114 ;  /* 0x00000008ff727819 */ /* 0x000fc40000011672 */
[--C-:B0-----:R-:W-:Y:S02]  /*18b30*/  PRMT R4, R28, 0x4210, R9.reuse ;  /* 0x000042101c047816 */ /* 0x101fe40000000009 */
[----:B------:R-:W-:Y:S01]  /*18b40*/  PRMT R5, R104, 0x5210, R9 ;  /* 0x0000521068057816 */ /* 0x000fe20000000009 */
[----:B------:R-:W-:Y:S01]  /*18b50*/  BAR.SYNC.DEFER_BLOCKING 0x0 ;  /* 0x0000000000007b1d */ /* 0x000fe20000010000 */
[----:B------:R-:W-:-:S04]  /*18b60*/  LOP3.LUT R51, R114, 0xffff, RZ, 0xc0, !PT ;  /* 0x0000ffff72337812 */ /* 0x000fc800078ec0ff */
[----:B------:R-:W-:Y:S02]  /*18b70*/  PRMT R51, R51, 0x3340, R0 ;  /* 0x0000334033337816 */ /* 0x000fe40000000000 */
[----:B------:R-:W-:Y:S01]  /*18b80*/  LOP3.LUT R118, R118, 0xffff, RZ, 0xc0, !PT ;  /* 0x0000ffff76767812 */ /* 0x000fe200078ec0ff */
[----:B------:R-:W0:Y:S01]  /*18b90*/  LDS.128 R8, [R36+UR6] ;  /* 0x0000000624087984 */ /* 0x000e220008000c00 */
[----:B------:R-:W-:Y:S02]  /*18ba0*/  PRMT R51, R106, 0x5410, R51 ;  /* 0x000054106a337816 */ /* 0x000fe40000000033 */
[--C-:B------:R-:W-:Y:S02]  /*18bb0*/  PRMT R6, R3, 0x4210, R118.reuse ;  /* 0x0000421003067816 */ /* 0x100fe40000000076 */
[----:B------:R-:W-:Y:S01]  /*18bc0*/  PRMT R7, R51, 0x5210, R118 ;  /* 0x0000521033077816 */ /* 0x000fe20000000076 */
[----:B------:R-:W-:Y:S06]  /*18bd0*/  BAR.SYNC.DEFER_BLOCKING 0x0 ;  /* 0x0000000000007b1d */ /* 0x000fec0000010000 */
[----:B------:R-:W-:Y:S02]  /*18be0*/  STSM.16.M88.4 [R2], R4 ;  /* 0x0000000402007844 */ /* 0x000fe40000000200 */
[----:B------:R-:W-:Y:S01]  /*18bf0*/  BAR.SYNC.DEFER_BLOCKING 0x0 ;  /* 0x0000000000007b1d */ /* 0x000fe20000010000 */
[----:B------:R-:W-:-:S02]  /*18c00*/  SHF.R.U32.HI R120, RZ, 0x8, R120 ;  /* 0x00000008ff787819 */ /* 0x000fc40000011678 */
[----:B------:R-:W-:Y:S02]  /*18c10*/  SHF.R.U32.HI R41, RZ, 0x8, R41 ;  /* 0x00000008ff297819 */ /* 0x000fe40000011629 */
[----:B------:R-:W-:Y:S02]  /*18c20*/  SHF.R.U32.HI R122, RZ, 0x8, R122 ;  /* 0x00000008ff7a7819 */ /* 0x000fe4000001167a */
[----:B------:R-:W-:Y:S02]  /*18c30*/  SHF.R.U32.HI R43, RZ, 0x8, R43 ;  /* 0x00000008ff2b7819 */ /* 0x000fe4000001162b */
[----:B------:R-:W-:Y:S02]  /*18c40*/  LOP3.LUT R41, R41, 0xffff, RZ, 0xc0, !PT ;  /* 0x0000ffff29297812 */ /* 0x000fe400078ec0ff */
[----:B------:R-:W-:Y:S02]  /*18c50*/  LOP3.LUT R120, R120, 0xffff, RZ, 0xc0, !PT ;  /* 0x0000ffff78787812 */ /* 0x000fe400078ec0ff */
[----:B------:R-:W-:-:S02]  /*18c60*/  LOP3.LUT R43, R43, 0xffff, RZ, 0xc0, !PT ;  /* 0x0000ffff2b2b7812 */ /* 0x000fc400078ec0ff */
[----:B------:R-:W-:Y:S01]  /*18c70*/  LOP3.LUT R122, R122, 0xffff, RZ, 0xc0, !PT ;  /* 0x0000ffff7a7a7812 */ /* 0x000fe200078ec0ff */
[----:B------:R-:W0:Y:S01]  /*18c80*/  LDS.128 R4, [R36+UR6] ;  /* 0x0000000624047984 */ /* 0x000e220008000c00 */
[----:B------:R-:W-:Y:S02]  /*18c90*/  PRMT R41, R120, 0x3340, R41 ;  /* 0x0000334078297816 */ /* 0x000fe40000000029 */
[----:B------:R-:W-:Y:S02]  /*18ca0*/  PRMT R43, R122, 0x3340, R43 ;  /* 0x000033407a2b7816 */ /* 0x000fe4000000002b */
[----:B------:R-:W-:Y:S02]  /*18cb0*/  LOP3.LUT R33, R132, 0xffff, RZ, 0xc0, !PT ;  /* 0x0000ffff84217812 */ /* 0x000fe400078ec0ff */
[----:B------:R-:W-:Y:S02]  /*18cc0*/  LOP3.LUT R35, R134, 0xffff, RZ, 0xc0, !PT ;  /* 0x0000ffff86237812 */ /* 0x000fe400078ec0ff */
[----:B------:R-:W-:-:S02]  /*18cd0*/  PRMT R46, R41, 0x5410, R46 ;  /* 0x00005410292e7816 */ /* 0x000fc4000000002e */
[----:B------:R-:W-:Y:S02]  /*18ce0*/  PRMT R48, R43, 0x5410, R48 ;  /* 0x000054102b307816 */ /* 0x000fe40000000030 */
[----:B------:R-:W-:Y:S02]  /*18cf0*/  PRMT R32, R32, 0x4210, R33 ;  /* 0x0000421020207816 */ /* 0x000fe40000000021 */
[----:B------:R-:W-:Y:S02]  /*18d00*/  PRMT R34, R34, 0x4210, R35 ;  /* 0x0000421022227816 */ /* 0x000fe40000000023 */
[----:B------:R-:W-:Y:S02]  /*18d10*/  PRMT R33, R46, 0x5210, R33 ;  /* 0x000052102e217816 */ /* 0x000fe40000000021 */
[----:B------:R-:W-:Y:S01]  /*18d20*/  PRMT R35, R48, 0x5210, R35 ;  /* 0x0000521030237816 */ /* 0x000fe20000000023 */
[----:B------:R-:W-:Y:S06]  /*18d30*/  BAR.SYNC.DEFER_BLOCKING 0x0 ;  /* 0x0000000000007b1d */ /* 0x000fec0000010000 */
[----:B------:R-:W-:Y:S02]  /*18d40*/  STSM.16.M88.4 [R2], R32 ;  /* 0x0000002002007844 */ /* 0x000fe40000000200 */
[----:B------:R-:W-:Y:S01]  /*18d50*/  BAR.SYNC.DEFER_BLOCKING 0x0 ;  /* 0x0000000000007b1d */ /* 0x000fe20000010000 */
[----:B------:R-:W-:-:S02]  /*18d60*/  LOP3.LUT R138, R138, 0xffff, RZ, 0xc0, !PT ;  /* 0x0000ffff8a8a7812 */ /* 0x000fc400078ec0ff */
[----:B------:R-:W-:Y:S02]  /*18d70*/  LOP3.LUT R47, R142, 0xffff, RZ, 0xc0, !PT ;  /* 0x0000ffff8e2f7812 */ /* 0x000fe400078ec0ff */
[----:B------:R-:W-:Y:S02]  /*18d80*/  SHF.R.U32.HI R136, RZ, 0x8, R136 ;  /* 0x00000008ff887819 */ /* 0x000fe40000011688 */
[----:B------:R-:W-:Y:S02]  /*18d90*/  PRMT R30, R138, 0x3340, R47 ;  /* 0x000033408a1e7816 */ /* 0x000fe4000000002f */
[----:B------:R-:W-:Y:S02]  /*18da0*/  SHF.R.U32.HI R45, RZ, 0x8, R45 ;  /* 0x00000008ff2d7819 */ /* 0x000fe4000001162d */
[----:B------:R-:W-:Y:S02]  /*18db0*/  SHF.R.U32.HI R138, RZ, 0x8, R138 ;  /* 0x00000008ff8a7819 */ /* 0x000fe4000001168a */
[----:B------:R-:W-:-:S02]  /*18dc0*/  SHF.R.U32.HI R47, RZ, 0x8, R47 ;  /* 0x00000008ff2f7819 */ /* 0x000fc4000001162f */
[----:B------:R-:W-:Y:S01]  /*18dd0*/  LOP3.LUT R45, R45, 0xffff, RZ, 0xc0, !PT ;  /* 0x0000ffff2d2d7812 */ /* 0x000fe200078ec0ff */
[----:B------:R-:W0:Y:S01]  /*18de0*/  LDS.128 R32, [R36+UR6] ;  /* 0x0000000624207984 */ /* 0x000e220008000c00 */
[----:B------:R-:W-:Y:S02]  /*18df0*/  LOP3.LUT R136, R136, 0xffff, RZ, 0xc0, !PT ;  /* 0x0000ffff88887812 */ /* 0x000fe400078ec0ff */
[----:B------:R-:W-:Y:S02]  /*18e00*/  LOP3.LUT R47, R47, 0xffff, RZ, 0xc0, !PT ;  /* 0x0000ffff2f2f7812 */ /* 0x000fe400078ec0ff */
[----:B------:R-:W-:Y:S02]  /*18e10*/  LOP3.LUT R138, R138, 0xffff, RZ, 0xc0, !PT ;  /* 0x0000ffff8a8a7812 */ /* 0x000fe400078ec0ff */
[----:B------:R-:W-:Y:S02]  /*18e20*/  PRMT R45, R136, 0x3340, R45 ;  /* 0x00003340882d7816 */ /* 0x000fe4000000002d */
[----:B------:R-:W-:-:S02]  /*18e30*/  PRMT R47, R138, 0x3340, R47 ;  /* 0x000033408a2f7816 */ /* 0x000fc4000000002f */
[----:B------:R-:W-:Y:S02]  /*18e40*/  PRMT R30, R30, 0x5410, R53 ;  /* 0x000054101e1e7816 */ /* 0x000fe40000000035 */
[----:B------:R-:W-:Y:S02]  /*18e50*/  LOP3.LUT R148, R148, 0xffff, RZ, 0xc0, !PT ;  /* 0x0000ffff94947812 */ /* 0x000fe400078ec0ff */
[----:B------:R-:W-:Y:S02]  /*18e60*/  LOP3.LUT R31, R150, 0xffff, RZ, 0xc0, !PT ;  /* 0x0000ffff961f7812 */ /* 0x000fe400078ec0ff */
[----:B------:R-:W-:Y:S02]  /*18e70*/  PRMT R45, R45, 0x5410, R50 ;  /* 0x000054102d2d7816 */ /* 0x000fe40000000032 */
[----:B------:R-:W-:Y:S02]  /*18e80*/  PRMT R56, R47, 0x5410, R56 ;  /* 0x000054102f387816 */ /* 0x000fe40000000038 */
[----:B------:R-:W-:-:S02]  /*18e90*/  PRMT R28, R29, 0x4210, R148 ;  /* 0x000042101d1c7816 */ /* 0x000fc40000000094 */
[--C-:B------:R-:W-:Y:S02]  /*18ea0*/  PRMT R30, R30, 0x4210, R31.reuse ;  /* 0x000042101e1e7816 */ /* 0x100fe4000000001f */
[----:B------:R-:W-:Y:S02]  /*18eb0*/  PRMT R29, R45, 0x5210, R148 ;  /* 0x000052102d1d7816 */ /* 0x000fe40000000094 */
[----:B------:R-:W-:Y:S01]  /*18ec0*/  PRMT R31, R56, 0x5210, R31 ;  /* 0x00005210381f7816 */ /* 0x000fe2000000001f */
[----:B------:R-:W-:Y:S01]  /*18ed0*/  BAR.SYNC.DEFER_BLOCKING 0x0 ;  /* 0x0000000000007b1d */ /* 0x000fe20000010000 */
[C---:B------:R-:W-:Y:S02]  /*18ee0*/  PRMT R91, R14.reuse, 0x7773, RZ ;  /* 0x000077730e5b7816 */ /* 0x040fe400000000ff */
[C---:B------:R-:W-:Y:S02]  /*18ef0*/  PRMT R99, R14.reuse, 0x7772, RZ ;  /* 0x000077720e637816 */ /* 0x040fe400000000ff */
[----:B------:R-:W-:-:S02]  /*18f00*/  PRMT R107, R14, 0x7771, RZ ;  /* 0x000077710e6b7816 */ /* 0x000fc400000000ff */
[----:B------:R-:W-:Y:S02]  /*18f10*/  PRMT R115, R14, 0x7770, RZ ;  /* 0x000077700e737816 */ /* 0x000fe400000000ff */
[----:B------:R-:W4:Y:S01]  /*18f20*/  LDL.LU R14, [R1+0x768] ;  /* 0x00076800010e7983 */ /* 0x000f220000300800 */
[C---:B------:R-:W-:Y:S02]  /*18f30*/  PRMT R87, R15.reuse, 0x7773, RZ ;  /* 0x000077730f577816 */ /* 0x040fe400000000ff */
[C---:B------:R-:W-:Y:S02]  /*18f40*/  PRMT R97, R15.reuse, 0x7772, RZ ;  /* 0x000077720f617816 */ /* 0x040fe400000000ff */
[C---:B------:R-:W-:Y:S02]  /*18f50*/  PRMT R105, R15.reuse, 0x7771, RZ ;  /* 0x000077710f697816 */ /* 0x040fe400000000ff */
[----:B------:R-:W-:Y:S02]  /*18f60*/  PRMT R113, R15, 0x7770, RZ ;  /* 0x000077700f717816 */ /* 0x000fe400000000ff */
[----:B------:R-:W4:Y:S04]  /*18f70*/  LDL.LU R15, [R1+0x764] ;  /* 0x00076400010f7983 */ /* 0x000f280000300800 */
[----:B------:R1:W-:Y:S01]  /*18f80*/  STSM.16.M88.4 [R2], R28 ;  /* 0x0000001c02007844 */ /* 0x0003e20000000200 */
[----:B---3--:R-:W-:-:S02]  /*18f90*/  PRMT R63, R16, 0x7773, RZ ;  /* 0x00007773103f7816 */ /* 0x008fc400000000ff */
[C---:B------:R-:W-:Y:S02]  /*18fa0*/  PRMT R71, R16.reuse, 0x7772, RZ ;  /* 0x0000777210477816 */ /* 0x040fe400000000ff */
[C---:B------:R-:W-:Y:S02]  /*18fb0*/  PRMT R79, R16.reuse, 0x7771, RZ ;  /* 0x00007771104f7816 */ /* 0x040fe400000000ff */
[----:B------:R-:W-:Y:S02]  /*18fc0*/  PRMT R89, R16, 0x7770, RZ ;  /* 0x0000777010597816 */ /* 0x000fe400000000ff */
[----:B------:R-:W3:Y:S04]  /*18fd0*/  LDL.LU R16, [R1+0x760] ;  /* 0x0007600001107983 */ /* 0x000ee80000300800 */
[----:B------:R-:W3:Y:S01]  /*18fe0*/  LDL.LU R154, [R1+0x75c] ;  /* 0x00075c00019a7983 */ /* 0x000ee20000300800 */
[----:B-1----:R-:W1:Y:S01]  /*18ff0*/  LDC R29, c[0x0][0x248] ;  /* 0x00009200ff1d7b82 */ /* 0x002e620000000800 */
[----:B------:R-:W-:Y:S01]  /*19000*/  IMAD R2, R153, UR4, RZ ;  /* 0x0000000499027c24 */ /* 0x000fe2000f8e02ff */
[----:B------:R-:W-:Y:S01]  /*19010*/  ULDC UR4, c[0x0][0x22c] ;  /* 0x00008b0000047ab9 */ /* 0x000fe20000000800 */
[----:B------:R-:W3:Y:S01]  /*19020*/  LDL.LU R153, [R1+0x758] ;  /* 0x0007580001997983 */ /* 0x000ee20000300800 */
[----:B------:R-:W-:-:S02]  /*19030*/  PRMT R93, R13, 0x7773, RZ ;  /* 0x000077730d5d7816 */ /* 0x000fc400000000ff */
[C---:B------:R-:W-:Y:S02]  /*19040*/  PRMT R101, R13.reuse, 0x7772, RZ ;  /* 0x000077720d657816 */ /* 0x040fe400000000ff */
[C---:B------:R-:W-:Y:S02]  /*19050*/  PRMT R109, R13.reuse, 0x7771, RZ ;  /* 0x000077710d6d7816 */ /* 0x040fe400000000ff */
[----:B------:R-:W-:Y:S02]  /*19060*/  PRMT R117, R13, 0x7770, RZ ;  /* 0x000077700d757816 */ /* 0x000fe400000000ff */
[C---:B--2---:R-:W-:Y:S01]  /*19070*/  ISETP.LT.AND P6, PT, R152.reuse, UR4, !P0 ;  /* 0x0000000498007c0c */ /* 0x044fe2000c7c1270 */
[----:B------:R-:W-:Y:S01]  /*19080*/  ULDC UR4, c[0x0][0x22c] ;  /* 0x00008b0000047ab9 */ /* 0x000fe20000000800 */
[----:B-1----:R-:W-:Y:S02]  /*19090*/  IMAD R13, R152, R29, RZ ;  /* 0x0000001d980d7224 */ /* 0x002fe400078e02ff */
[----:B------:R-:W2:Y:S01]  /*190a0*/  LDL.LU R152, [R1+0x754] ;  /* 0x0007540001987983 */ /* 0x000ea20000300800 */
[----:B------:R-:W-:-:S02]  /*190b0*/  PRMT R57, R18, 0x7773, RZ ;  /* 0x0000777312397816 */ /* 0x000fc400000000ff */
[C---:B------:R-:W-:Y:S02]  /*190c0*/  PRMT R67, R18.reuse, 0x7772, RZ ;  /* 0x0000777212437816 */ /* 0x040fe400000000ff */
[C---:B------:R-:W-:Y:S02]  /*190d0*/  PRMT R75, R18.reuse, 0x7771, RZ ;  /* 0x00007771124b7816 */ /* 0x040fe400000000ff */
[----:B------:R-:W-:Y:S02]  /*190e0*/  PRMT R83, R18, 0x7770, RZ ;  /* 0x0000777012537816 */ /* 0x000fe400000000ff */
[C---:B------:R-:W-:Y:S02]  /*190f0*/  PRMT R55, R19.reuse, 0x7773, RZ ;  /* 0x0000777313377816 */ /* 0x040fe400000000ff */
[C---:B------:R-:W-:Y:S02]  /*19100*/  PRMT R65, R19.reuse, 0x7772, RZ ;  /* 0x0000777213417816 */ /* 0x040fe400000000ff */
[----:B------:R-:W-:-:S02]  /*19110*/  PRMT R73, R19, 0x7771, RZ ;  /* 0x0000777113497816 */ /* 0x000fc400000000ff */
[----:B------:R-:W-:Y:S02]  /*19120*/  PRMT R81, R19, 0x7770, RZ ;  /* 0x0000777013517816 */ /* 0x000fe400000000ff */
[C---:B------:R-:W-:Y:S02]  /*19130*/  PRMT R18, R24.reuse, 0x7773, RZ ;  /* 0x0000777318127816 */ /* 0x040fe400000000ff */
[C---:B------:R-:W-:Y:S02]  /*19140*/  PRMT R19, R24.reuse, 0x7772, RZ ;  /* 0x0000777218137816 */ /* 0x040fe400000000ff */
[C---:B------:R-:W-:Y:S02]  /*19150*/  PRMT R28, R24.reuse, 0x7771, RZ ;  /* 0x00007771181c7816 */ /* 0x040fe400000000ff */
[----:B------:R-:W-:Y:S02]  /*19160*/  PRMT R59, R24, 0x7770, RZ ;  /* 0x00007770183b7816 */ /* 0x000fe400000000ff */
[----:B------:R-:W-:-:S02]  /*19170*/  PRMT R24, R25, 0x7773, RZ ;  /* 0x0000777319187816 */ /* 0x000fc400000000ff */
[C---:B------:R-:W-:Y:S02]  /*19180*/  PRMT R30, R25.reuse, 0x7772, RZ ;  /* 0x00007772191e7816 */ /* 0x040fe400000000ff */
[C---:B------:R-:W-:Y:S02]  /*19190*/  PRMT R31, R25.reuse, 0x7771, RZ ;  /* 0x00007771191f7816 */ /* 0x040fe400000000ff */
[----:B------:R-:W-:Y:S02]  /*191a0*/  PRMT R53, R25, 0x7770, RZ ;  /* 0x0000777019357816 */ /* 0x000fe400000000ff */
[C---:B------:R-:W-:Y:S02]  /*191b0*/  PRMT R25, R26.reuse, 0x7773, RZ ;  /* 0x000077731a197816 */ /* 0x040fe400000000ff */
[C---:B------:R-:W-:Y:S02]  /*191c0*/  PRMT R37, R26.reuse, 0x7772, RZ ;  /* 0x000077721a257816 */ /* 0x040fe400000000ff */
[----:B------:R-:W-:-:S02]  /*191d0*/  PRMT R38, R26, 0x7771, RZ ;  /* 0x000077711a267816 */ /* 0x000fc400000000ff */
[----:B------:R-:W-:Y:S01]  /*191e0*/  PRMT R47, R26, 0x7770, RZ ;  /* 0x000077701a2f7816 */ /* 0x000fe200000000ff */
[----:B------:R-:W-:Y:S01]  /*191f0*/  IMAD R3, R0, R29, RZ ;  /* 0x0000001d00037224 */ /* 0x000fe200078e02ff */
[C---:B------:R-:W-:Y:S02]  /*19200*/  PRMT R26, R27.reuse, 0x7773, RZ ;  /* 0x000077731b1a7816 */ /* 0x040fe400000000ff */
[C---:B------:R-:W-:Y:S02]  /*19210*/  PRMT R39, R27.reuse, 0x7772, RZ ;  /* 0x000077721b277816 */ /* 0x040fe400000000ff */
[C---:B------:R-:W-:Y:S02]  /*19220*/  PRMT R40, R27.reuse, 0x7771, RZ ;  /* 0x000077711b287816 */ /* 0x040fe400000000ff */
[----:B------:R-:W-:Y:S02]  /*19230*/  PRMT R45, R27, 0x7770, RZ ;  /* 0x000077701b2d7816 */ /* 0x000fe400000000ff */
[----:B------:R-:W-:-:S02]  /*19240*/  IADD3 R27, P4, R2, UR8, RZ ;  /* 0x00000008021b7c10 */ /* 0x000fc4000ff9e0ff */
[----:B------:R-:W-:Y:S01]  /*19250*/  ISETP.LT.AND P3, PT, R0, UR5, !P0 ;  /* 0x0000000500007c0c */ /* 0x000fe2000c761270 */
[----:B------:R-:W-:Y:S01]  /*19260*/  ULDC UR5, c[0x0][0x22c] ;  /* 0x00008b0000057ab9 */ /* 0x000fe20000000800 */
[----:B------:R-:W-:Y:S02]  /*19270*/  LEA.HI.X.SX32 R0, R2, UR9, 0x1, P4 ;  /* 0x0000000902007c11 */ /* 0x000fe4000a0f0eff */
[C---:B------:R-:W-:Y:S02]  /*19280*/  IADD3 R2, P5, R3.reuse, R27, RZ ;  /* 0x0000001b03027210 */ /* 0x040fe40007fbe0ff */
[C---:B------:R-:W-:Y:S02]  /*19290*/  PRMT R119, R12.reuse, 0x7770, RZ ;  /* 0x000077700c777816 */ /* 0x040fe400000000ff */
[----:B------:R-:W-:Y:S01]  /*192a0*/  LEA.HI.X.SX32 R3, R3, R0, 0x1, P5 ;  /* 0x0000000003037211 */ /* 0x000fe200028f0eff */
[----:B------:R-:W-:Y:S01]  /*192b0*/  BAR.SYNC.DEFER_BLOCKING 0x0 ;  /* 0x0000000000007b1d */ /* 0x000fe20000010000 */
[----:B------:R-:W-:-:S02]  /*192c0*/  PRMT R95, R12, 0x7773, RZ ;  /* 0x000077730c5f7816 */ /* 0x000fc400000000ff */
[C---:B------:R-:W-:Y:S02]  /*192d0*/  PRMT R103, R12.reuse, 0x7772, RZ ;  /* 0x000077720c677816 */ /* 0x040fe400000000ff */
[----:B------:R-:W-:Y:S02]  /*192e0*/  PRMT R111, R12, 0x7771, RZ ;  /* 0x000077710c6f7816 */ /* 0x000fe400000000ff */
[----:B------:R-:W-:Y:S02]  /*192f0*/  IADD3 R12, P4, R13, R27, RZ ;  /* 0x0000001b0d0c7210 */ /* 0x000fe40007f9e0ff */
[----:B------:R-:W-:Y:S02]  /*19300*/  PRMT R61, R17, 0x7773, RZ ;  /* 0x00007773113d7816 */ /* 0x000fe400000000ff */
[----:B------:R-:W-:Y:S02]  /*19310*/  LEA.HI.X.SX32 R13, R13, R0, 0x1, P4 ;  /* 0x000000000d0d7211 */ /* 0x000fe400020f0eff */
[----:B------:R-:W-:-:S02]  /*19320*/  PRMT R69, R17, 0x7772, RZ ;  /* 0x0000777211457816 */ /* 0x000fc400000000ff */
[C---:B------:R-:W-:Y:S02]  /*19330*/  PRMT R77, R17.reuse, 0x7771, RZ ;  /* 0x00007771114d7816 */ /* 0x040fe400000000ff */
[----:B------:R-:W-:Y:S02]  /*19340*/  PRMT R85, R17, 0x7770, RZ ;  /* 0x0000777011557816 */ /* 0x000fe400000000ff */
[----:B------:R-:W2:Y:S04]  /*19350*/  LDL.LU R17, [R1+0x750] ;  /* 0x0007500001117983 */ /* 0x000ea80000300800 */
[----:B------:R1:W-:Y:S04]  /*19360*/  @P3 STG.E.U8 desc[UR22][R2.64], R119 ;  /* 0x0000007702003986 */ /* 0x0003e8000c101116 */
[----:B------:R0:W-:Y:S01]  /*19370*/  @P6 STG.E.U8 desc[UR22][R12.64], R117 ;  /* 0x000000750c006986 */ /* 0x0001e2000c101116 */
[C---:B----4-:R-:W-:Y:S01]  /*19380*/  ISETP.LT.AND P5, PT, R14.reuse, UR4, !P0 ;  /* 0x000000040e007c0c */ /* 0x050fe2000c7a1270 */
[----:B------:R-:W-:Y:S01]  /*19390*/  IMAD R14, R14, R29, RZ ;  /* 0x0000001d0e0e7224 */ /* 0x000fe200078e02ff */
[----:B------:R-:W-:-:S04]  /*193a0*/  ULDC UR4, c[0x0][0x22c] ;  /* 0x00008b0000047ab9 */ /* 0x000fc80000000800 */
[C---:B-1----:R-:W-:Y:S02]  /*193b0*/  IADD3 R2, P3, R14.reuse, R27, RZ ;  /* 0x0000001b0e027210 */ /* 0x042fe40007f7e0ff */
[C---:B------:R-:W-:Y:S01]  /*193c0*/  ISETP.LT.AND P4, PT, R15.reuse, UR5, !P0 ;  /* 0x000000050f007c0c */ /* 0x040fe2000c781270 */
[----:B------:R-:W-:Y:S01]  /*193d0*/  IMAD R15, R15, R29, RZ ;  /* 0x0000001d0f0f7224 */ /* 0x000fe200078e02ff */
[----:B------:R-:W-:Y:S01]  /*193e0*/  LEA.HI.X.SX32 R3, R14, R0, 0x1, P3 ;  /* 0x000000000e037211 */ /* 0x000fe200018f0eff */
[----:B------:R-:W-:-:S03]  /*193f0*/  ULDC UR5, c[0x0][0x22c] ;  /* 0x00008b0000057ab9 */ /* 0x000fc60000000800 */
[C---:B0-----:R-:W-:Y:S01]  /*19400*/  IADD3 R12, P6, R15.reuse, R27, RZ ;  /* 0x0000001b0f0c7210 */ /* 0x041fe20007fde0ff */
[----:B------:R0:W-:Y:S01]  /*19410*/  @P5 STG.E.U8 desc[UR22][R2.64], R115 ;  /* 0x0000007302005986 */ /* 0x0001e2000c101116 */
[C---:B---3--:R-:W-:Y:S01]  /*19420*/  ISETP.LT.AND P3, PT, R16.reuse, UR4, !P0 ;  /* 0x0000000410007c0c */ /* 0x048fe2000c761270 */
[----:B------:R-:W-:Y:S01]  /*19430*/  IMAD R14, R16, R29, RZ ;  /* 0x0000001d100e7224 */ /* 0x000fe200078e02ff */
[-C--:B------:R-:W-:Y:S01]  /*19440*/  LEA.HI.X.SX32 R13, R15, R0.reuse, 0x1, P6 ;  /* 0x000000000f0d7211 */ /* 0x080fe200030f0eff */
[----:B------:R-:W3:Y:S01]  /*19450*/  LDL.LU R16, [R1+0x74c] ;  /* 0x00074c0001107983 */ /* 0x000ee20000300800 */
[----:B------:R-:W-:Y:S02]  /*19460*/  ULDC UR4, c[0x0][0x22c] ;  /* 0x00008b0000047ab9 */ /* 0x000fe40000000800 */
[----:B0-----:R-:W-:Y:S01]  /*19470*/  IADD3 R2, P5, R14, R27, RZ ;  /* 0x0000001b0e027210 */ /* 0x001fe20007fbe0ff */
[CC--:B------:R-:W-:Y:S01]  /*19480*/  IMAD R15, R154.reuse, R29.reuse, RZ ;  /* 0x0000001d9a0f7224 */ /* 0x0c0fe200078e02ff */
[----:B------:R-:W-:Y:S01]  /*19490*/  ISETP.LT.AND P6, PT, R154, UR5, !P0 ;  /* 0x000000059a007c0c */ /* 0x000fe2000c7c1270 */
[----:B------:R0:W-:Y:S01]  /*194a0*/  @P4 STG.E.U8 desc[UR22][R12.64], R113 ;  /* 0x000000710c004986 */ /* 0x0001e2000c101116 */
[----:B------:R-:W-:Y:S01]  /*194b0*/  LEA.HI.X.SX32 R3, R14, R0, 0x1, P5 ;  /* 0x000000000e037211 */ /* 0x000fe200028f0eff */
[C---:B------:R-:W-:Y:S01]  /*194c0*/  IMAD R14, R153.reuse, R29, RZ ;  /* 0x0000001d990e7224 */ /* 0x040fe200078e02ff */
[----:B------:R-:W-:Y:S01]  /*194d0*/  ISETP.LT.AND P5, PT, R153, UR4, !P0 ;  /* 0x0000000499007c0c */ /* 0x000fe2000c7a1270 */
[----:B------:R-:W4:Y:S01]  /*194e0*/  LDL.LU R154, [R1+0x748] ;  /* 0x00074800019a7983 */ /* 0x000f220000300800 */
[----:B------:R-:W-:Y:S01]  /*194f0*/  ULDC UR5, c[0x0][0x22c] ;  /* 0x00008b0000057ab9 */ /* 0x000fe20000000800 */
[----:B------:R-:W-:-:S02]  /*19500*/  ULDC UR4, c[0x0][0x22c] ;  /* 0x00008b0000047ab9 */ /* 0x000fc40000000800 */
[----:B------:R-:W4:Y:S01]  /*19510*/  LDL.LU R153, [R1+0x744] ;  /* 0x0007440001997983 */ /* 0x000f220000300800 */
[----:B0-----:R-:W-:-:S04]  /*19520*/  IADD3 R12, P4, R15, R27, RZ ;  /* 0x0000001b0f0c7210 */ /* 0x001fc80007f9e0ff */
[----:B------:R-:W-:Y:S02]  /*19530*/  LEA.HI.X.SX32 R13, R15, R0, 0x1, P4 ;  /* 0x000000000f0d7211 */ /* 0x000fe400020f0eff */
[C---:B--2---:R-:W-:Y:S01]  /*19540*/  ISETP.LT.AND P4, PT, R152.reuse, UR5, !P0 ;  /* 0x0000000598007c0c */ /* 0x044fe2000c781270 */
[----:B------:R-:W-:Y:S01]  /*19550*/  IMAD R15, R152, R29, RZ ;  /* 0x0000001d980f7224 */ /* 0x000fe200078e02ff */
[----:B------:R0:W-:Y:S01]  /*19560*/  @P3 STG.E.U8 desc[UR22][R2.64], R111 ;  /* 0x0000006f02003986 */ /* 0x0001e2000c101116 */
[----:B------:R-:W-:-:S03]  /*19570*/  ULDC UR5, c[0x0][0x22c] ;  /* 0x00008b0000057ab9 */ /* 0x000fc60000000800 */
[----:B------:R-:W2:Y:S04]  /*19580*/  LDL.LU R152, [R1+0x740] ;  /* 0x0007400001987983 */ /* 0x000ea80000300800 */
[----:B------:R1:W-:Y:S01]  /*19590*/  @P6 STG.E.U8 desc[UR22][R12.64], R109 ;  /* 0x0000006d0c006986 */ /* 0x0003e2000c101116 */
[----:B0-----:R-:W-:-:S03]  /*195a0*/  IADD3 R2, P3, R14, R27, RZ ;  /* 0x0000001b0e027210 */ /* 0x001fc60007f7e0ff */
[----:B------:R-:W2:Y:S01]  /*195b0*/  LDL.LU R156, [R1+0x73c] ;  /* 0x00073c00019c7983 */ /* 0x000ea20000300800 */
[----:B------:R-:W-:-:S03]  /*195c0*/  LEA.HI.X.SX32 R3, R14, R0, 0x1, P3 ;  /* 0x000000000e037211 */ /* 0x000fc600018f0eff */
[----:B------:R-:W2:Y:S01]  /*195d0*/  LDL.LU R155, [R1+0x738] ;  /* 0x00073800019b7983 */ /* 0x000ea20000300800 */
[----:B-1----:R-:W-:-:S04]  /*195e0*/  IADD3 R12, P6, R15, R27, RZ ;  /* 0x0000001b0f0c7210 */ /* 0x002fc80007fde0ff */
[----:B------:R-:W-:Y:S01]  /*195f0*/  LEA.HI.X.SX32 R13, R15, R0, 0x1, P6 ;  /* 0x000000000f0d7211 */ /* 0x000fe200030f0eff */
[----:B------:R0:W-:Y:S04]  /*19600*/  @P5 STG.E.U8 desc[UR22][R2.64], R107 ;  /* 0x0000006b02005986 */ /* 0x0001e8000c101116 */
[----:B------:R1:W-:Y:S01]  /*19610*/  @P4 STG.E.U8 desc[UR22][R12.64], R105 ;  /* 0x000000690c004986 */ /* 0x0003e2000c101116 */
[C---:B------:R-:W-:Y:S01]  /*19620*/  ISETP.LT.AND P3, PT, R17.reuse, UR4, !P0 ;  /* 0x0000000411007c0c */ /* 0x040fe2000c761270 */
[----:B------:R-:W-:Y:S01]  /*19630*/  IMAD R17, R17, R29, RZ ;  /* 0x0000001d11117224 */ /* 0x000fe200078e02ff */
[----:B------:R-:W-:-:S04]  /*19640*/  ULDC UR4, c[0x0][0x22c] ;  /* 0x00008b0000047ab9 */ /* 0x000fc80000000800 */
[----:B------:R-:W-:-:S04]  /*19650*/  IADD3 R14, P5, R17, R27, RZ ;  /* 0x0000001b110e7210 */ /* 0x000fc80007fbe0ff */
[----:B------:R-:W-:-:S05]  /*19660*/  LEA.HI.X.SX32 R15, R17, R0, 0x1, P5 ;  /* 0x00000000110f7211 */ /* 0x000fca00028f0eff */
[----:B------:R1:W-:Y:S01]  /*19670*/  @P3 STG.E.U8 desc[UR22][R14.64], R103 ;  /* 0x000000670e003986 */ /* 0x0003e2000c101116 */
[C---:B---3--:R-:W-:Y:S01]  /*19680*/  IMAD R58, R16.reuse, R29, RZ ;  /* 0x0000001d103a7224 */ /* 0x048fe200078e02ff */
[----:B------:R-:W-:Y:S01]  /*19690*/  ISETP.LT.AND P6, PT, R16, UR5, !P0 ;  /* 0x0000000510007c0c */ /* 0x000fe2000c7c1270 */
[----:B------:R-:W-:-:S03]  /*196a0*/  ULDC UR5, c[0x0][0x22c] ;  /* 0x00008b0000057ab9 */ /* 0x000fc60000000800 */
[----:B------:R-:W-:-:S04]  /*196b0*/  IADD3 R16, P4, R58, R27, RZ ;  /* 0x0000001b3a107210 */ /* 0x000fc80007f9e0ff */
[-C--:B------:R-:W-:Y:S01]  /*196c0*/  LEA.HI.X.SX32 R17, R58, R0.reuse, 0x1, P4 ;  /* 0x000000003a117211 */ /* 0x080fe200020f0eff */
[CC--:B----4-:R-:W-:Y:S01]  /*196d0*/  IMAD R60, R154.reuse, R29.reuse, RZ ;  /* 0x0000001d9a3c7224 */ /* 0x0d0fe200078e02ff */
[----:B------:R-:W-:Y:S01]  /*196e0*/  ISETP.LT.AND P5, PT, R154, UR4, !P0 ;  /* 0x000000049a007c0c */ /* 0x000fe2000c7a1270 */
[----:B------:R-:W-:Y:S01]  /*196f0*/  ULDC UR4, c[0x0][0x22c] ;  /* 0x00008b0000047ab9 */ /* 0x000fe20000000800 */
[----:B------:R-:W3:Y:S01]  /*19700*/  LDL.LU R154, [R1+0x734] ;  /* 0x00073400019a7983 */ /* 0x000ee20000300800 */
[C---:B------:R-:W-:Y:S01]  /*19710*/  ISETP.LT.AND P4, PT, R153.reuse, UR5, !P0 ;  /* 0x0000000599007c0c */ /* 0x040fe2000c781270 */
[----:B------:R-:W-:Y:S01]  /*19720*/  IMAD R58, R153, R29, RZ ;  /* 0x0000001d993a7224 */ /* 0x000fe200078e02ff */
[C---:B0-----:R-:W-:Y:S01]  /*19730*/  IADD3 R2, P3, R60.reuse, R27, RZ ;  /* 0x0000001b3c027210 */ /* 0x041fe20007f7e0ff */
[----:B------:R-:W4:Y:S01]  /*19740*/  LDL.LU R153, [R1+0x730] ;  /* 0x0007300001997983 */ /* 0x000f220000300800 */
[----:B------:R-:W-:Y:S02]  /*19750*/  ULDC UR5, c[0x0][0x22c] ;  /* 0x00008b0000057ab9 */ /* 0x000fe40000000800 */
[----:B------:R-:W-:-:S02]  /*19760*/  LEA.HI.X.SX32 R3, R60, R0, 0x1, P3 ;  /* 0x000000003c037211 */ /* 0x000fc400018f0eff */
[C---:B--2---:R-:W-:Y:S01]  /*19770*/  ISETP.LT.AND P3, PT, R152.reuse, UR4, !P0 ;  /* 0x0000000498007c0c */ /* 0x044fe2000c761270 */
[----:B------:R-:W-:Y:S01]  /*19780*/  IMAD R60, R152, R29, RZ ;  /* 0x0000001d983c7224 */ /* 0x000fe200078e02ff */
[----:B------:R0:W-:Y:S01]  /*19790*/  @P6 STG.E.U8 desc[UR22][R16.64], R101 ;  /* 0x0000006510006986 */ /* 0x0001e2000c101116 */
[----:B------:R-:W-:-:S03]  /*197a0*/  ULDC UR4, c[0x0][0x22c] ;  /* 0x00008b0000047ab9 */ /* 0x000fc60000000800 */
[----:B------:R-:W2:Y:S01]  /*197b0*/  LDL.LU R152, [R1+0x72c] ;  /* 0x00072c0001987983 */ /* 0x000ea20000300800 */
[----:B-1----:R-:W-:-:S03]  /*197c0*/  IADD3 R12, P6, R58, R27, RZ ;  /* 0x0000001b3a0c7210 */ /* 0x002fc60007fde0ff */
[----:B------:R1:W-:Y:S01]  /*197d0*/  @P5 STG.E.U8 desc[UR22][R2.64], R99 ;  /* 0x0000006302005986 */ /* 0x0003e2000c101116 */
[----:B------:R-:W-:Y:S02]  /*197e0*/  IADD3 R14, P5, R60, R27, RZ ;  /* 0x0000001b3c0e7210 */ /* 0x000fe40007fbe0ff */
[-C--:B------:R-:W-:Y:S01]  /*197f0*/  LEA.HI.X.SX32 R13, R58, R0.reuse, 0x1, P6 ;  /* 0x000000003a0d7211 */ /* 0x080fe200030f0eff */
[CC--:B------:R-:W-:Y:S01]  /*19800*/  IMAD R58, R156.reuse, R29.reuse, RZ ;  /* 0x0000001d9c3a7224 */ /* 0x0c0fe200078e02ff */
[----:B------:R-:W-:Y:S01]  /*19810*/  ISETP.LT.AND P6, PT, R156, UR5, !P0 ;  /* 0x000000059c007c0c */ /* 0x000fe2000c7c1270 */
[----:B------:R-:W-:Y:S01]  /*19820*/  ULDC UR5, c[0x0][0x22c] ;  /* 0x00008b0000057ab9 */ /* 0x000fe20000000800 */
[----:B------:R-:W-:Y:S01]  /*19830*/  LEA.HI.X.SX32 R15, R60, R0, 0x1, P5 ;  /* 0x000000003c0f7211 */ /* 0x000fe200028f0eff */
[----:B------:R-:W2:Y:S01]  /*19840*/  LDL.LU R156, [R1+0x728] ;  /* 0x00072800019c7983 */ /* 0x000ea20000300800 */
[C---:B------:R-:W-:Y:S01]  /*19850*/  ISETP.LT.AND P5, PT, R155.reuse, UR4, !P0 ;  /* 0x000000049b007c0c */ /* 0x040fe2000c7a1270 */
[----:B------:R-:W-:Y:S01]  /*19860*/  IMAD R60, R155, R29, RZ ;  /* 0x0000001d9b3c7224 */ /* 0x000fe200078e02ff */
[----:B------:R-:W-:Y:S01]  /*19870*/  ULDC UR4, c[0x0][0x22c] ;  /* 0x00008b0000047ab9 */ /* 0x000fe20000000800 */
[----:B------:R-:W2:Y:S04]  /*19880*/  LDL.LU R155, [R1+0x724] ;  /* 0x00072400019b7983 */ /* 0x000ea80000300800 */
[----:B------:R4:W-:Y:S01]  /*19890*/  @P4 STG.E.U8 desc[UR22][R12.64], R97 ;  /* 0x000000610c004986 */ /* 0x0009e2000c101116 */
[----:B0-----:R-:W-:-:S03]  /*198a0*/  IADD3 R16, P4, R58, R27, RZ ;  /* 0x0000001b3a107210 */ /* 0x001fc60007f9e0ff */
[----:B------:R0:W-:Y:S01]  /*198b0*/  @P3 STG.E.U8 desc[UR22][R14.64], R95 ;  /* 0x0000005f0e003986 */ /* 0x0001e2000c101116 */
[----:B-1----:R-:W-:Y:S02]  /*198c0*/  IADD3 R2, P3, R60, R27, RZ ;  /* 0x0000001b3c027210 */ /* 0x002fe40007f7e0ff */
[-C--:B------:R-:W-:Y:S02]  /*198d0*/  LEA.HI.X.SX32 R17, R58, R0.reuse, 0x1, P4 ;  /* 0x000000003a117211 */ /* 0x080fe400020f0eff */
[----:B------:R-:W-:-:S03]  /*198e0*/  LEA.HI.X.SX32 R3, R60, R0, 0x1, P3 ;  /* 0x000000003c037211 */ /* 0x000fc600018f0eff */
[----:B------:R1:W-:Y:S01]  /*198f0*/  @P6 STG.E.U8 desc[UR22][R16.64], R93 ;  /* 0x0000005d10006986 */ /* 0x0003e2000c101116 */
[C---:B---3--:R-:W-:Y:S01]  /*19900*/  ISETP.LT.AND P4, PT, R154.reuse, UR5, !P0 ;  /* 0x000000059a007c0c */ /* 0x048fe2000c781270 */
[-C--:B------:R-:W-:Y:S01]  /*19910*/  IMAD R58, R154, R29.reuse, RZ ;  /* 0x0000001d9a3a7224 */ /* 0x080fe200078e02ff */
[----:B------:R-:W-:Y:S01]  /*19920*/  ULDC UR5, c[0x0][0x22c] ;  /* 0x00008b0000057ab9 */ /* 0x000fe20000000800 */
[----:B------:R-:W3:Y:S01]  /*19930*/  LDL.LU R154, [R1+0x71c] ;  /* 0x00071c00019a7983 */ /* 0x000ee20000300800 */
[C---:B----4-:R-:W-:Y:S01]  /*19940*/  ISETP.LT.AND P3, PT, R153.reuse, UR4, !P0 ;  /* 0x0000000499007c0c */ /* 0x050fe2000c761270 */
[----:B------:R-:W-:Y:S01]  /*19950*/  IMAD R60, R153, R29, RZ ;  /* 0x0000001d993c7224 */ /* 0x000fe200078e02ff */
[C---:B------:R-:W-:Y:S01]  /*19960*/  IADD3 R12, P6, R58.reuse, R27, RZ ;  /* 0x0000001b3a0c7210 */ /* 0x040fe20007fde0ff */
[----:B------:R-:W4:Y:S01]  /*19970*/  LDL.LU R153, [R1+0x718] ;  /* 0x0007180001997983 */ /* 0x000f220000300800 */
[----:B------:R-:W-:Y:S02]  /*19980*/  ULDC UR4, c[0x0][0x22c] ;  /* 0x00008b0000047ab9 */ /* 0x000fe40000000800 */
[----:B------:R-:W-:-:S02]  /*19990*/  LEA.HI.X.SX32 R13, R58, R0, 0x1, P6 ;  /* 0x000000003a0d7211 */ /* 0x000fc400030f0eff */
[C---:B--2---:R-:W-:Y:S01]  /*199a0*/  ISETP.LT.AND P6, PT, R152.reuse, UR5, !P0 ;  /* 0x0000000598007c0c */ /* 0x044fe2000c7c1270 */
[----:B------:R-:W-:Y:S01]  /*199b0*/  IMAD R58, R152, R29, RZ ;  /* 0x0000001d983a7224 */ /* 0x000fe200078e02ff */
[----:B------:R2:W-:Y:S01]  /*199c0*/  @P5 STG.E.U8 desc[UR22][R2.64], R91 ;  /* 0x0000005b02005986 */ /* 0x0005e2000c101116 */
[----:B------:R-:W-:-:S03]  /*199d0*/  ULDC UR5, c[0x0][0x22c] ;  /* 0x00008b0000057ab9 */ /* 0x000fc60000000800 */
[----:B------:R-:W4:Y:S01]  /*199e0*/  LDL.LU R152, [R1+0x714] ;  /* 0x0007140001987983 */ /* 0x000f220000300800 */
[----:B0-----:R-:W-:-:S03]  /*199f0*/  IADD3 R14, P5, R60, R27, RZ ;  /* 0x0000001b3c0e7210 */ /* 0x001fc60007fbe0ff */
[----:B------:R0:W-:Y:S01]  /*19a00*/  @P4 STG.E.U8 desc[UR22][R12.64], R87 ;  /* 0x000000570c004986 */ /* 0x0001e2000c101116 */
[----:B-1----:R-:W-:Y:S02]  /*19a10*/  IADD3 R16, P4, R58, R27, RZ ;  /* 0x0000001b3a107210 */ /* 0x002fe40007f9e0ff */
[-C--:B------:R-:W-:Y:S01]  /*19a20*/  LEA.HI.X.SX32 R15, R60, R0.reuse, 0x1, P5 ;  /* 0x000000003c0f7211 */ /* 0x080fe200028f0eff */
[CC--:B------:R-:W-:Y:S01]  /*19a30*/  IMAD R60, R156.reuse, R29.reuse, RZ ;  /* 0x0000001d9c3c7224 */ /* 0x0c0fe200078e02ff */
[----:B------:R-:W-:Y:S01]  /*19a40*/  ISETP.LT.AND P5, PT, R156, UR4, !P0 ;  /* 0x000000049c007c0c */ /* 0x000fe2000c7a1270 */
[----:B------:R-:W-:Y:S01]  /*19a50*/  ULDC UR4, c[0x0][0x22c] ;  /* 0x00008b0000047ab9 */ /* 0x000fe20000000800 */
[----:B------:R-:W-:Y:S01]  /*19a60*/  LEA.HI.X.SX32 R17, R58, R0, 0x1, P4 ;  /* 0x000000003a117211 */ /* 0x000fe200020f0eff */
[----:B------:R-:W4:Y:S01]  /*19a70*/  LDL.LU R156, [R1+0x710] ;  /* 0x00071000019c7983 */ /* 0x000f220000300800 */
[C---:B------:R-:W-:Y:S01]  /*19a80*/  ISETP.LT.AND P4, PT, R155.reuse, UR5, !P0 ;  /* 0x000000059b007c0c */ /* 0x040fe2000c781270 */
[----:B------:R-:W-:Y:S01]  /*19a90*/  IMAD R58, R155, R29, RZ ;  /* 0x0000001d9b3a7224 */ /* 0x000fe200078e02ff */
[----:B------:R-:W-:Y:S01]  /*19aa0*/  ULDC UR5, c[0x0][0x22c] ;  /* 0x00008b0000057ab9 */ /* 0x000fe20000000800 */
[----:B------:R-:W4:Y:S04]  /*19ab0*/  LDL.LU R155, [R1+0x70c] ;  /* 0x00070c00019b7983 */ /* 0x000f280000300800 */
[----:B------:R1:W-:Y:S01]  /*19ac0*/  @P3 STG.E.U8 desc[UR22][R14.64], R89 ;  /* 0x000000590e003986 */ /* 0x0003e2000c101116 */
[----:B--2---:R-:W-:-:S03]  /*19ad0*/  IADD3 R2, P3, R60, R27, RZ ;  /* 0x0000001b3c027210 */ /* 0x004fc60007f7e0ff */
[----:B------:R2:W-:Y:S01]  /*19ae0*/  @P6 STG.E.U8 desc[UR22][R16.64], R85 ;  /* 0x0000005510006986 */ /* 0x0005e2000c101116 */
[----:B0-----:R-:W-:Y:S02]  /*19af0*/  IADD3 R12, P6, R58, R27, RZ ;  /* 0x0000001b3a0c7210 */ /* 0x001fe40007fde0ff */
        /* <DEDUP_REMOVED lines=9> */
[C---:B-1----:R-:W-:Y:S01]  /*19b90*/  IADD3 R14, P5, R60.reuse, R27, RZ ;  /* 0x0000001b3c0e7210 */ /* 0x042fe20007fbe0ff */
[----:B------:R-:W4:Y:S01]  /*19ba0*/  LDL.LU R153, [R1+0x704] ;  /* 0x0007040001997983 */ /* 0x000f220000300800 */
[----:B------:R-:W-:Y:S02]  /*19bb0*/  ULDC UR5, c[0x0][0x22c] ;  /* 0x00008b0000057ab9 */ /* 0x000fe40000000800 */
[----:B------:R-:W-:-:S02]  /*19bc0*/  LEA.HI.X.SX32 R15, R60, R0, 0x1, P5 ;  /* 0x000000003c0f7211 */ /* 0x000fc400028f0eff */
[C---:B------:R-:W-:Y:S01]  /*19bd0*/  ISETP.LT.AND P5, PT, R152.reuse, UR4, !P0 ;  /* 0x0000000498007c0c */ /* 0x040fe2000c7a1270 */
[----:B------:R-:W-:Y:S01]  /*19be0*/  IMAD R60, R152, R29, RZ ;  /* 0x0000001d983c7224 */ /* 0x000fe200078e02ff */
[----:B------:R1:W-:Y:S01]  /*19bf0*/  @P4 STG.E.U8 desc[UR22][R12.64], R81 ;  /* 0x000000510c004986 */ /* 0x0003e2000c101116 */
[----:B------:R-:W-:-:S03]  /*19c00*/  ULDC UR4, c[0x0][0x22c] ;  /* 0x00008b0000047ab9 */ /* 0x000fc60000000800 */
[----:B------:R-:W4:Y:S01]  /*19c10*/  LDL.LU R152, [R1+0x700] ;  /* 0x0007000001987983 */ /* 0x000f220000300800 */
[----:B--2---:R-:W-:-:S03]  /*19c20*/  IADD3 R16, P4, R58, R27, RZ ;  /* 0x0000001b3a107210 */ /* 0x004fc60007f9e0ff */
[----:B------:R2:W-:Y:S01]  /*19c30*/  @P3 STG.E.U8 desc[UR22][R14.64], R79 ;  /* 0x0000004f0e003986 */ /* 0x0005e2000c101116 */
[----:B0-----:R-:W-:Y:S02]  /*19c40*/  IADD3 R2, P3, R60, R27, RZ ;  /* 0x0000001b3c027210 */ /* 0x001fe40007f7e0ff */
        /* <DEDUP_REMOVED lines=11> */
[----:B-1----:R-:W-:-:S03]  /*19d00*/  IADD3 R12, P6, R58, R27, RZ ;  /* 0x0000001b3a0c7210 */ /* 0x002fc60007fde0ff */
[----:B------:R1:W-:Y:S01]  /*19d10*/  @P5 STG.E.U8 desc[UR22][R2.64], R75 ;  /* 0x0000004b02005986 */ /* 0x0003e2000c101116 */
[----:B--2---:R-:W-:Y:S02]  /*19d20*/  IADD3 R14, P5, R60, R27, RZ ;  /* 0x0000001b3c0e7210 */ /* 0x004fe40007fbe0ff */
        /* <DEDUP_REMOVED lines=9> */
[C---:B0-----:R-:W-:Y:S01]  /*19dc0*/  IADD3 R16, P4, R58.reuse, R27, RZ ;  /* 0x0000001b3a107210 */ /* 0x041fe20007f9e0ff */
        /* <DEDUP_REMOVED lines=8> */
[----:B-1----:R-:W-:-:S03]  /*19e50*/  IADD3 R2, P3, R60, R27, RZ ;  /* 0x0000001b3c027210 */ /* 0x002fc60007f7e0ff */
[----:B------:R1:W-:Y:S01]  /*19e60*/  @P6 STG.E.U8 desc[UR22][R16.64], R69 ;  /* 0x0000004510006986 */ /* 0x0003e2000c101116 */
[----:B--2---:R-:W-:Y:S02]  /*19e70*/  IADD3 R12, P6, R58, R27, RZ ;  /* 0x0000001b3a0c7210 */ /* 0x004fe40007fde0ff */
        /* <DEDUP_REMOVED lines=36> */
[CC--:B--2---:R-:W-:Y:S01]  /*1a0c0*/  IMAD R58, R156.reuse, R29.reuse, RZ ;  /* 0x0000001d9c3a7224 */ /* 0x0c4fe200078e02ff */
        /* <DEDUP_REMOVED lines=9> */
[----:B------:R-:W-:-:S03]  /*1a160*/  IADD3 R16, P4, R58, R27, RZ ;  /* 0x0000001b3a107210 */ /* 0x000fc60007f9e0ff */
        /* <DEDUP_REMOVED lines=10> */
[----:B-1----:R-:W-:Y:S01]  /*1a210*/  IMAD R55, R153, R29, RZ ;  /* 0x0000001d99377224 */ /* 0x002fe200078e02ff */
        /* <DEDUP_REMOVED lines=9> */
[----:B------:R-:W-:-:S03]  /*1a2b0*/  IADD3 R14, P5, R55, R27, RZ ;  /* 0x0000001b370e7210 */ /* 0x000fc60007fbe0ff */
[----:B------:R1:W-:Y:S01]  /*1a2c0*/  @P4 STG.E.U8 desc[UR22][R12.64], R45 ;  /* 0x0000002d0c004986 */ /* 0x0003e2000c101116 */
[----:B0-----:R-:W-:Y:S01]  /*1a2d0*/  IADD3 R16, P4, R57, R27, RZ ;  /* 0x0000001b39107210 */ /* 0x001fe20007f9e0ff */
[CC--:B--2---:R-:W-:Y:S01]  /*1a2e0*/  IMAD R53, R156.reuse, R29.reuse, RZ ;  /* 0x0000001d9c357224 */ /* 0x0c4fe200078e02ff */
[-C--:B------:R-:W-:Y:S02]  /*1a2f0*/  LEA.HI.X.SX32 R15, R55, R0.reuse, 0x1, P5 ;  /* 0x00000000370f7211 */ /* 0x080fe400028f0eff */
[----:B------:R-:W-:Y:S01]  /*1a300*/  ISETP.LT.AND P5, PT, R156, UR4, !P0 ;  /* 0x000000049c007c0c */ /* 0x000fe2000c7a1270 */
[----:B-1----:R-:W-:Y:S01]  /*1a310*/  IMAD R47, R155, R29, RZ ;  /* 0x0000001d9b2f7224 */ /* 0x002fe200078e02ff */
[----:B------:R-:W-:Y:S01]  /*1a320*/  LEA.HI.X.SX32 R17, R57, R0, 0x1, P4 ;  /* 0x0000000039117211 */ /* 0x000fe200020f0eff */
[----:B------:R-:W2:Y:S01]  /*1a330*/  LDL.LU R156, [R1+0x6c0] ;  /* 0x0006c000019c7983 */ /* 0x000ea20000300800 */
[----:B------:R-:W-:Y:S01]  /*1a340*/  ISETP.LT.AND P4, PT, R155, UR5, !P0 ;  /* 0x000000059b007c0c */ /* 0x000fe2000c781270 */
[----:B------:R-:W-:Y:S01]  /*1a350*/  ULDC UR4, c[0x0][0x22c] ;  /* 0x00008b0000047ab9 */ /* 0x000fe20000000800 */
[----:B------:R-:W-:Y:S01]  /*1a360*/  ULDC UR5, c[0x0][0x22c] ;  /* 0x00008b0000057ab9 */ /* 0x000fe20000000800 */
[----:B------:R-:W2:Y:S04]  /*1a370*/  LDL.LU R155, [R1+0x6bc] ;  /* 0x0006bc00019b7983 */ /* 0x000ea80000300800 */
[----:B------:R0:W-:Y:S01]  /*1a380*/  @P3 STG.E.U8 desc[UR22][R14.64], R28 ;  /* 0x0000001c0e003986 */ /* 0x0001e2000c101116 */
[----:B------:R-:W-:-:S03]  /*1a390*/  IADD3 R2, P3, R53, R27, RZ ;  /* 0x0000001b35027210 */ /* 0x000fc60007f7e0ff */
[----:B------:R1:W-:Y:S01]  /*1a3a0*/  @P6 STG.E.U8 desc[UR22][R16.64], R31 ;  /* 0x0000001f10006986 */ /* 0x0003e2000c101116 */
[----:B------:R-:W-:Y:S02]  /*1a3b0*/  IADD3 R12, P6, R47, R27, RZ ;  /* 0x0000001b2f0c7210 */ /* 0x000fe40007fde0ff */
        /* <DEDUP_REMOVED lines=8> */
[----:B0-----:R-:W-:Y:S01]  /*1a440*/  IMAD R28, R153, R29, RZ ;  /* 0x0000001d991c7224 */ /* 0x001fe200078e02ff */
[C---:B------:R-:W-:Y:S01]  /*1a450*/  IADD3 R14, P5, R45.reuse, R27, RZ ;  /* 0x0000001b2d0e7210 */ /* 0x040fe20007fbe0ff */
[----:B------:R-:W4:Y:S01]  /*1a460*/  LDL.LU R153, [R1+0x6b4] ;  /* 0x0006b40001997983 */ /* 0x000f220000300800 */
[----:B------:R-:W-:Y:S02]  /*1a470*/  ULDC UR5, c[0x0][0x22c] ;  /* 0x00008b0000057ab9 */ /* 0x000fe40000000800 */
[----:B------:R-:W-:-:S02]  /*1a480*/  LEA.HI.X.SX32 R15, R45, R0, 0x1, P5 ;  /* 0x000000002d0f7211 */ /* 0x000fc400028f0eff */
[C---:B------:R-:W-:Y:S01]  /*1a490*/  ISETP.LT.AND P5, PT, R152.reuse, UR4, !P0 ;  /* 0x0000000498007c0c */ /* 0x040fe2000c7a1270 */
[----:B-1----:R-:W-:Y:S01]  /*1a4a0*/  IMAD R31, R152, R29, RZ ;  /* 0x0000001d981f7224 */ /* 0x002fe200078e02ff */
[----:B------:R0:W-:Y:S01]  /*1a4b0*/  @P4 STG.E.U8 desc[UR22][R12.64], R40 ;  /* 0x000000280c004986 */ /* 0x0001e2000c101116 */
[----:B------:R-:W-:-:S03]  /*1a4c0*/  ULDC UR4, c[0x0][0x22c] ;  /* 0x00008b0000047ab9 */ /* 0x000fc60000000800 */
[----:B------:R-:W4:Y:S01]  /*1a4d0*/  LDL.LU R152, [R1+0x6b0] ;  /* 0x0006b00001987983 */ /* 0x000f220000300800 */
[----:B------:R-:W-:-:S03]  /*1a4e0*/  IADD3 R16, P4, R28, R27, RZ ;  /* 0x0000001b1c107210 */ /* 0x000fc60007f9e0ff */
[----:B------:R1:W-:Y:S01]  /*1a4f0*/  @P3 STG.E.U8 desc[UR22][R14.64], R19 ;  /* 0x000000130e003986 */ /* 0x0003e2000c101116 */
[C---:B------:R-:W-:Y:S02]  /*1a500*/  IADD3 R2, P3, R31.reuse, R27, RZ ;  /* 0x0000001b1f027210 */ /* 0x040fe40007f7e0ff */
        /* <DEDUP_REMOVED lines=13> */
[C---:B-1----:R-:W-:Y:S02]  /*1a5e0*/  IADD3 R14, P5, R31.reuse, R27, RZ ;  /* 0x0000001b1f0e7210 */ /* 0x042fe40007fbe0ff */
[-C--:B------:R-:W-:Y:S02]  /*1a5f0*/  LEA.HI.X.SX32 R13, R28, R0.reuse, 0x1, P6 ;  /* 0x000000001c0d7211 */ /* 0x080fe400030f0eff */
[----:B------:R-:W-:-:S03]  /*1a600*/  LEA.HI.X.SX32 R15, R31, R0, 0x1, P5 ;  /* 0x000000001f0f7211 */ /* 0x000fc600028f0eff */
[----:B------:R1:W-:Y:S04]  /*1a610*/  @P4 STG.E.U8 desc[UR22][R12.64], R39 ;  /* 0x000000270c004986 */ /* 0x0003e8000c101116 */
[----:B------:R2:W-:Y:S01]  /*1a620*/  @P3 STG.E.U8 desc[UR22][R14.64], R18 ;  /* 0x000000120e003986 */ /* 0x0005e2000c101116 */
[C---:B------:R-:W-:Y:S02]  /*1a630*/  PRMT R41, R20.reuse, 0x7773, RZ ;  /* 0x0000777314297816 */ /* 0x040fe400000000ff */
[----:B------:R-:W-:Y:S01]  /*1a640*/  PRMT R42, R20, 0x7772, RZ ;  /* 0x00007772142a7816 */ /* 0x000fe200000000ff */
[----:B------:R-:W2:Y:S01]  /*1a650*/  LDS.128 R36, [R36+UR6] ;  /* 0x0000000624247984 */ /* 0x000ea20008000c00 */
[C---:B---3--:R-:W-:Y:S01]  /*1a660*/  ISETP.LT.AND P6, PT, R154.reuse, UR5, !P0 ;  /* 0x000000059a007c0c */ /* 0x048fe2000c7c1270 */
[-C--:B------:R-:W-:Y:S01]  /*1a670*/  IMAD R19, R154, R29.reuse, RZ ;  /* 0x0000001d9a137224 */ /* 0x080fe200078e02ff */
[----:B------:R-:W-:Y:S01]  /*1a680*/  ULDC UR5, c[0x0][0x22c] ;  /* 0x00008b0000057ab9 */ /* 0x000fe20000000800 */
[----:B------:R-:W3:Y:S01]  /*1a690*/  LDL.LU R154, [R1+0x6a4] ;  /* 0x0006a400019a7983 */ /* 0x000ee20000300800 */
[C---:B----4-:R-:W-:Y:S01]  /*1a6a0*/  ISETP.LT.AND P5, PT, R153.reuse, UR4, !P0 ;  /* 0x0000000499007c0c */ /* 0x050fe2000c7a1270 */
[----:B------:R-:W-:Y:S01]  /*1a6b0*/  IMAD R28, R153, R29, RZ ;  /* 0x0000001d991c7224 */ /* 0x000fe200078e02ff */
[----:B------:R-:W-:Y:S01]  /*1a6c0*/  IADD3 R16, P4, R19, R27, RZ ;  /* 0x0000001b13107210 */ /* 0x000fe20007f9e0ff */
[----:B------:R-:W4:Y:S01]  /*1a6d0*/  LDL.LU R153, [R1+0x6a0] ;  /* 0x0006a00001997983 */ /* 0x000f220000300800 */
[----:B------:R-:W-:-:S02]  /*1a6e0*/  ULDC UR4, c[0x0][0x22c] ;  /* 0x00008b0000047ab9 */ /* 0x000fc40000000800 */
[-C--:B------:R-:W-:Y:S02]  /*1a6f0*/  LEA.HI.X.SX32 R17, R19, R0.reuse, 0x1, P4 ;  /* 0x0000000013117211 */ /* 0x080fe400020f0eff */
[C---:B------:R-:W-:Y:S01]  /*1a700*/  ISETP.LT.AND P3, PT, R152.reuse, UR5, !P0 ;  /* 0x0000000598007c0c */ /* 0x040fe2000c761270 */
[----:B------:R-:W-:Y:S01]  /*1a710*/  IMAD R19, R152, R29, RZ ;  /* 0x0000001d98137224 */ /* 0x000fe200078e02ff */
[CC--:B0-----:R-:W-:Y:S01]  /*1a720*/  IADD3 R2, P4, R28.reuse, R27.reuse, RZ ;  /* 0x0000001b1c027210 */ /* 0x0c1fe20007f9e0ff */
[----:B------:R-:W4:Y:S01]  /*1a730*/  LDL.LU R152, [R1+0x69c] ;  /* 0x00069c0001987983 */ /* 0x000f220000300800 */
[----:B------:R-:W-:Y:S02]  /*1a740*/  ULDC UR5, c[0x0][0x22c] ;  /* 0x00008b0000057ab9 */ /* 0x000fe40000000800 */
[----:B------:R-:W-:Y:S01]  /*1a750*/  LEA.HI.X.SX32 R3, R28, R0, 0x1, P4 ;  /* 0x000000001c037211 */ /* 0x000fe200020f0eff */
[----:B------:R0:W-:Y:S01]  /*1a760*/  @P6 STG.E.U8 desc[UR22][R16.64], R24 ;  /* 0x0000001810006986 */ /* 0x0001e2000c101116 */
[----:B-1----:R-:W-:-:S03]  /*1a770*/  IADD3 R12, P6, R19, R27, RZ ;  /* 0x0000001b130c7210 */ /* 0x002fc60007fde0ff */
[----:B------:R1:W-:Y:S01]  /*1a780*/  @P5 STG.E.U8 desc[UR22][R2.64], R25 ;  /* 0x0000001902005986 */ /* 0x0003e2000c101116 */
[C---:B--2---:R-:W-:Y:S01]  /*1a790*/  ISETP.LT.AND P4, PT, R156.reuse, UR4, !P0 ;  /* 0x000000049c007c0c */ /* 0x044fe2000c781270 */
[-C--:B------:R-:W-:Y:S01]  /*1a7a0*/  IMAD R28, R156, R29.reuse, RZ ;  /* 0x0000001d9c1c7224 */ /* 0x080fe200078e02ff */
[----:B------:R-:W-:Y:S01]  /*1a7b0*/  LEA.HI.X.SX32 R13, R19, R0, 0x1, P6 ;  /* 0x00000000130d7211 */ /* 0x000fe200030f0eff */
[----:B------:R-:W2:Y:S01]  /*1a7c0*/  LDL.LU R156, [R1+0x698] ;  /* 0x00069800019c7983 */ /* 0x000ea20000300800 */
[C---:B------:R-:W-:Y:S01]  /*1a7d0*/  ISETP.LT.AND P5, PT, R155.reuse, UR5, !P0 ;  /* 0x000000059b007c0c */ /* 0x040fe2000c7a1270 */
[----:B------:R-:W-:Y:S01]  /*1a7e0*/  IMAD R18, R155, R29, RZ ;  /* 0x0000001d9b127224 */ /* 0x000fe200078e02ff */
[----:B------:R-:W-:Y:S01]  /*1a7f0*/  IADD3 R14, P6, R28, R27, RZ ;  /* 0x0000001b1c0e7210 */ /* 0x000fe20007fde0ff */
[----:B------:R-:W2:Y:S01]  /*1a800*/  LDL.LU R155, [R1+0x694] ;  /* 0x00069400019b7983 */ /* 0x000ea20000300800 */
[----:B------:R-:W-:Y:S01]  /*1a810*/  PRMT R43, R20, 0x7771, RZ ;  /* 0x00007771142b7816 */ /* 0x000fe200000000ff */
[----:B------:R-:W-:-:S02]  /*1a820*/  ULDC UR4, c[0x0][0x22c] ;  /* 0x00008b0000047ab9 */ /* 0x000fc40000000800 */
[----:B------:R1:W-:Y:S01]  /*1a830*/  @P3 STG.E.U8 desc[UR22][R12.64], R26 ;  /* 0x0000001a0c003986 */ /* 0x0003e2000c101116 */
[----:B0-----:R-:W-:Y:S01]  /*1a840*/  IADD3 R16, P3, R18, R27, RZ ;  /* 0x0000001b12107210 */ /* 0x001fe20007f7e0ff */
[----:B------:R-:W-:Y:S01]  /*1a850*/  ULDC UR5, c[0x0][0x22c] ;  /* 0x00008b0000057ab9 */ /* 0x000fe20000000800 */
[----:B------:R-:W-:Y:S02]  /*1a860*/  PRMT R20, R20, 0x7770, RZ ;  /* 0x0000777014147816 */ /* 0x000fe400000000ff */
[-C--:B------:R-:W-:Y:S02]  /*1a870*/  LEA.HI.X.SX32 R15, R28, R0.reuse, 0x1, P6 ;  /* 0x000000001c0f7211 */ /* 0x080fe400030f0eff */
[----:B------:R-:W-:-:S03]  /*1a880*/  LEA.HI.X.SX32 R17, R18, R0, 0x1, P3 ;  /* 0x0000000012117211 */ /* 0x000fc600018f0eff */
[----:B------:R-:W-:Y:S01]  /*1a890*/  @P4 STG.E.U8 desc[UR22][R14.64], R20 ;  /* 0x000000140e004986 */ /* 0x000fe2000c101116 */
[C---:B------:R-:W-:Y:S02]  /*1a8a0*/  PRMT R44, R21.reuse, 0x7773, RZ ;  /* 0x00007773152c7816 */ /* 0x040fe400000000ff */
[C---:B------:R-:W-:Y:S02]  /*1a8b0*/  PRMT R46, R21.reuse, 0x7772, RZ ;  /* 0x00007772152e7816 */ /* 0x040fe400000000ff */
[C---:B------:R-:W-:Y:S02]  /*1a8c0*/  PRMT R48, R21.reuse, 0x7771, RZ ;  /* 0x0000777115307816 */ /* 0x040fe400000000ff */
[----:B------:R-:W-:Y:S02]  /*1a8d0*/  PRMT R51, R21, 0x7770, RZ ;  /* 0x0000777015337816 */ /* 0x000fe400000000ff */
[C---:B------:R-:W-:Y:S02]  /*1a8e0*/  PRMT R21, R22.reuse, 0x7773, RZ ;  /* 0x0000777316157816 */ /* 0x040fe400000000ff */
[----:B------:R-:W-:-:S02]  /*1a8f0*/  PRMT R49, R22, 0x7772, RZ ;  /* 0x0000777216317816 */ /* 0x000fc400000000ff */
[C---:B------:R-:W-:Y:S02]  /*1a900*/  PRMT R50, R22.reuse, 0x7771, RZ ;  /* 0x0000777116327816 */ /* 0x040fe400000000ff */
[----:B------:R-:W-:Y:S01]  /*1a910*/  PRMT R22, R22, 0x7770, RZ ;  /* 0x0000777016167816 */ /* 0x000fe200000000ff */
[----:B------:R-:W-:Y:S01]  /*1a920*/  @P5 STG.E.U8 desc[UR22][R16.64], R51 ;  /* 0x0000003310005986 */ /* 0x000fe2000c101116 */
[C---:B---3--:R-:W-:Y:S01]  /*1a930*/  ISETP.LT.AND P6, PT, R154.reuse, UR4, !P0 ;  /* 0x000000049a007c0c */ /* 0x048fe2000c7c1270 */
[-C--:B------:R-:W-:Y:S01]  /*1a940*/  IMAD R19, R154, R29.reuse, RZ ;  /* 0x0000001d9a137224 */ /* 0x080fe200078e02ff */
[----:B------:R-:W-:Y:S01]  /*1a950*/  ULDC UR4, c[0x0][0x22c] ;  /* 0x00008b0000047ab9 */ /* 0x000fe20000000800 */
[----:B------:R-:W3:Y:S01]  /*1a960*/  LDL.LU R154, [R1+0x690] ;  /* 0x00069000019a7983 */ /* 0x000ee20000300800 */
[C---:B----4-:R-:W-:Y:S01]  /*1a970*/  ISETP.LT.AND P3, PT, R153.reuse, UR5, !P0 ;  /* 0x0000000599007c0c */ /* 0x050fe2000c761270 */
[----:B------:R-:W-:Y:S01]  /*1a980*/  IMAD R18, R153, R29, RZ ;  /* 0x0000001d99127224 */ /* 0x000fe200078e02ff */
[----:B-1----:R-:W-:Y:S01]  /*1a990*/  IADD3 R2, P4, R19, R27, RZ ;  /* 0x0000001b13027210 */ /* 0x002fe20007f9e0ff */
[----:B------:R-:W4:Y:S01]  /*1a9a0*/  LDL.LU R153, [R1+0x68c] ;  /* 0x00068c0001997983 */ /* 0x000f220000300800 */
[----:B------:R-:W-:Y:S01]  /*1a9b0*/  PRMT R52, R23, 0x7773, RZ ;  /* 0x0000777317347816 */ /* 0x000fe200000000ff */
[----:B------:R-:W-:Y:S01]  /*1a9c0*/  ULDC UR5, c[0x0][0x22c] ;  /* 0x00008b0000057ab9 */ /* 0x000fe20000000800 */
[----:B------:R-:W-:-:S05]  /*1a9d0*/  LEA.HI.X.SX32 R3, R19, R0, 0x1, P4 ;  /* 0x0000000013037211 */ /* 0x000fca00020f0eff */
[----:B------:R0:W-:Y:S01]  /*1a9e0*/  @P6 STG.E.U8 desc[UR22][R2.64], R22 ;  /* 0x0000001602006986 */ /* 0x0001e2000c101116 */
[C---:B------:R-:W-:Y:S01]  /*1a9f0*/  ISETP.LT.AND P4, PT, R152.reuse, UR4, !P0 ;  /* 0x0000000498007c0c */ /* 0x040fe2000c781270 */
[----:B------:R-:W-:Y:S01]  /*1aa00*/  IMAD R19, R152, R29, RZ ;  /* 0x0000001d98137224 */ /* 0x000fe200078e02ff */
[-C--:B------:R-:W-:Y:S01]  /*1aa10*/  IADD3 R12, P5, R18, R27.reuse, RZ ;  /* 0x0000001b120c7210 */ /* 0x080fe20007fbe0ff */
[----:B------:R-:W4:Y:S01]  /*1aa20*/  LDL.LU R152, [R1+0x688] ;  /* 0x0006880001987983 */ /* 0x000f220000300800 */
[----:B------:R-:W-:Y:S01]  /*1aa30*/  PRMT R54, R23, 0x7772, RZ ;  /* 0x0000777217367816 */ /* 0x000fe200000000ff */
[----:B------:R-:W-:Y:S02]  /*1aa40*/  ULDC UR4, c[0x0][0x22c] ;  /* 0x00008b0000047ab9 */ /* 0x000fe40000000800 */
[----:B0-----:R-:W4:Y:S04]  /*1aa50*/  LDL.LU R22, [R1+0x684] ;  /* 0x0006840001167983 */ /* 0x001f280000300800 */
[----:B------:R-:W4:Y:S01]  /*1aa60*/  LDL.LU R20, [R1+0x680] ;  /* 0x0006800001147983 */ /* 0x000f220000300800 */
[----:B------:R-:W-:-:S02]  /*1aa70*/  IADD3 R14, P6, R19, R27, RZ ;  /* 0x0000001b130e7210 */ /* 0x000fc40007fde0ff */
[C---:B------:R-:W-:Y:S02]  /*1aa80*/  PRMT R56, R23.reuse, 0x7771, RZ ;  /* 0x0000777117387816 */ /* 0x040fe400000000ff */
[----:B------:R-:W-:Y:S02]  /*1aa90*/  PRMT R23, R23, 0x7770, RZ ;  /* 0x0000777017177816 */ /* 0x000fe400000000ff */
[-C--:B------:R-:W-:Y:S01]  /*1aaa0*/  LEA.HI.X.SX32 R13, R18, R0.reuse, 0x1, P5 ;  /* 0x00000000120d7211 */ /* 0x080fe200028f0eff */
[CC--:B--2---:R-:W-:Y:S01]  /*1aab0*/  IMAD R18, R156.reuse, R29.reuse, RZ ;  /* 0x0000001d9c127224 */ /* 0x0c4fe200078e02ff */
[----:B------:R-:W-:Y:S01]  /*1aac0*/  LEA.HI.X.SX32 R15, R19, R0, 0x1, P6 ;  /* 0x00000000130f7211 */ /* 0x000fe200030f0eff */
[----:B------:R-:W-:Y:S01]  /*1aad0*/  IMAD R19, R155, R29, RZ ;  /* 0x0000001d9b137224 */ /* 0x000fe200078e02ff */
[----:B------:R-:W-:Y:S01]  /*1aae0*/  ISETP.LT.AND P5, PT, R156, UR5, !P0 ;  /* 0x000000059c007c0c */ /* 0x000fe2000c7a1270 */
[----:B------:R0:W-:Y:S01]  /*1aaf0*/  @P3 STG.E.U8 desc[UR22][R12.64], R23 ;  /* 0x000000170c003986 */ /* 0x0001e2000c101116 */
[----:B------:R-:W-:Y:S01]  /*1ab00*/  IADD3 R16, P3, R18, R27, RZ ;  /* 0x0000001b12107210 */ /* 0x000fe20007f7e0ff */
[----:B------:R-:W-:-:S02]  /*1ab10*/  ULDC UR5, c[0x0][0x22c] ;  /* 0x00008b0000057ab9 */ /* 0x000fc40000000800 */
[----:B------:R1:W-:Y:S01]  /*1ab20*/  @P4 STG.E.U8 desc[UR22][R14.64], R43 ;  /* 0x0000002b0e004986 */ /* 0x0003e2000c101116 */
[----:B------:R-:W-:Y:S02]  /*1ab30*/  IADD3 R2, P4, R19, R27, RZ ;  /* 0x0000001b13027210 */ /* 0x000fe40007f9e0ff */
[----:B------:R-:W-:Y:S01]  /*1ab40*/  ISETP.LT.AND P6, PT, R155, UR4, !P0 ;  /* 0x000000049b007c0c */ /* 0x000fe2000c7c1270 */
[----:B------:R-:W-:Y:S01]  /*1ab50*/  ULDC UR4, c[0x0][0x22c] ;  /* 0x00008b0000047ab9 */ /* 0x000fe20000000800 */
[-C--:B------:R-:W-:Y:S02]  /*1ab60*/  LEA.HI.X.SX32 R17, R18, R0.reuse, 0x1, P3 ;  /* 0x0000000012117211 */ /* 0x080fe400018f0eff */
[----:B------:R-:W-:-:S03]  /*1ab70*/  LEA.HI.X.SX32 R3, R19, R0, 0x1, P4 ;  /* 0x0000000013037211 */ /* 0x000fc600020f0eff */
[----:B------:R2:W-:Y:S06]  /*1ab80*/  @P5 STG.E.U8 desc[UR22][R16.64], R48 ;  /* 0x0000003010005986 */ /* 0x0005ec000c101116 */
[----:B------:R2:W-:Y:S01]  /*1ab90*/  @P6 STG.E.U8 desc[UR22][R2.64], R50 ;  /* 0x0000003202006986 */ /* 0x0005e2000c101116 */
[C---:B---3--:R-:W-:Y:S01]  /*1aba0*/  ISETP.LT.AND P3, PT, R154.reuse, UR5, !P0 ;  /* 0x000000059a007c0c */ /* 0x048fe2000c761270 */
[-C--:B------:R-:W-:Y:S01]  /*1abb0*/  IMAD R18, R154, R29.reuse, RZ ;  /* 0x0000001d9a127224 */ /* 0x080fe200078e02ff */
[----:B------:R-:W-:Y:S01]  /*1abc0*/  ULDC UR5, c[0x0][0x22c] ;  /* 0x00008b0000057ab9 */ /* 0x000fe20000000800 */
[----:B------:R-:W3:Y:S01]  /*1abd0*/  LDL.LU R154, [R1+0x67c] ;  /* 0x00067c00019a7983 */ /* 0x000ee20000300800 */
[C---:B----4-:R-:W-:Y:S01]  /*1abe0*/  ISETP.LT.AND P4, PT, R153.reuse, UR4, !P0 ;  /* 0x0000000499007c0c */ /* 0x050fe2000c781270 */
[----:B------:R-:W-:Y:S01]  /*1abf0*/  IMAD R19, R153, R29, RZ ;  /* 0x0000001d99137224 */ /* 0x000fe200078e02ff */
[----:B0-----:R-:W-:Y:S01]  /*1ac00*/  IADD3 R12, P5, R18, R27, RZ ;  /* 0x0000001b120c7210 */ /* 0x001fe20007fbe0ff */
[----:B------:R-:W4:Y:S01]  /*1ac10*/  LDL.LU R153, [R1+0x678] ;  /* 0x0006780001997983 */ /* 0x000f220000300800 */
[----:B------:R-:W-:-:S02]  /*1ac20*/  ULDC UR4, c[0x0][0x22c] ;  /* 0x00008b0000047ab9 */ /* 0x000fc40000000800 */
[----:B------:R-:W-:Y:S02]  /*1ac30*/  LEA.HI.X.SX32 R13, R18, R0, 0x1, P5 ;  /* 0x00000000120d7211 */ /* 0x000fe400028f0eff */
[----:B-1----:R-:W-:-:S03]  /*1ac40*/  IADD3 R14, P6, R19, R27, RZ ;  /* 0x0000001b130e7210 */ /* 0x002fc60007fde0ff */
[----:B------:R0:W-:Y:S01]  /*1ac50*/  @P3 STG.E.U8 desc[UR22][R12.64], R56 ;  /* 0x000000380c003986 */ /* 0x0001e2000c101116 */
[-C--:B------:R-:W-:Y:S02]  /*1ac60*/  LEA.HI.X.SX32 R15, R19, R0.reuse, 0x1, P6 ;  /* 0x00000000130f7211 */ /* 0x080fe400030f0eff */
[C---:B------:R-:W-:Y:S01]  /*1ac70*/  ISETP.LT.AND P5, PT, R152.reuse, UR5, !P0 ;  /* 0x0000000598007c0c */ /* 0x040fe2000c7a1270 */
[----:B------:R-:W-:Y:S01]  /*1ac80*/  IMAD R18, R152, R29, RZ ;  /* 0x0000001d98127224 */ /* 0x000fe200078e02ff */
[----:B------:R-:W-:Y:S01]  /*1ac90*/  ULDC UR5, c[0x0][0x22c] ;  /* 0x00008b0000057ab9 */ /* 0x000fe20000000800 */
[----:B------:R-:W4:Y:S04]  /*1aca0*/  LDL.LU R152, [R1+0x674] ;  /* 0x0006740001987983 */ /* 0x000f280000300800 */
[----:B------:R-:W4:Y:S01]  /*1acb0*/  LDL.LU R23, [R1+0x670] ;  /* 0x0006700001177983 */ /* 0x000f220000300800 */
[----:B--2---:R-:W-:Y:S01]  /*1acc0*/  IADD3 R16, P3, R18, R27, RZ ;  /* 0x0000001b12107210 */ /* 0x004fe20007f7e0ff */
[CC--:B------:R-:W-:Y:S01]  /*1acd0*/  IMAD R19, R22.reuse, R29.reuse, RZ ;  /* 0x0000001d16137224 */ /* 0x0c0fe200078e02ff */
[----:B------:R-:W-:Y:S01]  /*1ace0*/  ISETP.LT.AND P6, PT, R22, UR4, !P0 ;  /* 0x0000000416007c0c */ /* 0x000fe2000c7c1270 */
[----:B------:R1:W-:Y:S01]  /*1acf0*/  @P4 STG.E.U8 desc[UR22][R14.64], R42 ;  /* 0x0000002a0e004986 */ /* 0x0003e2000c101116 */
[----:B------:R-:W-:Y:S01]  /*1ad00*/  LEA.HI.X.SX32 R17, R18, R0, 0x1, P3 ;  /* 0x0000000012117211 */ /* 0x000fe200018f0eff */
[C---:B------:R-:W-:Y:S01]  /*1ad10*/  IMAD R18, R20.reuse, R29, RZ ;  /* 0x0000001d14127224 */ /* 0x040fe200078e02ff */
[----:B------:R-:W-:Y:S01]  /*1ad20*/  ISETP.LT.AND P3, PT, R20, UR5, !P0 ;  /* 0x0000000514007c0c */ /* 0x000fe2000c761270 */
[----:B------:R-:W-:Y:S01]  /*1ad30*/  ULDC UR4, c[0x0][0x22c] ;  /* 0x00008b0000047ab9 */ /* 0x000fe20000000800 */
[----:B------:R-:W2:Y:S01]  /*1ad40*/  LDL.LU R20, [R1+0x66c] ;  /* 0x00066c0001147983 */ /* 0x000ea20000300800 */
[----:B------:R-:W-:Y:S01]  /*1ad50*/  IADD3 R2, P4, R19, R27, RZ ;  /* 0x0000001b13027210 */ /* 0x000fe20007f9e0ff */
[----:B------:R-:W-:-:S02]  /*1ad60*/  ULDC UR5, c[0x0][0x22c] ;  /* 0x00008b0000057ab9 */ /* 0x000fc40000000800 */
[----:B------:R-:W2:Y:S04]  /*1ad70*/  LDL.LU R22, [R1+0x870] ;  /* 0x0008700001167983 */ /* 0x000ea80000300800 */
[----:B------:R1:W-:Y:S01]  /*1ad80*/  @P5 STG.E.U8 desc[UR22][R16.64], R46 ;  /* 0x0000002e10005986 */ /* 0x0003e2000c101116 */
[C---:B0-----:R-:W-:Y:S02]  /*1ad90*/  IADD3 R12, P5, R18.reuse, R27, RZ ;  /* 0x0000001b120c7210 */ /* 0x041fe40007fbe0ff */
[-C--:B------:R-:W-:Y:S02]  /*1ada0*/  LEA.HI.X.SX32 R3, R19, R0.reuse, 0x1, P4 ;  /* 0x0000000013037211 */ /* 0x080fe400020f0eff */
[----:B------:R-:W-:-:S03]  /*1adb0*/  LEA.HI.X.SX32 R13, R18, R0, 0x1, P5 ;  /* 0x00000000120d7211 */ /* 0x000fc600028f0eff */
[----:B------:R-:W-:Y:S04]  /*1adc0*/  @P6 STG.E.U8 desc[UR22][R2.64], R49 ;  /* 0x0000003102006986 */ /* 0x000fe8000c101116 */
[----:B------:R0:W-:Y:S01]  /*1add0*/  @P3 STG.E.U8 desc[UR22][R12.64], R54 ;  /* 0x000000360c003986 */ /* 0x0001e2000c101116 */
[CC--:B---3--:R-:W-:Y:S01]  /*1ade0*/  IMAD R19, R154.reuse, R29.reuse, RZ ;  /* 0x0000001d9a137224 */ /* 0x0c8fe200078e02ff */
[----:B------:R-:W-:Y:S01]  /*1adf0*/  ISETP.LT.AND P4, PT, R154, UR4, !P0 ;  /* 0x000000049a007c0c */ /* 0x000fe2000c781270 */
[----:B------:R-:W-:Y:S01]  /*1ae00*/  ULDC UR4, c[0x0][0x22c] ;  /* 0x00008b0000047ab9 */ /* 0x000fe20000000800 */
[C---:B----4-:R-:W-:Y:S01]  /*1ae10*/  IMAD R18, R153.reuse, R29, RZ ;  /* 0x0000001d99127224 */ /* 0x050fe200078e02ff */
[----:B------:R-:W-:Y:S01]  /*1ae20*/  ISETP.LT.AND P5, PT, R153, UR5, !P0 ;  /* 0x0000000599007c0c */ /* 0x000fe2000c7a1270 */
[----:B------:R-:W-:Y:S01]  /*1ae30*/  ULDC UR5, c[0x0][0x22c] ;  /* 0x00008b0000057ab9 */ /* 0x000fe20000000800 */
[-C--:B-1----:R-:W-:Y:S01]  /*1ae40*/  IADD3 R14, P6, R19, R27.reuse, RZ ;  /* 0x0000001b130e7210 */ /* 0x082fe20007fde0ff */
[----:B------:R-:W3:Y:S01]  /*1ae50*/  LDL.LU R153, [R1+0x86c] ;  /* 0x00086c0001997983 */ /* 0x000ee20000300800 */
[----:B------:R-:W-:-:S02]  /*1ae60*/  IADD3 R16, P3, R18, R27, RZ ;  /* 0x0000001b12107210 */ /* 0x000fc40007f7e0ff */
[-C--:B------:R-:W-:Y:S01]  /*1ae70*/  LEA.HI.X.SX32 R15, R19, R0.reuse, 0x1, P6 ;  /* 0x00000000130f7211 */ /* 0x080fe200030f0eff */
[----:B------:R-:W4:Y:S01]  /*1ae80*/  LDL.LU R154, [R1+0x868] ;  /* 0x00086800019a7983 */ /* 0x000f220000300800 */
[----:B------:R-:W-:-:S03]  /*1ae90*/  LEA.HI.X.SX32 R17, R18, R0, 0x1, P3 ;  /* 0x0000000012117211 */ /* 0x000fc600018f0eff */
[----:B------:R1:W-:Y:S04]  /*1aea0*/  @P4 STG.E.U8 desc[UR22][R14.64], R41 ;  /* 0x000000290e004986 */ /* 0x0003e8000c101116 */
[----:B------:R1:W-:Y:S01]  /*1aeb0*/  @P5 STG.E.U8 desc[UR22][R16.64], R44 ;  /* 0x0000002c10005986 */ /* 0x0003e2000c101116 */
[C---:B------:R-:W-:Y:S01]  /*1aec0*/  ISETP.LT.AND P6, PT, R152.reuse, UR4, !P0 ;  /* 0x0000000498007c0c */ /* 0x040fe2000c7c1270 */
[-C--:B------:R-:W-:Y:S01]  /*1aed0*/  IMAD R19, R152, R29.reuse, RZ ;  /* 0x0000001d98137224 */ /* 0x080fe200078e02ff */
[----:B------:R-:W-:Y:S01]  /*1aee0*/  ULDC UR4, c[0x0][0x22c] ;  /* 0x00008b0000047ab9 */ /* 0x000fe20000000800 */
[----:B------:R-:W4:Y:S01]  /*1aef0*/  LDL.LU R152, [R1+0x864] ;  /* 0x0008640001987983 */ /* 0x000f220000300800 */
[C---:B------:R-:W-:Y:S01]  /*1af00*/  IMAD R18, R23.reuse, R29, RZ ;  /* 0x0000001d17127224 */ /* 0x040fe200078e02ff */
[----:B------:R-:W-:Y:S01]  /*1af10*/  ISETP.LT.AND P3, PT, R23, UR5, !P0 ;  /* 0x0000000517007c0c */ /* 0x000fe2000c761270 */
[----:B------:R-:W-:-:S03]  /*1af20*/  ULDC UR5, c[0x0][0x22c] ;  /* 0x00008b0000057ab9 */ /* 0x000fc60000000800 */
[----:B0-----:R-:W-:-:S04]  /*1af30*/  IADD3 R12, P5, R18, R27, RZ ;  /* 0x0000001b120c7210 */ /* 0x001fc80007fbe0ff */
[----:B------:R-:W-:Y:S02]  /*1af40*/  LEA.HI.X.SX32 R13, R18, R0, 0x1, P5 ;  /* 0x00000000120d7211 */ /* 0x000fe400028f0eff */
[----:B--2---:R-:W-:Y:S01]  /*1af50*/  ISETP.LT.AND P5, PT, R22, UR5, !P0 ;  /* 0x0000000516007c0c */ /* 0x004fe2000c7a1270 */
[----:B------:R-:W-:Y:S01]  /*1af60*/  ULDC UR5, c[0x0][0x22c] ;  /* 0x00008b0000057ab9 */ /* 0x000fe20000000800 */
[----:B------:R-:W2:Y:S01]  /*1af70*/  LDL.LU R22, [R1+0x860] ;  /* 0x0008600001167983 */ /* 0x000ea20000300800 */
[----:B------:R-:W-:-:S04]  /*1af80*/  IADD3 R2, P4, R19, R27, RZ ;  /* 0x0000001b13027210 */ /* 0x000fc80007f9e0ff */
[----:B------:R-:W-:Y:S02]  /*1af90*/  LEA.HI.X.SX32 R3, R19, R0, 0x1, P4 ;  /* 0x0000000013037211 */ /* 0x000fe400020f0eff */
[C---:B------:R-:W-:Y:S01]  /*1afa0*/  ISETP.LT.AND P4, PT, R20.reuse, UR4, !P0 ;  /* 0x0000000414007c0c */ /* 0x040fe2000c781270 */
[----:B------:R-:W-:Y:S01]  /*1afb0*/  IMAD R20, R20, R29, RZ ;  /* 0x0000001d14147224 */ /* 0x000fe200078e02ff */
[----:B------:R-:W-:Y:S01]  /*1afc0*/  PRMT R23, R8, 0x7770, RZ ;  /* 0x0000777008177816 */ /* 0x000fe200000000ff */
[----:B------:R0:W-:Y:S01]  /*1afd0*/  @P6 STG.E.U8 desc[UR22][R2.64], R21 ;  /* 0x0000001502006986 */ /* 0x0001e2000c101116 */
[----:B------:R-:W-:Y:S01]  /*1afe0*/  ULDC UR4, c[0x0][0x22c] ;  /* 0x00008b0000047ab9 */ /* 0x000fe20000000800 */
[----:B------:R-:W-:Y:S01]  /*1aff0*/  IMAD R18, R29, 0x2, R20 ;  /* 0x000000021d127824 */ /* 0x000fe200078e0214 */
[----:B-1----:R-:W-:-:S04]  /*1b000*/  IADD3 R14, P6, R20, R27, RZ ;  /* 0x0000001b140e7210 */ /* 0x002fc80007fde0ff */
[-C--:B------:R-:W-:Y:S02]  /*1b010*/  LEA.HI.X.SX32 R15, R20, R0.reuse, 0x1, P6 ;  /* 0x00000000140f7211 */ /* 0x080fe400030f0eff */
[CC--:B------:R-:W-:Y:S01]  /*1b020*/  IADD3 R16, P6, R18.reuse, R27.reuse, RZ ;  /* 0x0000001b12107210 */ /* 0x0c0fe20007fde0ff */
[----:B------:R-:W-:Y:S01]  /*1b030*/  @P3 STG.E.U8 desc[UR22][R12.64], R52 ;  /* 0x000000340c003986 */ /* 0x000fe2000c101116 */
[----:B------:R-:W-:Y:S02]  /*1b040*/  PRMT R19, R9, 0x7770, RZ ;  /* 0x0000777009137816 */ /* 0x000fe400000000ff */
[----:B------:R-:W-:Y:S01]  /*1b050*/  LEA.HI.X.SX32 R17, R18, R0, 0x1, P6 ;  /* 0x0000000012117211 */ /* 0x000fe200030f0eff */
[----:B------:R-:W-:Y:S01]  /*1b060*/  IMAD R18, R29, 0x2, R18 ;  /* 0x000000021d127824 */ /* 0x000fe200078e0212 */
[----:B------:R1:W-:Y:S04]  /*1b070*/  @P4 STG.E.U8 desc[UR22][R14.64], R23 ;  /* 0x000000170e004986 */ /* 0x0003e8000c101116 */
[----:B0-----:R-:W-:Y:S01]  /*1b080*/  IADD3 R2, P6, R18, R27, RZ ;  /* 0x0000001b12027210 */ /* 0x001fe20007fde0ff */
[----:B------:R0:W-:Y:S01]  /*1b090*/  @P2 STG.E.U8 desc[UR22][R16.64], R19 ;  /* 0x0000001310002986 */ /* 0x0001e2000c101116 */
[----:B------:R-:W-:-:S02]  /*1b0a0*/  PRMT R21, R10, 0x7770, RZ ;  /* 0x000077700a157816 */ /* 0x000fc400000000ff */
[----:B------:R-:W-:-:S05]  /*1b0b0*/  LEA.HI.X.SX32 R3, R18, R0, 0x1, P6 ;  /* 0x0000000012037211 */ /* 0x000fca00030f0eff */
[----:B------:R0:W-:Y:S01]  /*1b0c0*/  @P5 STG.E.U8 desc[UR22][R2.64], R21 ;  /* 0x0000001502005986 */ /* 0x0001e2000c101116 */
[----:B---3--:R-:W-:Y:S01]  /*1b0d0*/  ISETP.LT.AND P3, PT, R153, UR4, !P0 ;  /* 0x0000000499007c0c */ /* 0x008fe2000c761270 */
[----:B------:R-:W-:Y:S02]  /*1b0e0*/  ULDC UR4, c[0x0][0x22c] ;  /* 0x00008b0000047ab9 */ /* 0x000fe40000000800 */
[----:B------:R-:W3:Y:S01]  /*1b0f0*/  LDL.LU R153, [R1+0x85c] ;  /* 0x00085c0001997983 */ /* 0x000ee20000300800 */
[----:B----4-:R-:W-:Y:S01]  /*1b100*/  ISETP.LT.AND P4, PT, R154, UR4, !P0 ;  /* 0x000000049a007c0c */ /* 0x010fe2000c781270 */
[----:B------:R-:W-:Y:S02]  /*1b110*/  ULDC UR4, c[0x0][0x22c] ;  /* 0x00008b0000047ab9 */ /* 0x000fe40000000800 */
[----:B------:R-:W4:Y:S01]  /*1b120*/  LDL.LU R154, [R1+0x858] ;  /* 0x00085800019a7983 */ /* 0x000f220000300800 */
[----:B------:R-:W-:Y:S01]  /*1b130*/  ISETP.LT.AND P2, PT, R152, UR4, !P0 ;  /* 0x0000000498007c0c */ /* 0x000fe2000c741270 */
[----:B------:R-:W-:-:S02]  /*1b140*/  ULDC UR4, c[0x0][0x22c] ;  /* 0x00008b0000047ab9 */ /* 0x000fc40000000800 */
[----:B------:R-:W4:Y:S01]  /*1b150*/  LDL.LU R152, [R1+0x854] ;  /* 0x0008540001987983 */ /* 0x000f220000300800 */
[----:B--2---:R-:W-:Y:S01]  /*1b160*/  ISETP.LT.AND P5, PT, R22, UR4, !P0 ;  /* 0x0000000416007c0c */ /* 0x004fe2000c7a1270 */
[----:B------:R-:W-:Y:S02]  /*1b170*/  IMAD R20, R29, 0x2, R18 ;  /* 0x000000021d147824 */ /* 0x000fe400078e0212 */
[----:B------:R-:W2:Y:S01]  /*1b180*/  LDL.LU R22, [R1+0x850] ;  /* 0x0008500001167983 */ /* 0x000ea20000300800 */
[----:B-1----:R-:W-:Y:S01]  /*1b190*/  PRMT R23, R11, 0x7770, RZ ;  /* 0x000077700b177816 */ /* 0x002fe200000000ff */
[----:B------:R-:W-:Y:S01]  /*1b1a0*/  ULDC UR4, c[0x0][0x22c] ;  /* 0x00008b0000047ab9 */ /* 0x000fe20000000800 */
[----:B------:R-:W-:Y:S01]  /*1b1b0*/  IMAD R18, R29, 0x2, R20 ;  /* 0x000000021d127824 */ /* 0x000fe200078e0214 */
[----:B------:R-:W-:-:S04]  /*1b1c0*/  IADD3 R12, P6, R20, R27, RZ ;  /* 0x0000001b140c7210 */ /* 0x000fc80007fde0ff */
[----:B------:R-:W-:Y:S01]  /*1b1d0*/  LEA.HI.X.SX32 R13, R20, R0, 0x1, P6 ;  /* 0x00000000140d7211 */ /* 0x000fe200030f0eff */
[----:B------:R-:W-:Y:S01]  /*1b1e0*/  IMAD R20, R29, 0x2, R18 ;  /* 0x000000021d147824 */ /* 0x000fe200078e0212 */
[----:B------:R-:W-:-:S04]  /*1b1f0*/  IADD3 R14, P6, R18, R27, RZ ;  /* 0x0000001b120e7210 */ /* 0x000fc80007fde0ff */
[-C--:B------:R-:W-:Y:S02]  /*1b200*/  LEA.HI.X.SX32 R15, R18, R0.reuse, 0x1, P6 ;  /* 0x00000000120f7211 */ /* 0x080fe400030f0eff */
[-C--:B0-----:R-:W-:Y:S02]  /*1b210*/  IADD3 R16, P6, R20, R27.reuse, RZ ;  /* 0x0000001b14107210 */ /* 0x081fe40007fde0ff */
[----:B------:R-:W-:Y:S01]  /*1b220*/  PRMT R19, R8, 0x7771, RZ ;  /* 0x0000777108137816 */ /* 0x000fe200000000ff */
[----:B------:R-:W-:Y:S01]  /*1b230*/  @P3 STG.E.U8 desc[UR22][R12.64], R23 ;  /* 0x000000170c003986 */ /* 0x000fe2000c101116 */
[-C--:B------:R-:W-:Y:S01]  /*1b240*/  LEA.HI.X.SX32 R17, R20, R0.reuse, 0x1, P6 ;  /* 0x0000000014117211 */ /* 0x080fe200030f0eff */
[----:B------:R-:W-:Y:S01]  /*1b250*/  IMAD R20, R29, 0x2, R20 ;  /* 0x000000021d147824 */ /* 0x000fe200078e0214 */
[----:B------:R-:W-:Y:S01]  /*1b260*/  PRMT R21, R9, 0x7771, RZ ;  /* 0x0000777109157816 */ /* 0x000fe200000000ff */
[----:B------:R0:W-:Y:S03]  /*1b270*/  @P4 STG.E.U8 desc[UR22][R14.64], R19 ;  /* 0x000000130e004986 */ /* 0x0001e6000c101116 */
[C---:B------:R-:W-:Y:S01]  /*1b280*/  IADD3 R2, P6, R20.reuse, R27, RZ ;  /* 0x0000001b14027210 */ /* 0x040fe20007fde0ff */
[----:B------:R1:W-:Y:S03]  /*1b290*/  @P2 STG.E.U8 desc[UR22][R16.64], R21 ;  /* 0x0000001510002986 */ /* 0x0003e6000c101116 */
[----:B------:R-:W-:-:S02]  /*1b2a0*/  LEA.HI.X.SX32 R3, R20, R0, 0x1, P6 ;  /* 0x0000000014037211 */ /* 0x000fc400030f0eff */
[----:B0-----:R-:W-:-:S05]  /*1b2b0*/  PRMT R19, R10, 0x7771, RZ ;  /* 0x000077710a137816 */ /* 0x001fca00000000ff */
        /* <DEDUP_REMOVED lines=9> */
[----:B------:R-:W4:Y:S04]  /*1b350*/  LDL.LU R152, [R1+0x844] ;  /* 0x0008440001987983 */ /* 0x000f280000300800 */
[----:B------:R-:W4:Y:S01]  /*1b360*/  LDL.LU R154, [R1+0x840] ;  /* 0x00084000019a7983 */ /* 0x000f220000300800 */
[----:B--2---:R-:W-:Y:S01]  /*1b370*/  ISETP.LT.AND P5, PT, R22, UR4, !P0 ;  /* 0x0000000416007c0c */ /* 0x004fe2000c7a1270 */
[----:B------:R-:W-:Y:S02]  /*1b380*/  IMAD R18, R29, 0x2, R20 ;  /* 0x000000021d127824 */ /* 0x000fe400078e0214 */
[----:B------:R-:W2:Y:S01]  /*1b390*/  LDL.LU R22, [R1+0x83c] ;  /* 0x00083c0001167983 */ /* 0x000ea20000300800 */
[----:B------:R-:W-:Y:S01]  /*1b3a0*/  PRMT R23, R11, 0x7771, RZ ;  /* 0x000077710b177816 */ /* 0x000fe200000000ff */
[----:B------:R-:W-:Y:S01]  /*1b3b0*/  ULDC UR4, c[0x0][0x22c] ;  /* 0x00008b0000047ab9 */ /* 0x000fe20000000800 */
[----:B------:R-:W-:Y:S01]  /*1b3c0*/  IMAD R20, R29, 0x2, R18 ;  /* 0x000000021d147824 */ /* 0x000fe200078e0212 */
[----:B------:R-:W-:-:S04]  /*1b3d0*/  IADD3 R12, P6, R18, R27, RZ ;  /* 0x0000001b120c7210 */ /* 0x000fc80007fde0ff */
[----:B------:R-:W-:Y:S01]  /*1b3e0*/  LEA.HI.X.SX32 R13, R18, R0, 0x1, P6 ;  /* 0x00000000120d7211 */ /* 0x000fe200030f0eff */
[----:B------:R-:W-:Y:S01]  /*1b3f0*/  IMAD R18, R29, 0x2, R20 ;  /* 0x000000021d127824 */ /* 0x000fe200078e0214 */
[----:B------:R-:W-:-:S04]  /*1b400*/  IADD3 R14, P6, R20, R27, RZ ;  /* 0x0000001b140e7210 */ /* 0x000fc80007fde0ff */
[----:B------:R-:W-:Y:S02]  /*1b410*/  LEA.HI.X.SX32 R15, R20, R0, 0x1, P6 ;  /* 0x00000000140f7211 */ /* 0x000fe400030f0eff */
[----:B-1----:R-:W-:-:S04]  /*1b420*/  IADD3 R16, P6, R18, R27, RZ ;  /* 0x0000001b12107210 */ /* 0x002fc80007fde0ff */
[-C--:B------:R-:W-:Y:S01]  /*1b430*/  LEA.HI.X.SX32 R17, R18, R0.reuse, 0x1, P6 ;  /* 0x0000000012117211 */ /* 0x080fe200030f0eff */
[----:B------:R-:W-:Y:S01]  /*1b440*/  IMAD R18, R29, 0x2, R18 ;  /* 0x000000021d127824 */ /* 0x000fe200078e0212 */
[----:B------:R-:W-:Y:S01]  /*1b450*/  PRMT R21, R8, 0x7772, RZ ;  /* 0x0000777208157816 */ /* 0x000fe200000000ff */
[----:B------:R1:W-:Y:S01]  /*1b460*/  @P3 STG.E.U8 desc[UR22][R12.64], R23 ;  /* 0x000000170c003986 */ /* 0x0003e2000c101116 */
[----:B0-----:R-:W-:Y:S01]  /*1b470*/  PRMT R19, R9, 0x7772, RZ ;  /* 0x0000777209137816 */ /* 0x001fe200000000ff */
[----:B------:R-:W-:Y:S01]  /*1b480*/  IMAD R20, R29, 0x2, R18 ;  /* 0x000000021d147824 */ /* 0x000fe200078e0212 */
[CC--:B------:R-:W-:Y:S01]  /*1b490*/  IADD3 R2, P6, R18.reuse, R27.reuse, RZ ;  /* 0x0000001b12027210 */ /* 0x0c0fe20007fde0ff */
[----:B------:R0:W-:Y:S03]  /*1b4a0*/  @P4 STG.E.U8 desc[UR22][R14.64], R21 ;  /* 0x000000150e004986 */ /* 0x0001e6000c101116 */
[----:B------:R-:W-:Y:S01]  /*1b4b0*/  LEA.HI.X.SX32 R3, R18, R0, 0x1, P6 ;  /* 0x0000000012037211 */ /* 0x000fe200030f0eff */
[----:B------:R-:W-:Y:S01]  /*1b4c0*/  @P2 STG.E.U8 desc[UR22][R16.64], R19 ;  /* 0x0000001310002986 */ /* 0x000fe2000c101116 */
[----:B-1----:R-:W-:-:S02]  /*1b4d0*/  IADD3 R12, P6, R20, R27, RZ ;  /* 0x0000001b140c7210 */ /* 0x002fc40007fde0ff */
[----:B------:R-:W-:Y:S02]  /*1b4e0*/  PRMT R23, R10, 0x7772, RZ ;  /* 0x000077720a177816 */ /* 0x000fe400000000ff */
[----:B------:R-:W-:Y:S02]  /*1b4f0*/  LEA.HI.X.SX32 R13, R20, R0, 0x1, P6 ;  /* 0x00000000140d7211 */ /* 0x000fe400030f0eff */
[----:B0-----:R-:W-:Y:S01]  /*1b500*/  PRMT R21, R11, 0x7772, RZ ;  /* 0x000077720b157816 */ /* 0x001fe200000000ff */
[----:B------:R0:W-:Y:S01]  /*1b510*/  @P5 STG.E.U8 desc[UR22][R2.64], R23 ;  /* 0x0000001702005986 */ /* 0x0001e2000c101116 */
[----:B------:R-:W-:-:S05]  /*1b520*/  IMAD R18, R29, 0x2, R20 ;  /* 0x000000021d127824 */ /* 0x000fca00078e0214 */
[----:B------:R-:W-:Y:S01]  /*1b530*/  IADD3 R14, P6, R18, R27, RZ ;  /* 0x0000001b120e7210 */ /* 0x000fe20007fde0ff */
[----:B------:R-:W-:-:S03]  /*1b540*/  IMAD R20, R29, 0x2, R18 ;  /* 0x000000021d147824 */ /* 0x000fc600078e0212 */
[----:B------:R-:W-:Y:S02]  /*1b550*/  LEA.HI.X.SX32 R15, R18, R0, 0x1, P6 ;  /* 0x00000000120f7211 */ /* 0x000fe400030f0eff */
[----:B---3--:R-:W-:Y:S01]  /*1b560*/  ISETP.LT.AND P3, PT, R153, UR4, !P0 ;  /* 0x0000000499007c0c */ /* 0x008fe2000c761270 */
[----:B------:R-:W-:Y:S01]  /*1b570*/  ULDC UR4, c[0x0][0x22c] ;  /* 0x00008b0000047ab9 */ /* 0x000fe20000000800 */
[----:B------:R-:W3:Y:S01]  /*1b580*/  LDL.LU R153, [R1+0x838] ;  /* 0x0008380001997983 */ /* 0x000ee20000300800 */
[----:B----4-:R-:W-:Y:S01]  /*1b590*/  ISETP.LT.AND P4, PT, R155, UR4, !P0 ;  /* 0x000000049b007c0c */ /* 0x010fe2000c781270 */
[----:B------:R-:W-:-:S09]  /*1b5a0*/  ULDC UR4, c[0x0][0x22c] ;  /* 0x00008b0000047ab9 */ /* 0x000fd20000000800 */
[----:B------:R1:W-:Y:S01]  /*1b5b0*/  @P3 STG.E.U8 desc[UR22][R12.64], R21 ;  /* 0x000000150c003986 */ /* 0x0003e2000c101116 */
[----:B------:R-:W-:Y:S01]  /*1b5c0*/  ISETP.LT.AND P2, PT, R152, UR4, !P0 ;  /* 0x0000000498007c0c */ /* 0x000fe2000c741270 */
[----:B------:R-:W-:Y:S02]  /*1b5d0*/  ULDC UR4, c[0x0][0x22c] ;  /* 0x00008b0000047ab9 */ /* 0x000fe40000000800 */
[----:B------:R-:W4:Y:S01]  /*1b5e0*/  LDL.LU R152, [R1+0x834] ;  /* 0x0008340001987983 */ /* 0x000f220000300800 */
[----:B------:R-:W-:Y:S01]  /*1b5f0*/  ISETP.LT.AND P5, PT, R154, UR4, !P0 ;  /* 0x000000049a007c0c */ /* 0x000fe2000c7a1270 */
[----:B------:R-:W-:Y:S02]  /*1b600*/  ULDC UR4, c[0x0][0x22c] ;  /* 0x00008b0000047ab9 */ /* 0x000fe40000000800 */
[----:B0-----:R-:W4:Y:S01]  /*1b610*/  LDL.LU R23, [R1+0x830] ;  /* 0x0008300001177983 */ /* 0x001f220000300800 */
[----:B--2---:R-:W-:Y:S01]  /*1b620*/  ISETP.LT.AND P3, PT, R22, UR4, !P0 ;  /* 0x0000000416007c0c */ /* 0x004fe2000c761270 */
[----:B------:R-:W-:-:S02]  /*1b630*/  ULDC UR4, c[0x0][0x22c] ;  /* 0x00008b0000047ab9 */ /* 0x000fc40000000800 */
[----:B------:R-:W2:Y:S04]  /*1b640*/  LDL.LU R22, [R1+0x82c] ;  /* 0x00082c0001167983 */ /* 0x000ea80000300800 */
[----:B-1----:R-:W2:Y:S04]  /*1b650*/  LDL.LU R21, [R1+0x828] ;  /* 0x0008280001157983 */ /* 0x002ea80000300800 */
[----:B------:R-:W2:Y:S01]  /*1b660*/  LDL.LU R18, [R1+0x824] ;  /* 0x0008240001127983 */ /* 0x000ea20000300800 */
[----:B------:R-:W-:Y:S01]  /*1b670*/  PRMT R19, R8, 0x7773, RZ ;  /* 0x0000777308137816 */ /* 0x000fe200000000ff */
[----:B------:R-:W-:Y:S01]  /*1b680*/  IMAD R8, R29, 0x2, R20 ;  /* 0x000000021d087824 */ /* 0x000fe200078e0214 */
[----:B------:R-:W-:-:S03]  /*1b690*/  IADD3 R16, P6, R20, R27, RZ ;  /* 0x0000001b14107210 */ /* 0x000fc60007fde0ff */
[----:B------:R-:W-:Y:S01]  /*1b6a0*/  IMAD R12, R29, 0x2, R8 ;  /* 0x000000021d0c7824 */ /* 0x000fe200078e0208 */
[-C--:B------:R-:W-:Y:S02]  /*1b6b0*/  LEA.HI.X.SX32 R17, R20, R0.reuse, 0x1, P6 ;  /* 0x0000000014117211 */ /* 0x080fe400030f0eff */
[CC--:B------:R-:W-:Y:S01]  /*1b6c0*/  IADD3 R2, P6, R8.reuse, R27.reuse, RZ ;  /* 0x0000001b08027210 */ /* 0x0c0fe20007fde0ff */
[----:B------:R0:W-:Y:S01]  /*1b6d0*/  @P4 STG.E.U8 desc[UR22][R14.64], R19 ;  /* 0x000000130e004986 */ /* 0x0001e2000c101116 */
[----:B------:R-:W-:Y:S02]  /*1b6e0*/  PRMT R13, R9, 0x7773, RZ ;  /* 0x00007773090d7816 */ /* 0x000fe400000000ff */
[----:B------:R-:W-:Y:S01]  /*1b6f0*/  LEA.HI.X.SX32 R3, R8, R0, 0x1, P6 ;  /* 0x0000000008037211 */ /* 0x000fe200030f0eff */
[----:B------:R-:W2:Y:S01]  /*1b700*/  LDL.LU R20, [R1+0x820] ;  /* 0x0008200001147983 */ /* 0x000ea20000300800 */
[----:B------:R-:W-:-:S03]  /*1b710*/  IADD3 R8, P6, R12, R27, RZ ;  /* 0x0000001b0c087210 */ /* 0x000fc60007fde0ff */
[----:B------:R1:W-:Y:S01]  /*1b720*/  @P2 STG.E.U8 desc[UR22][R16.64], R13 ;  /* 0x0000000d10002986 */ /* 0x0003e2000c101116 */
[C---:B0-----:R-:W-:Y:S01]  /*1b730*/  IMAD R14, R29.reuse, 0x2, R12 ;  /* 0x000000021d0e7824 */ /* 0x041fe200078e020c */
[----:B------:R-:W-:Y:S02]  /*1b740*/  PRMT R19, R10, 0x7773, RZ ;  /* 0x000077730a137816 */ /* 0x000fe400000000ff */
[-C--:B------:R-:W-:Y:S02]  /*1b750*/  LEA.HI.X.SX32 R9, R12, R0.reuse, 0x1, P6 ;  /* 0x000000000c097211 */ /* 0x080fe400030f0eff */
[C---:B------:R-:W-:Y:S01]  /*1b760*/  IADD3 R10, P6, R14.reuse, R27, RZ ;  /* 0x0000001b0e0a7210 */ /* 0x040fe20007fde0ff */
[----:B-1----:R-:W-:Y:S01]  /*1b770*/  IMAD R16, R29, 0x2, R14 ;  /* 0x000000021d107824 */ /* 0x002fe200078e020e */
[----:B------:R-:W-:Y:S01]  /*1b780*/  PRMT R15, R11, 0x7773, RZ ;  /* 0x000077730b0f7816 */ /* 0x000fe200000000ff */
[----:B------:R0:W-:Y:S01]  /*1b790*/  @P5 STG.E.U8 desc[UR22][R2.64], R19 ;  /* 0x0000001302005986 */ /* 0x0001e2000c101116 */
[----:B------:R-:W-:-:S02]  /*1b7a0*/  LEA.HI.X.SX32 R11, R14, R0, 0x1, P6 ;  /* 0x000000000e0b7211 */ /* 0x000fc400030f0eff */
[----:B------:R-:W-:Y:S02]  /*1b7b0*/  IADD3 R12, P6, R16, R27, RZ ;  /* 0x0000001b100c7210 */ /* 0x000fe40007fde0ff */
[----:B------:R-:W-:Y:S01]  /*1b7c0*/  PRMT R17, R4, 0x7770, RZ ;  /* 0x0000777004117816 */ /* 0x000fe200000000ff */
[----:B------:R-:W-:Y:S01]  /*1b7d0*/  @P3 STG.E.U8 desc[UR22][R8.64], R15 ;  /* 0x0000000f08003986 */ /* 0x000fe2000c101116 */
[----:B------:R-:W-:Y:S02]  /*1b7e0*/  LEA.HI.X.SX32 R13, R16, R0, 0x1, P6 ;  /* 0x00000000100d7211 */ /* 0x000fe400030f0eff */
[----:B0-----:R-:W-:Y:S02]  /*1b7f0*/  PRMT R19, R5, 0x7770, RZ ;  /* 0x0000777005137816 */ /* 0x001fe400000000ff */
[----:B---3--:R-:W-:Y:S01]  /*1b800*/  ISETP.LT.AND P4, PT, R153, UR4, !P0 ;  /* 0x0000000499007c0c */ /* 0x008fe2000c781270 */
[----:B------:R-:W-:-:S12]  /*1b810*/  ULDC UR4, c[0x0][0x22c] ;  /* 0x00008b0000047ab9 */ /* 0x000fd80000000800 */
[----:B------:R0:W-:Y:S01]  /*1b820*/  @P4 STG.E.U8 desc[UR22][R10.64], R17 ;  /* 0x000000110a004986 */ /* 0x0001e2000c101116 */
[----:B----4-:R-:W-:Y:S01]  /*1b830*/  ISETP.LT.AND P2, PT, R152, UR4, !P0 ;  /* 0x0000000498007c0c */ /* 0x010fe2000c741270 */
[----:B------:R-:W-:Y:S02]  /*1b840*/  ULDC UR4, c[0x0][0x22c] ;  /* 0x00008b0000047ab9 */ /* 0x000fe40000000800 */
[----:B------:R-:W-:Y:S01]  /*1b850*/  ISETP.LT.AND P5, PT, R23, UR4, !P0 ;  /* 0x0000000417007c0c */ /* 0x000fe2000c7a1270 */
[----:B------:R-:W-:Y:S01]  /*1b860*/  ULDC UR4, c[0x0][0x22c] ;  /* 0x00008b0000047ab9 */ /* 0x000fe20000000800 */
[----:B------:R-:W3:Y:S01]  /*1b870*/  LDL.LU R23, [R1+0x81c] ;  /* 0x00081c0001177983 */ /* 0x000ee20000300800 */
[----:B--2---:R-:W-:Y:S01]  /*1b880*/  ISETP.LT.AND P3, PT, R22, UR4, !P0 ;  /* 0x0000000416007c0c */ /* 0x004fe2000c761270 */
[----:B------:R-:W-:-:S06]  /*1b890*/  ULDC UR4, c[0x0][0x22c] ;  /* 0x00008b0000047ab9 */ /* 0x000fcc0000000800 */
[----:B------:R1:W-:Y:S01]  /*1b8a0*/  @P2 STG.E.U8 desc[UR22][R12.64], R19 ;  /* 0x000000130c002986 */ /* 0x0003e2000c101116 */
[----:B------:R-:W-:Y:S01]  /*1b8b0*/  ISETP.LT.AND P4, PT, R21, UR4, !P0 ;  /* 0x0000000415007c0c */ /* 0x000fe2000c781270 */
[----:B------:R-:W-:Y:S02]  /*1b8c0*/  ULDC UR4, c[0x0][0x22c] ;  /* 0x00008b0000047ab9 */ /* 0x000fe40000000800 */
[----:B------:R-:W2:Y:S01]  /*1b8d0*/  LDL.LU R21, [R1+0x818] ;  /* 0x0008180001157983 */ /* 0x000ea20000300800 */
[----:B------:R-:W-:Y:S01]  /*1b8e0*/  ISETP.LT.AND P2, PT, R18, UR4, !P0 ;  /* 0x0000000412007c0c */ /* 0x000fe2000c741270 */
[C---:B------:R-:W-:Y:S02]  /*1b8f0*/  IMAD R16, R29.reuse, 0x2, R16 ;  /* 0x000000021d107824 */ /* 0x040fe400078e0210 */
[----:B------:R-:W4:Y:S01]  /*1b900*/  LDL.LU R18, [R1+0x814] ;  /* 0x0008140001127983 */ /* 0x000f220000300800 */
[----:B0-----:R-:W-:Y:S01]  /*1b910*/  PRMT R17, R6, 0x7770, RZ ;  /* 0x0000777006117816 */ /* 0x001fe200000000ff */
[----:B------:R-:W-:Y:S01]  /*1b920*/  ULDC UR4, c[0x0][0x22c] ;  /* 0x00008b0000047ab9 */ /* 0x000fe20000000800 */
[----:B------:R-:W-:Y:S01]  /*1b930*/  IMAD R14, R29, 0x2, R16 ;  /* 0x000000021d0e7824 */ /* 0x000fe200078e0210 */
[----:B------:R-:W-:-:S04]  /*1b940*/  IADD3 R2, P6, R16, R27, RZ ;  /* 0x0000001b10027210 */ /* 0x000fc80007fde0ff */
[----:B------:R-:W-:Y:S01]  /*1b950*/  LEA.HI.X.SX32 R3, R16, R0, 0x1, P6 ;  /* 0x0000000010037211 */ /* 0x000fe200030f0eff */
[----:B------:R-:W-:Y:S01]  /*1b960*/  IMAD R16, R29, 0x2, R14 ;  /* 0x000000021d107824 */ /* 0x000fe200078e020e */
[----:B------:R-:W-:-:S04]  /*1b970*/  IADD3 R8, P6, R14, R27, RZ ;  /* 0x0000001b0e087210 */ /* 0x000fc80007fde0ff */
[-C--:B------:R-:W-:Y:S01]  /*1b980*/  LEA.HI.X.SX32 R9, R14, R0.reuse, 0x1, P6 ;  /* 0x000000000e097211 */ /* 0x080fe200030f0eff */
[----:B------:R-:W-:Y:S01]  /*1b990*/  IMAD R14, R29, 0x2, R16 ;  /* 0x000000021d0e7824 */ /* 0x000fe200078e0210 */
[CC--:B------:R-:W-:Y:S02]  /*1b9a0*/  IADD3 R10, P6, R16.reuse, R27.reuse, RZ ;  /* 0x0000001b100a7210 */ /* 0x0c0fe40007fde0ff */
[----:B-1----:R-:W-:Y:S01]  /*1b9b0*/  PRMT R19, R7, 0x7770, RZ ;  /* 0x0000777007137816 */ /* 0x002fe200000000ff */
[----:B------:R0:W-:Y:S01]  /*1b9c0*/  @P5 STG.E.U8 desc[UR22][R2.64], R17 ;  /* 0x0000001102005986 */ /* 0x0001e2000c101116 */
[-C--:B------:R-:W-:Y:S02]  /*1b9d0*/  LEA.HI.X.SX32 R11, R16, R0.reuse, 0x1, P6 ;  /* 0x00000000100b7211 */ /* 0x080fe400030f0eff */
[----:B------:R-:W-:Y:S02]  /*1b9e0*/  IADD3 R12, P6, R14, R27, RZ ;  /* 0x0000001b0e0c7210 */ /* 0x000fe40007fde0ff */
[----:B------:R-:W-:Y:S01]  /*1b9f0*/  ISETP.LT.AND P5, PT, R20, UR4, !P0 ;  /* 0x0000000414007c0c */ /* 0x000fe2000c7a1270 */
[----:B------:R-:W-:Y:S01]  /*1ba00*/  ULDC UR4, c[0x0][0x22c] ;  /* 0x00008b0000047ab9 */ /* 0x000fe20000000800 */
[----:B------:R-:W-:Y:S01]  /*1ba10*/  PRMT R15, R4, 0x7771, RZ ;  /* 0x00007771040f7816 */ /* 0x000fe200000000ff */
[----:B------:R-:W4:Y:S01]  /*1ba20*/  LDL.LU R20, [R1+0x810] ;  /* 0x0008100001147983 */ /* 0x000f220000300800 */
[----:B------:R-:W-:-:S03]  /*1ba30*/  LEA.HI.X.SX32 R13, R14, R0, 0x1, P6 ;  /* 0x000000000e0d7211 */ /* 0x000fc600030f0eff */
[----:B------:R-:W-:Y:S01]  /*1ba40*/  @P3 STG.E.U8 desc[UR22][R8.64], R19 ;  /* 0x0000001308003986 */ /* 0x000fe2000c101116 */
[----:B0-----:R-:W-:-:S03]  /*1ba50*/  PRMT R17, R5, 0x7771, RZ ;  /* 0x0000777105117816 */ /* 0x001fc600000000ff */
[----:B------:R-:W4:Y:S04]  /*1ba60*/  LDL.LU R22, [R1+0x80c] ;  /* 0x00080c0001167983 */ /* 0x000f280000300800 */
[----:B------:R0:W-:Y:S04]  /*1ba70*/  @P4 STG.E.U8 desc[UR22][R10.64], R15 ;  /* 0x0000000f0a004986 */ /* 0x0001e8000c101116 */
[----:B------:R1:W-:Y:S01]  /*1ba80*/  @P2 STG.E.U8 desc[UR22][R12.64], R17 ;  /* 0x000000110c002986 */ /* 0x0003e2000c101116 */
[----:B---3--:R-:W-:Y:S01]  /*1ba90*/  ISETP.LT.AND P3, PT, R23, UR4, !P0 ;  /* 0x0000000417007c0c */ /* 0x008fe2000c761270 */
[----:B------:R-:W-:-:S02]  /*1baa0*/  ULDC UR4, c[0x0][0x22c] ;  /* 0x00008b0000047ab9 */ /* 0x000fc40000000800 */
[----:B--2---:R-:W-:Y:S01]  /*1bab0*/  ISETP.LT.AND P4, PT, R21, UR4, !P0 ;  /* 0x0000000415007c0c */ /* 0x004fe2000c781270 */
[----:B------:R-:W-:Y:S01]  /*1bac0*/  ULDC UR4, c[0x0][0x22c] ;  /* 0x00008b0000047ab9 */ /* 0x000fe20000000800 */
[----:B------:R-:W2:Y:S01]  /*1bad0*/  LDL.LU R21, [R1+0x808] ;  /* 0x0008080001157983 */ /* 0x000ea20000300800 */
[----:B----4-:R-:W-:Y:S01]  /*1bae0*/  ISETP.LT.AND P2, PT, R18, UR4, !P0 ;  /* 0x0000000412007c0c */ /* 0x010fe2000c741270 */
[C---:B------:R-:W-:Y:S02]  /*1baf0*/  IMAD R14, R29.reuse, 0x2, R14 ;  /* 0x000000021d0e7824 */ /* 0x040fe400078e020e */
[----:B------:R-:W3:Y:S01]  /*1bb00*/  LDL.LU R18, [R1+0x804] ;  /* 0x0008040001127983 */ /* 0x000ee20000300800 */
        /* <DEDUP_REMOVED lines=10> */
[----:B------:R-:W-:Y:S01]  /*1bbb0*/  PRMT R19, R7, 0x7771, RZ ;  /* 0x0000777107137816 */ /* 0x000fe200000000ff */
[----:B------:R0:W-:Y:S01]  /*1bbc0*/  @P5 STG.E.U8 desc[UR22][R2.64], R15 ;  /* 0x0000000f02005986 */ /* 0x0001e2000c101116 */
[----:B------:R-:W-:Y:S02]  /*1bbd0*/  LEA.HI.X.SX32 R11, R14, R0, 0x1, P6 ;  /* 0x000000000e0b7211 */ /* 0x000fe400030f0eff */
[----:B-1----:R-:W-:Y:S02]  /*1bbe0*/  IADD3 R12, P6, R16, R27, RZ ;  /* 0x0000001b100c7210 */ /* 0x002fe40007fde0ff */
[----:B------:R-:W-:-:S02]  /*1bbf0*/  PRMT R17, R4, 0x7772, RZ ;  /* 0x0000777204117816 */ /* 0x000fc400000000ff */
[----:B------:R-:W-:Y:S01]  /*1bc00*/  ISETP.LT.AND P5, PT, R20, UR4, !P0 ;  /* 0x0000000414007c0c */ /* 0x000fe2000c7a1270 */
[----:B------:R-:W-:Y:S01]  /*1bc10*/  ULDC UR4, c[0x0][0x22c] ;  /* 0x00008b0000047ab9 */ /* 0x000fe20000000800 */
[----:B------:R-:W4:Y:S01]  /*1bc20*/  LDL.LU R20, [R1+0x800] ;  /* 0x0008000001147983 */ /* 0x000f220000300800 */
[----:B------:R-:W-:Y:S02]  /*1bc30*/  LEA.HI.X.SX32 R13, R16, R0, 0x1, P6 ;  /* 0x00000000100d7211 */ /* 0x000fe400030f0eff */
[----:B0-----:R-:W-:Y:S01]  /*1bc40*/  PRMT R15, R5, 0x7772, RZ ;  /* 0x00007772050f7816 */ /* 0x001fe200000000ff */
[----:B------:R0:W-:Y:S01]  /*1bc50*/  @P3 STG.E.U8 desc[UR22][R8.64], R19 ;  /* 0x0000001308003986 */ /* 0x0001e2000c101116 */
[----:B------:R-:W-:Y:S01]  /*1bc60*/  ISETP.LT.AND P3, PT, R22, UR4, !P0 ;  /* 0x0000000416007c0c */ /* 0x000fe2000c761270 */
[----:B------:R-:W-:Y:S02]  /*1bc70*/  ULDC UR4, c[0x0][0x22c] ;  /* 0x00008b0000047ab9 */ /* 0x000fe40000000800 */
[----:B------:R-:W4:Y:S04]  /*1bc80*/  LDL.LU R23, [R1+0x7fc] ;  /* 0x0007fc0001177983 */ /* 0x000f280000300800 */
[----:B------:R1:W-:Y:S04]  /*1bc90*/  @P4 STG.E.U8 desc[UR22][R10.64], R17 ;  /* 0x000000110a004986 */ /* 0x0003e8000c101116 */
[----:B------:R-:W4:Y:S04]  /*1bca0*/  LDL.LU R22, [R1+0x7f8] ;  /* 0x0007f80001167983 */ /* 0x000f280000300800 */
[----:B------:R1:W-:Y:S01]  /*1bcb0*/  @P2 STG.E.U8 desc[UR22][R12.64], R15 ;  /* 0x0000000f0c002986 */ /* 0x0003e2000c101116 */
[----:B--2---:R-:W-:Y:S01]  /*1bcc0*/  ISETP.LT.AND P4, PT, R21, UR4, !P0 ;  /* 0x0000000415007c0c */ /* 0x004fe2000c781270 */
[----:B------:R-:W-:-:S02]  /*1bcd0*/  ULDC UR4, c[0x0][0x22c] ;  /* 0x00008b0000047ab9 */ /* 0x000fc40000000800 */
[----:B---3--:R-:W-:Y:S01]  /*1bce0*/  ISETP.LT.AND P2, PT, R18, UR4, !P0 ;  /* 0x0000000412007c0c */ /* 0x008fe2000c741270 */
[C---:B------:R-:W-:Y:S01]  /*1bcf0*/  IMAD R16, R29.reuse, 0x2, R16 ;  /* 0x000000021d107824 */ /* 0x040fe200078e0210 */
[----:B------:R-:W2:Y:S01]  /*1bd00*/  LDL.LU R18, [R1+0x7f4] ;  /* 0x0007f40001127983 */ /* 0x000ea20000300800 */
[----:B0-----:R-:W-:Y:S01]  /*1bd10*/  PRMT R19, R6, 0x7772, RZ ;  /* 0x0000777206137816 */ /* 0x001fe200000000ff */
[----:B------:R-:W-:Y:S01]  /*1bd20*/  ULDC UR4, c[0x0][0x22c] ;  /* 0x00008b0000047ab9 */ /* 0x000fe20000000800 */
[C---:B------:R-:W-:Y:S01]  /*1bd30*/  IMAD R14, R29.reuse, 0x2, R16 ;  /* 0x000000021d0e7824 */ /* 0x040fe200078e0210 */
[CC--:B------:R-:W-:Y:S01]  /*1bd40*/  IADD3 R2, P6, R16.reuse, R27.reuse, RZ ;  /* 0x0000001b10027210 */ /* 0x0c0fe20007fde0ff */
[----:B------:R-:W3:Y:S03]  /*1bd50*/  LDL.LU R21, [R1+0x7f0] ;  /* 0x0007f00001157983 */ /* 0x000ee60000300800 */
[----:B------:R-:W-:Y:S01]  /*1bd60*/  LEA.HI.X.SX32 R3, R16, R0, 0x1, P6 ;  /* 0x0000000010037211 */ /* 0x000fe200030f0eff */
[----:B------:R-:W-:Y:S01]  /*1bd70*/  IMAD R16, R29, 0x2, R14 ;  /* 0x000000021d107824 */ /* 0x000fe200078e020e */
[----:B------:R-:W-:-:S04]  /*1bd80*/  IADD3 R8, P6, R14, R27, RZ ;  /* 0x0000001b0e087210 */ /* 0x000fc80007fde0ff */
[-C--:B------:R-:W-:Y:S01]  /*1bd90*/  LEA.HI.X.SX32 R9, R14, R0.reuse, 0x1, P6 ;  /* 0x000000000e097211 */ /* 0x080fe200030f0eff */
[----:B------:R-:W-:Y:S01]  /*1bda0*/  IMAD R14, R29, 0x2, R16 ;  /* 0x000000021d0e7824 */ /* 0x000fe200078e0210 */
[CC--:B-1----:R-:W-:Y:S02]  /*1bdb0*/  IADD3 R10, P6, R16.reuse, R27.reuse, RZ ;  /* 0x0000001b100a7210 */ /* 0x0c2fe40007fde0ff */
[----:B------:R-:W-:Y:S01]  /*1bdc0*/  PRMT R17, R7, 0x7772, RZ ;  /* 0x0000777207117816 */ /* 0x000fe200000000ff */
[----:B------:R0:W-:Y:S01]  /*1bdd0*/  @P5 STG.E.U8 desc[UR22][R2.64], R19 ;  /* 0x0000001302005986 */ /* 0x0001e2000c101116 */
[----:B------:R-:W-:Y:S02]  /*1bde0*/  LEA.HI.X.SX32 R11, R16, R0, 0x1, P6 ;  /* 0x00000000100b7211 */ /* 0x000fe400030f0eff */
[----:B------:R-:W-:Y:S02]  /*1bdf0*/  IADD3 R12, P6, R14, R27, RZ ;  /* 0x0000001b0e0c7210 */ /* 0x000fe40007fde0ff */
[----:B------:R-:W-:-:S02]  /*1be00*/  PRMT R15, R4, 0x7773, RZ ;  /* 0x00007773040f7816 */ /* 0x000fc400000000ff */
[----:B----4-:R-:W-:Y:S01]  /*1be10*/  ISETP.LT.AND P5, PT, R20, UR4, !P0 ;  /* 0x0000000414007c0c */ /* 0x010fe2000c7a1270 */
[----:B------:R-:W-:Y:S01]  /*1be20*/  ULDC UR4, c[0x0][0x22c] ;  /* 0x00008b0000047ab9 */ /* 0x000fe20000000800 */
[----:B------:R-:W4:Y:S01]  /*1be30*/  LDL.LU R20, [R1+0x7ec] ;  /* 0x0007ec0001147983 */ /* 0x000f220000300800 */
[----:B------:R-:W-:-:S03]  /*1be40*/  LEA.HI.X.SX32 R13, R14, R0, 0x1, P6 ;  /* 0x000000000e0d7211 */ /* 0x000fc600030f0eff */
[----:B------:R1:W-:Y:S01]  /*1be50*/  @P3 STG.E.U8 desc[UR22][R8.64], R17 ;  /* 0x0000001108003986 */ /* 0x0003e2000c101116 */
[----:B------:R-:W-:Y:S01]  /*1be60*/  ISETP.LT.AND P3, PT, R23, UR4, !P0 ;  /* 0x0000000417007c0c */ /* 0x000fe2000c761270 */
[----:B------:R-:W-:Y:S02]  /*1be70*/  ULDC UR4, c[0x0][0x22c] ;  /* 0x00008b0000047ab9 */ /* 0x000fe40000000800 */
[----:B------:R2:W-:Y:S04]  /*1be80*/  @P4 STG.E.U8 desc[UR22][R10.64], R15 ;  /* 0x0000000f0a004986 */ /* 0x0005e8000c101116 */
[----:B0-----:R-:W4:Y:S01]  /*1be90*/  LDL.LU R19, [R1+0x7e8] ;  /* 0x0007e80001137983 */ /* 0x001f220000300800 */
[----:B-1----:R-:W-:Y:S02]  /*1bea0*/  PRMT R9, R5, 0x7773, RZ ;  /* 0x0000777305097816 */ /* 0x002fe400000000ff */
[----:B------:R-:W-:Y:S01]  /*1beb0*/  ISETP.LT.AND P4, PT, R22, UR4, !P0 ;  /* 0x0000000416007c0c */ /* 0x000fe2000c781270 */
[----:B------:R-:W-:-:S02]  /*1bec0*/  ULDC UR4, c[0x0][0x22c] ;  /* 0x00008b0000047ab9 */ /* 0x000fc40000000800 */
[----:B------:R-:W-:Y:S01]  /*1bed0*/  @P2 STG.E.U8 desc[UR22][R12.64], R9 ;  /* 0x000000090c002986 */ /* 0x000fe2000c101116 */
[----:B--2---:R-:W-:Y:S01]  /*1bee0*/  ISETP.LT.AND P2, PT, R18, UR4, !P0 ;  /* 0x0000000412007c0c */ /* 0x004fe2000c741270 */
[C---:B------:R-:W-:Y:S02]  /*1bef0*/  IMAD R4, R29.reuse, 0x2, R14 ;  /* 0x000000021d047824 */ /* 0x040fe400078e020e */
[----:B------:R-:W2:Y:S01]  /*1bf00*/  LDL.LU R18, [R1+0x7e4] ;  /* 0x0007e40001127983 */ /* 0x000ea20000300800 */
[----:B------:R-:W-:Y:S01]  /*1bf10*/  PRMT R15, R6, 0x7773, RZ ;  /* 0x00007773060f7816 */ /* 0x000fe200000000ff */
[----:B------:R-:W-:Y:S02]  /*1bf20*/  ULDC UR4, c[0x0][0x22c] ;  /* 0x00008b0000047ab9 */ /* 0x000fe40000000800 */
[----:B------:R-:W2:Y:S04]  /*1bf30*/  LDL.LU R17, [R1+0x7e0] ;  /* 0x0007e00001117983 */ /* 0x000ea80000300800 */
[----:B------:R-:W2:Y:S01]  /*1bf40*/  LDL.LU R16, [R1+0x7dc] ;  /* 0x0007dc0001107983 */ /* 0x000ea20000300800 */
[----:B------:R-:W-:Y:S01]  /*1bf50*/  IMAD R8, R29, 0x2, R4 ;  /* 0x000000021d087824 */ /* 0x000fe200078e0204 */
[----:B------:R-:W-:-:S04]  /*1bf60*/  IADD3 R2, P6, R4, R27, RZ ;  /* 0x0000001b04027210 */ /* 0x000fc80007fde0ff */
[----:B------:R-:W-:Y:S02]  /*1bf70*/  LEA.HI.X.SX32 R3, R4, R0, 0x1, P6 ;  /* 0x0000000004037211 */ /* 0x000fe400030f0eff */
[----:B------:R-:W-:-:S04]  /*1bf80*/  IADD3 R4, P6, R8, R27, RZ ;  /* 0x0000001b08047210 */ /* 0x000fc80007fde0ff */
[----:B------:R-:W-:Y:S01]  /*1bf90*/  LEA.HI.X.SX32 R5, R8, R0, 0x1, P6 ;  /* 0x0000000008057211 */ /* 0x000fe200030f0eff */
[----:B------:R-:W-:Y:S01]  /*1bfa0*/  IMAD R8, R29, 0x2, R8 ;  /* 0x000000021d087824 */ /* 0x000fe200078e0208 */
[----:B------:R-:W-:Y:S01]  /*1bfb0*/  PRMT R11, R7, 0x7773, RZ ;  /* 0x00007773070b7816 */ /* 0x000fe200000000ff */
[----:B------:R0:W-:Y:S03]  /*1bfc0*/  @P5 STG.E.U8 desc[UR22][R2.64], R15 ;  /* 0x0000000f02005986 */ /* 0x0001e6000c101116 */
[----:B------:R-:W-:-:S04]  /*1bfd0*/  IADD3 R6, P6, R8, R27, RZ ;  /* 0x0000001b08067210 */ /* 0x000fc80007fde0ff */
[----:B------:R-:W-:Y:S01]  /*1bfe0*/  LEA.HI.X.SX32 R7, R8, R0, 0x1, P6 ;  /* 0x0000000008077211 */ /* 0x000fe200030f0eff */
[----:B------:R-:W-:Y:S01]  /*1bff0*/  @P3 STG.E.U8 desc[UR22][R4.64], R11 ;  /* 0x0000000b04003986 */ /* 0x000fe2000c101116 */
[----:B0-----:R-:W-:Y:S01]  /*1c000*/  PRMT R15, R32, 0x7770, RZ ;  /* 0x00007770200f7816 */ /* 0x001fe200000000ff */
[----:B------:R-:W-:-:S04]  /*1c010*/  IMAD R10, R29, 0x2, R8 ;  /* 0x000000021d0a7824 */ /* 0x000fc800078e0208 */
[----:B------:R0:W-:Y:S01]  /*1c020*/  @P4 STG.E.U8 desc[UR22][R6.64], R15 ;  /* 0x0000000f06004986 */ /* 0x0001e2000c101116 */
[CC--:B------:R-:W-:Y:S01]  /*1c030*/  IADD3 R8, P6, R10.reuse, R27.reuse, RZ ;  /* 0x0000001b0a087210 */ /* 0x0c0fe20007fde0ff */
[----:B------:R-:W-:Y:S01]  /*1c040*/  IMAD R12, R29, 0x2, R10 ;  /* 0x000000021d0c7824 */ /* 0x000fe200078e020a */
[----:B---3--:R-:W-:Y:S01]  /*1c050*/  ISETP.LT.AND P5, PT, R21, UR4, !P0 ;  /* 0x0000000415007c0c */ /* 0x008fe2000c7a1270 */
[----:B------:R-:W-:Y:S01]  /*1c060*/  ULDC UR4, c[0x0][0x22c] ;  /* 0x00008b0000047ab9 */ /* 0x000fe20000000800 */
[----:B0-----:R-:W3:Y:S04]  /*1c070*/  LDL.LU R15, [R1+0x7d8] ;  /* 0x0007d800010f7983 */ /* 0x001ee80000300800 */
[----:B------:R-:W3:Y:S01]  /*1c080*/  LDL.LU R14, [R1+0x7d4] ;  /* 0x0007d400010e7983 */ /* 0x000ee20000300800 */
[----:B------:R-:W-:Y:S01]  /*1c090*/  LEA.HI.X.SX32 R9, R10, R0, 0x1, P6 ;  /* 0x000000000a097211 */ /* 0x000fe200030f0eff */
[----:B------:R-:W-:Y:S01]  /*1c0a0*/  IMAD R10, R29, 0x2, R12 ;  /* 0x000000021d0a7824 */ /* 0x000fe200078e020c */
[----:B------:R-:W-:-:S02]  /*1c0b0*/  IADD3 R2, P6, R12, R27, RZ ;  /* 0x0000001b0c027210 */ /* 0x000fc40007fde0ff */
[----:B----4-:R-:W-:Y:S01]  /*1c0c0*/  ISETP.LT.AND P3, PT, R20, UR4, !P0 ;  /* 0x0000000414007c0c */ /* 0x010fe2000c761270 */
[----:B------:R-:W-:Y:S01]  /*1c0d0*/  ULDC UR4, c[0x0][0x22c] ;  /* 0x00008b0000047ab9 */ /* 0x000fe20000000800 */
[----:B------:R-:W-:Y:S02]  /*1c0e0*/  PRMT R13, R33, 0x7770, RZ ;  /* 0x00007770210d7816 */ /* 0x000fe400000000ff */
[-C--:B------:R-:W-:Y:S02]  /*1c0f0*/  LEA.HI.X.SX32 R3, R12, R0.reuse, 0x1, P6 ;  /* 0x000000000c037211 */ /* 0x080fe400030f0eff */
[----:B------:R-:W-:Y:S02]  /*1c100*/  IADD3 R4, P6, R10, R27, RZ ;  /* 0x0000001b0a047210 */ /* 0x000fe40007fde0ff */
[----:B------:R-:W-:Y:S01]  /*1c110*/  ISETP.LT.AND P4, PT, R19, UR4, !P0 ;  /* 0x0000000413007c0c */ /* 0x000fe2000c781270 */
[----:B------:R-:W-:Y:S01]  /*1c120*/  ULDC UR4, c[0x0][0x22c] ;  /* 0x00008b0000047ab9 */ /* 0x000fe20000000800 */
[----:B------:R-:W-:Y:S01]  /*1c130*/  PRMT R11, R34, 0x7770, RZ ;  /* 0x00007770220b7816 */ /* 0x000fe200000000ff */
[----:B------:R0:W-:Y:S01]  /*1c140*/  @P2 STG.E.U8 desc[UR22][R8.64], R13 ;  /* 0x0000000d08002986 */ /* 0x0001e2000c101116 */
[----:B------:R-:W-:-:S03]  /*1c150*/  LEA.HI.X.SX32 R5, R10, R0, 0x1, P6 ;  /* 0x000000000a057211 */ /* 0x000fc600030f0eff */
[----:B------:R1:W-:Y:S04]  /*1c160*/  @P5 STG.E.U8 desc[UR22][R2.64], R11 ;  /* 0x0000000b02005986 */ /* 0x0003e8000c101116 */
[----:B------:R-:W4:Y:S01]  /*1c170*/  LDL.LU R19, [R1+0x7d0] ;  /* 0x0007d00001137983 */ /* 0x000f220000300800 */
[----:B0-----:R-:W-:-:S05]  /*1c180*/  PRMT R9, R35, 0x7770, RZ ;  /* 0x0000777023097816 */ /* 0x001fca00000000ff */
[----:B------:R0:W-:Y:S01]  /*1c190*/  @P3 STG.E.U8 desc[UR22][R4.64], R9 ;  /* 0x0000000904003986 */ /* 0x0001e2000c101116 */
[----:B--2---:R-:W-:Y:S01]  /*1c1a0*/  ISETP.LT.AND P2, PT, R18, UR4, !P0 ;  /* 0x0000000412007c0c */ /* 0x004fe2000c741270 */
[----:B------:R-:W-:Y:S02]  /*1c1b0*/  ULDC UR4, c[0x0][0x22c] ;  /* 0x00008b0000047ab9 */ /* 0x000fe40000000800 */
[----:B------:R-:W-:Y:S01]  /*1c1c0*/  ISETP.LT.AND P5, PT, R17, UR4, !P0 ;  /* 0x0000000411007c0c */ /* 0x000fe2000c7a1270 */
[----:B------:R-:W-:Y:S02]  /*1c1d0*/  ULDC UR4, c[0x0][0x22c] ;  /* 0x00008b0000047ab9 */ /* 0x000fe40000000800 */
[----:B------:R-:W-:Y:S01]  /*1c1e0*/  ISETP.LT.AND P3, PT, R16, UR4, !P0 ;  /* 0x0000000410007c0c */ /* 0x000fe2000c761270 */
[C---:B------:R-:W-:Y:S01]  /*1c1f0*/  IMAD R12, R29.reuse, 0x2, R10 ;  /* 0x000000021d0c7824 */ /* 0x040fe200078e020a */
[----:B------:R-:W2:Y:S01]  /*1c200*/  LDL.LU R16, [R1+0x7cc] ;  /* 0x0007cc0001107983 */ /* 0x000ea20000300800 */
[----:B------:R-:W-:Y:S01]  /*1c210*/  PRMT R13, R32, 0x7771, RZ ;  /* 0x00007771200d7816 */ /* 0x000fe200000000ff */
[----:B------:R-:W-:Y:S01]  /*1c220*/  ULDC UR4, c[0x0][0x22c] ;  /* 0x00008b0000047ab9 */ /* 0x000fe20000000800 */
[----:B------:R-:W-:Y:S01]  /*1c230*/  IMAD R8, R29, 0x2, R12 ;  /* 0x000000021d087824 */ /* 0x000fe200078e020c */
[C---:B------:R-:W-:Y:S01]  /*1c240*/  IADD3 R6, P6, R12.reuse, R27, RZ ;  /* 0x0000001b0c067210 */ /* 0x040fe20007fde0ff */
[----:B------:R-:W2:Y:S03]  /*1c250*/  LDL.LU R18, [R1+0x7c8] ;  /* 0x0007c80001127983 */ /* 0x000ea60000300800 */
[----:B------:R-:W-:-:S02]  /*1c260*/  LEA.HI.X.SX32 R7, R12, R0, 0x1, P6 ;  /* 0x000000000c077211 */ /* 0x000fc400030f0eff */
[C---:B-1----:R-:W-:Y:S02]  /*1c270*/  IADD3 R2, P6, R8.reuse, R27, RZ ;  /* 0x0000001b08027210 */ /* 0x042fe40007fde0ff */
[----:B------:R-:W-:Y:S02]  /*1c280*/  PRMT R11, R33, 0x7771, RZ ;  /* 0x00007771210b7816 */ /* 0x000fe400000000ff */
[----:B------:R-:W-:Y:S01]  /*1c290*/  LEA.HI.X.SX32 R3, R8, R0, 0x1, P6 ;  /* 0x0000000008037211 */ /* 0x000fe200030f0eff */
[----:B------:R1:W-:Y:S01]  /*1c2a0*/  @P4 STG.E.U8 desc[UR22][R6.64], R13 ;  /* 0x0000000d06004986 */ /* 0x0003e2000c101116 */
[----:B------:R-:W-:-:S03]  /*1c2b0*/  IMAD R8, R29, 0x2, R8 ;  /* 0x000000021d087824 */ /* 0x000fc600078e0208 */
[----:B------:R2:W-:Y:S01]  /*1c2c0*/  @P2 STG.E.U8 desc[UR22][R2.64], R11 ;  /* 0x0000000b02002986 */ /* 0x0005e2000c101116 */
[----:B------:R-:W-:Y:S01]  /*1c2d0*/  IMAD R10, R29, 0x2, R8 ;  /* 0x000000021d0a7824 */ /* 0x000fe200078e0208 */
[----:B0-----:R-:W-:-:S04]  /*1c2e0*/  IADD3 R4, P6, R8, R27, RZ ;  /* 0x0000001b08047210 */ /* 0x001fc80007fde0ff */
[----:B------:R-:W-:Y:S02]  /*1c2f0*/  LEA.HI.X.SX32 R5, R8, R0, 0x1, P6 ;  /* 0x0000000008057211 */ /* 0x000fe400030f0eff */
[----:B------:R-:W-:Y:S02]  /*1c300*/  IADD3 R8, P6, R10, R27, RZ ;  /* 0x0000001b0a087210 */ /* 0x000fe40007fde0ff */
[----:B---3--:R-:W-:Y:S01]  /*1c310*/  ISETP.LT.AND P4, PT, R15, UR4, !P0 ;  /* 0x000000040f007c0c */ /* 0x008fe2000c781270 */
[----:B------:R-:W-:Y:S02]  /*1c320*/  ULDC UR4, c[0x0][0x22c] ;  /* 0x00008b0000047ab9 */ /* 0x000fe40000000800 */
[----:B------:R-:W-:Y:S01]  /*1c330*/  ISETP.LT.AND P2, PT, R14, UR4, !P0 ;  /* 0x000000040e007c0c */ /* 0x000fe2000c741270 */
[----:B------:R-:W-:Y:S01]  /*1c340*/  ULDC UR4, c[0x0][0x22c] ;  /* 0x00008b0000047ab9 */ /* 0x000fe20000000800 */
[----:B------:R-:W3:Y:S01]  /*1c350*/  LDL.LU R14, [R1+0x7c4] ;  /* 0x0007c400010e7983 */ /* 0x000ee20000300800 */
[----:B------:R-:W-:-:S02]  /*1c360*/  PRMT R15, R34, 0x7771, RZ ;  /* 0x00007771220f7816 */ /* 0x000fc400000000ff */
[----:B-1----:R-:W-:Y:S01]  /*1c370*/  PRMT R13, R35, 0x7771, RZ ;  /* 0x00007771230d7816 */ /* 0x002fe200000000ff */
[----:B------:R-:W3:Y:S01]  /*1c380*/  LDL.LU R17, [R1+0x7c0] ;  /* 0x0007c00001117983 */ /* 0x000ee20000300800 */
[----:B------:R-:W-:-:S03]  /*1c390*/  LEA.HI.X.SX32 R9, R10, R0, 0x1, P6 ;  /* 0x000000000a097211 */ /* 0x000fc600030f0eff */
[----:B------:R0:W-:Y:S04]  /*1c3a0*/  @P5 STG.E.U8 desc[UR22][R4.64], R15 ;  /* 0x0000000f04005986 */ /* 0x0001e8000c101116 */
[----:B------:R1:W-:Y:S01]  /*1c3b0*/  @P3 STG.E.U8 desc[UR22][R8.64], R13 ;  /* 0x0000000d08003986 */ /* 0x0003e2000c101116 */
[----:B----4-:R-:W-:Y:S01]  /*1c3c0*/  ISETP.LT.AND P5, PT, R19, UR4, !P0 ;  /* 0x0000000413007c0c */ /* 0x010fe2000c7a1270 */
[----:B------:R-:W-:Y:S02]  /*1c3d0*/  ULDC UR4, c[0x0][0x22c] ;  /* 0x00008b0000047ab9 */ /* 0x000fe40000000800 */
[----:B--2---:R-:W-:Y:S01]  /*1c3e0*/  ISETP.LT.AND P3, PT, R16, UR4, !P0 ;  /* 0x0000000410007c0c */ /* 0x004fe2000c761270 */
[C---:B------:R-:W-:Y:S01]  /*1c3f0*/  IMAD R6, R29.reuse, 0x2, R10 ;  /* 0x000000021d067824 */ /* 0x040fe200078e020a */
[----:B------:R-:W2:Y:S01]  /*1c400*/  LDL.LU R16, [R1+0x7bc] ;  /* 0x0007bc0001107983 */ /* 0x000ea20000300800 */
[----:B------:R-:W-:Y:S01]  /*1c410*/  PRMT R11, R32, 0x7772, RZ ;  /* 0x00007772200b7816 */ /* 0x000fe200000000ff */
[----:B------:R-:W-:Y:S01]  /*1c420*/  ULDC UR4, c[0x0][0x22c] ;  /* 0x00008b0000047ab9 */ /* 0x000fe20000000800 */
[----:B------:R-:W-:Y:S01]  /*1c430*/  IMAD R10, R29, 0x2, R6 ;  /* 0x000000021d0a7824 */ /* 0x000fe200078e0206 */
[C---:B------:R-:W-:Y:S01]  /*1c440*/  IADD3 R2, P6, R6.reuse, R27, RZ ;  /* 0x0000001b06027210 */ /* 0x040fe20007fde0ff */
[----:B0-----:R-:W4:Y:S03]  /*1c450*/  LDL.LU R15, [R1+0x7b8] ;  /* 0x0007b800010f7983 */ /* 0x001f260000300800 */
[----:B------:R-:W-:-:S02]  /*1c460*/  LEA.HI.X.SX32 R3, R6, R0, 0x1, P6 ;  /* 0x0000000006037211 */ /* 0x000fc400030f0eff */
[CC--:B------:R-:W-:Y:S02]  /*1c470*/  IADD3 R6, P6, R10.reuse, R27.reuse, RZ ;  /* 0x0000001b0a067210 */ /* 0x0c0fe40007fde0ff */
[----:B-1----:R-:W-:Y:S02]  /*1c480*/  PRMT R13, R33, 0x7772, RZ ;  /* 0x00007772210d7816 */ /* 0x002fe400000000ff */
[----:B------:R-:W-:Y:S01]  /*1c490*/  LEA.HI.X.SX32 R7, R10, R0, 0x1, P6 ;  /* 0x000000000a077211 */ /* 0x000fe200030f0eff */
[----:B------:R0:W-:Y:S01]  /*1c4a0*/  @P4 STG.E.U8 desc[UR22][R2.64], R11 ;  /* 0x0000000b02004986 */ /* 0x0001e2000c101116 */
[----:B------:R-:W-:Y:S01]  /*1c4b0*/  ISETP.LT.AND P4, PT, R18, UR4, !P0 ;  /* 0x0000000412007c0c */ /* 0x000fe2000c781270 */
[C---:B------:R-:W-:Y:S01]  /*1c4c0*/  IMAD R12, R29.reuse, 0x2, R10 ;  /* 0x000000021d0c7824 */ /* 0x040fe200078e020a */
[----:B------:R-:W-:Y:S01]  /*1c4d0*/  ULDC UR4, c[0x0][0x22c] ;  /* 0x00008b0000047ab9 */ /* 0x000fe20000000800 */
[----:B------:R1:W-:Y:S02]  /*1c4e0*/  @P2 STG.E.U8 desc[UR22][R6.64], R13 ;  /* 0x0000000d06002986 */ /* 0x0003e4000c101116 */
[----:B------:R-:W-:Y:S01]  /*1c4f0*/  IMAD R8, R29, 0x2, R12 ;  /* 0x000000021d087824 */ /* 0x000fe200078e020c */
[----:B------:R-:W-:-:S04]  /*1c500*/  IADD3 R4, P6, R12, R27, RZ ;  /* 0x0000001b0c047210 */ /* 0x000fc80007fde0ff */
[-C--:B------:R-:W-:Y:S02]  /*1c510*/  LEA.HI.X.SX32 R5, R12, R0.reuse, 0x1, P6 ;  /* 0x000000000c057211 */ /* 0x080fe400030f0eff */
[----:B0-----:R-:W-:Y:S01]  /*1c520*/  IADD3 R2, P6, R8, R27, RZ ;  /* 0x0000001b08027210 */ /* 0x001fe20007fde0ff */
[----:B------:R-:W0:Y:S01]  /*1c530*/  LDC R12, c[0x0][0x248] ;  /* 0x00009200ff0c7b82 */ /* 0x000e220000000800 */
[----:B------:R-:W-:Y:S02]  /*1c540*/  PRMT R9, R34, 0x7772, RZ ;  /* 0x0000777222097816 */ /* 0x000fe400000000ff */
[----:B------:R-:W-:Y:S02]  /*1c550*/  PRMT R11, R35, 0x7772, RZ ;  /* 0x00007772230b7816 */ /* 0x000fe400000000ff */
[----:B------:R-:W-:-:S03]  /*1c560*/  LEA.HI.X.SX32 R3, R8, R0, 0x1, P6 ;  /* 0x0000000008037211 */ /* 0x000fc600030f0eff */
[----:B-1----:R-:W1:Y:S01]  /*1c570*/  LDC R13, c[0x0][0x248] ;  /* 0x00009200ff0d7b82 */ /* 0x002e620000000800 */
[----:B---3--:R-:W-:Y:S01]  /*1c580*/  ISETP.LT.AND P2, PT, R14, UR4, !P0 ;  /* 0x000000040e007c0c */ /* 0x008fe2000c741270 */
[----:B------:R-:W-:Y:S01]  /*1c590*/  IMAD R8, R29, 0x2, R8 ;  /* 0x000000021d087824 */ /* 0x000fe200078e0208 */
[----:B------:R-:W3:Y:S01]  /*1c5a0*/  LDL.LU R14, [R1+0x7b4] ;  /* 0x0007b400010e7983 */ /* 0x000ee20000300800 */
[----:B------:R-:W-:-:S03]  /*1c5b0*/  ULDC UR4, c[0x0][0x22c] ;  /* 0x00008b0000047ab9 */ /* 0x000fc60000000800 */
[----:B------:R2:W-:Y:S01]  /*1c5c0*/  @P5 STG.E.U8 desc[UR22][R4.64], R9 ;  /* 0x0000000904005986 */ /* 0x0005e2000c101116 */
[----:B------:R-:W-:Y:S01]  /*1c5d0*/  ISETP.LT.AND P5, PT, R17, UR4, !P0 ;  /* 0x0000000411007c0c */ /* 0x000fe2000c7a1270 */
[----:B------:R-:W-:Y:S02]  /*1c5e0*/  ULDC UR4, c[0x0][0x22c] ;  /* 0x00008b0000047ab9 */ /* 0x000fe40000000800 */
[----:B------:R0:W-:Y:S01]  /*1c5f0*/  @P3 STG.E.U8 desc[UR22][R2.64], R11 ;  /* 0x0000000b02003986 */ /* 0x0001e2000c101116 */
[----:B------:R-:W-:-:S03]  /*1c600*/  IADD3 R6, P3, R8, R27, RZ ;  /* 0x0000001b08067210 */ /* 0x000fc60007f7e0ff */
[----:B------:R-:W3:Y:S01]  /*1c610*/  LDL.LU R17, [R1+0x7b0] ;  /* 0x0007b00001117983 */ /* 0x000ee20000300800 */
[----:B------:R-:W-:Y:S02]  /*1c620*/  LEA.HI.X.SX32 R7, R8, R0, 0x1, P3 ;  /* 0x0000000008077211 */ /* 0x000fe400018f0eff */
[----:B--2---:R-:W-:Y:S01]  /*1c630*/  ISETP.LT.AND P3, PT, R16, UR4, !P0 ;  /* 0x0000000410007c0c */ /* 0x004fe2000c761270 */
[----:B------:R-:W-:Y:S01]  /*1c640*/  IMAD R10, R29, 0x2, R8 ;  /* 0x000000021d0a7824 */ /* 0x000fe200078e0208 */
[----:B------:R-:W2:Y:S01]  /*1c650*/  LDL.LU R16, [R1+0x7ac] ;  /* 0x0007ac0001107983 */ /* 0x000ea20000300800 */
[----:B------:R-:W-:Y:S01]  /*1c660*/  PRMT R9, R32, 0x7773, RZ ;  /* 0x0000777320097816 */ /* 0x000fe200000000ff */
[----:B------:R-:W-:Y:S02]  /*1c670*/  ULDC UR4, c[0x0][0x22c] ;  /* 0x00008b0000047ab9 */ /* 0x000fe40000000800 */
[----:B------:R-:W2:Y:S04]  /*1c680*/  LDL.LU R21, [R1+0x7a8] ;  /* 0x0007a80001157983 */ /* 0x000ea80000300800 */
[----:B------:R-:W2:Y:S01]  /*1c690*/  LDL.LU R20, [R1+0x7a4] ;  /* 0x0007a40001147983 */ /* 0x000ea20000300800 */
[----:B0-----:R-:W-:-:S03]  /*1c6a0*/  IADD3 R2, P6, R10, R27, RZ ;  /* 0x0000001b0a027210 */ /* 0x001fc60007fde0ff */
[----:B------:R-:W2:Y:S04]  /*1c6b0*/  LDL.LU R19, [R1+0x7a0] ;  /* 0x0007a00001137983 */ /* 0x000ea80000300800 */
[----:B------:R1:W-:Y:S01]  /*1c6c0*/  @P4 STG.E.U8 desc[UR22][R6.64], R9 ;  /* 0x0000000906004986 */ /* 0x0003e2000c101116 */
[----:B----4-:R-:W-:Y:S01]  /*1c6d0*/  ISETP.LT.AND P4, PT, R15, UR4, !P0 ;  /* 0x000000040f007c0c */ /* 0x010fe2000c781270 */
[----:B------:R-:W-:Y:S01]  /*1c6e0*/  ULDC UR4, c[0x0][0x22c] ;  /* 0x00008b0000047ab9 */ /* 0x000fe20000000800 */
[----:B------:R-:W0:Y:S01]  /*1c6f0*/  LDC R15, c[0x0][0x248] ;  /* 0x00009200ff0f7b82 */ /* 0x000e220000000800 */
[----:B------:R-:W-:Y:S01]  /*1c700*/  LEA.HI.X.SX32 R3, R10, R0, 0x1, P6 ;  /* 0x000000000a037211 */ /* 0x000fe200030f0eff */
[----:B------:R-:W-:Y:S01]  /*1c710*/  IMAD R10, R29, 0x2, R10 ;  /* 0x000000021d0a7824 */ /* 0x000fe200078e020a */
[----:B------:R-:W-:Y:S01]  /*1c720*/  PRMT R33, R33, 0x7773, RZ ;  /* 0x0000777321217816 */ /* 0x000fe200000000ff */
[----:B------:R-:W4:Y:S04]  /*1c730*/  LDL.LU R18, [R1+0x79c] ;  /* 0x00079c0001127983 */ /* 0x000f280000300800 */
[----:B------:R3:W-:Y:S01]  /*1c740*/  @P2 STG.E.U8 desc[UR22][R2.64], R33 ;  /* 0x0000002102002986 */ /* 0x0007e2000c101116 */
[----:B------:R-:W-:Y:S01]  /*1c750*/  IADD3 R4, P2, R10, R27, RZ ;  /* 0x0000001b0a047210 */ /* 0x000fe20007f5e0ff */
[----:B-1----:R-:W-:-:S03]  /*1c760*/  IMAD R7, R13, 0x2, R10 ;  /* 0x000000020d077824 */ /* 0x002fc600078e020a */
[-C--:B------:R-:W-:Y:S02]  /*1c770*/  LEA.HI.X.SX32 R5, R10, R0.reuse, 0x1, P2 ;  /* 0x000000000a057211 */ /* 0x080fe400010f0eff */
[-C--:B------:R-:W-:Y:S02]  /*1c780*/  IADD3 R6, P2, R7, R27.reuse, RZ ;  /* 0x0000001b07067210 */ /* 0x080fe40007f5e0ff */
[----:B---3--:R-:W-:Y:S01]  /*1c790*/  ISETP.LT.AND P6, PT, R14, UR4, !P0 ;  /* 0x000000040e007c0c */ /* 0x008fe2000c7c1270 */
[----:B------:R-:W-:Y:S01]  /*1c7a0*/  IMAD R8, R12, 0x2, R7 ;  /* 0x000000020c087824 */ /* 0x000fe200078e0207 */
[----:B------:R-:W1:Y:S01]  /*1c7b0*/  LDC R14, c[0x0][0x248] ;  /* 0x00009200ff0e7b82 */ /* 0x000e620000000800 */
[----:B------:R-:W-:Y:S01]  /*1c7c0*/  PRMT R11, R34, 0x7773, RZ ;  /* 0x00007773220b7816 */ /* 0x000fe200000000ff */
[----:B------:R-:W-:Y:S01]  /*1c7d0*/  ULDC UR4, c[0x0][0x22c] ;  /* 0x00008b0000047ab9 */ /* 0x000fe20000000800 */
[----:B------:R-:W-:Y:S02]  /*1c7e0*/  PRMT R35, R35, 0x7773, RZ ;  /* 0x0000777323237816 */ /* 0x000fe400000000ff */
[-C--:B------:R-:W-:Y:S01]  /*1c7f0*/  LEA.HI.X.SX32 R7, R7, R0.reuse, 0x1, P2 ;  /* 0x0000000007077211 */ /* 0x080fe200010f0eff */
[----:B------:R3:W-:Y:S01]  /*1c800*/  @P5 STG.E.U8 desc[UR22][R4.64], R11 ;  /* 0x0000000b04005986 */ /* 0x0007e2000c101116 */
[----:B------:R-:W-:Y:S01]  /*1c810*/  IADD3 R2, P5, R8, R27, RZ ;  /* 0x0000001b08027210 */ /* 0x000fe20007fbe0ff */
[----:B0-----:R-:W-:Y:S01]  /*1c820*/  IMAD R9, R15, 0x2, R8 ;  /* 0x000000020f097824 */ /* 0x001fe200078e0208 */
[----:B------:R-:W-:Y:S01]  /*1c830*/  PRMT R13, R36, 0x7770, RZ ;  /* 0x00007770240d7816 */ /* 0x000fe200000000ff */
[----:B------:R-:W0:Y:S01]  /*1c840*/  LDC R10, c[0x0][0x248] ;  /* 0x00009200ff0a7b82 */ /* 0x000e220000000800 */
[----:B------:R-:W-:Y:S01]  /*1c850*/  ISETP.LT.AND P2, PT, R17, UR4, !P0 ;  /* 0x0000000411007c0c */ /* 0x000fe2000c741270 */
[----:B------:R-:W-:Y:S01]  /*1c860*/  ULDC UR4, c[0x0][0x22c] ;  /* 0x00008b0000047ab9 */ /* 0x000fe20000000800 */
[----:B------:R3:W-:Y:S01]  /*1c870*/  @P3 STG.E.U8 desc[UR22][R6.64], R35 ;  /* 0x0000002306003986 */ /* 0x0007e2000c101116 */
[----:B------:R-:W-:-:S04]  /*1c880*/  LEA.HI.X.SX32 R3, R8, R0, 0x1, P5 ;  /* 0x0000000008037211 */ /* 0x000fc800028f0eff */
[----:B------:R-:W0:Y:S01]  /*1c890*/  LDC R17, c[0x0][0x248] ;  /* 0x00009200ff117b82 */ /* 0x000e220000000800 */
[----:B-1----:R-:W-:-:S07]  /*1c8a0*/  IMAD R8, R14, 0x2, R9 ;  /* 0x000000020e087824 */ /* 0x002fce00078e0209 */
[----:B------:R-:W1:Y:S08]  /*1c8b0*/  LDC R15, c[0x0][0x248] ;  /* 0x00009200ff0f7b82 */ /* 0x000e700000000800 */
[----:B------:R-:W1:Y:S01]  /*1c8c0*/  LDC R12, c[0x0][0x248] ;  /* 0x00009200ff0c7b82 */ /* 0x000e620000000800 */
[----:B--2---:R-:W-:Y:S02]  /*1c8d0*/  ISETP.LT.AND P3, PT, R16, UR4, !P0 ;  /* 0x0000000410007c0c */ /* 0x004fe4000c761270 */
[----:B---3--:R-:W-:Y:S01]  /*1c8e0*/  IADD3 R4, P5, R9, R27, RZ ;  /* 0x0000001b09047210 */ /* 0x008fe20007fbe0ff */
[----:B------:R-:W2:Y:S01]  /*1c8f0*/  LDL.LU R16, [R1+0x798] ;  /* 0x0007980001107983 */ /* 0x000ea20000300800 */
[----:B------:R-:W-:Y:S01]  /*1c900*/  PRMT R11, R38, 0x7770, RZ ;  /* 0x00007770260b7816 */ /* 0x000fe200000000ff */
[----:B------:R-:W-:-:S02]  /*1c910*/  ULDC UR4, c[0x0][0x22c] ;  /* 0x00008b0000047ab9 */ /* 0x000fc40000000800 */
[----:B------:R-:W3:Y:S01]  /*1c920*/  LDL.LU R14, [R1+0x794] ;  /* 0x00079400010e7983 */ /* 0x000ee20000300800 */
[-C--:B------:R-:W-:Y:S02]  /*1c930*/  LEA.HI.X.SX32 R5, R9, R0.reuse, 0x1, P5 ;  /* 0x0000000009057211 */ /* 0x080fe400028f0eff */
[C---:B------:R-:W-:Y:S02]  /*1c940*/  IADD3 R6, P5, R8.reuse, R27, RZ ;  /* 0x0000001b08067210 */ /* 0x040fe40007fbe0ff */
[----:B------:R-:W-:Y:S02]  /*1c950*/  PRMT R9, R37, 0x7770, RZ ;  /* 0x0000777025097816 */ /* 0x000fe400000000ff */
[----:B------:R-:W-:Y:S01]  /*1c960*/  LEA.HI.X.SX32 R7, R8, R0, 0x1, P5 ;  /* 0x0000000008077211 */ /* 0x000fe200028f0eff */
[----:B0-----:R-:W-:Y:S01]  /*1c970*/  IMAD R8, R17, 0x2, R8 ;  /* 0x0000000211087824 */ /* 0x001fe200078e0208 */
[----:B------:R0:W-:Y:S01]  /*1c980*/  @P4 STG.E.U8 desc[UR22][R2.64], R13 ;  /* 0x0000000d02004986 */ /* 0x0001e2000c101116 */
[----:B------:R-:W-:Y:S01]  /*1c990*/  ISETP.LT.AND P4, PT, R21, UR4, !P0 ;  /* 0x0000000415007c0c */ /* 0x000fe2000c781270 */
[----:B------:R-:W-:Y:S01]  /*1c9a0*/  ULDC UR4, c[0x0][0x22c] ;  /* 0x00008b0000047ab9 */ /* 0x000fe20000000800 */
[----:B------:R-:W3:Y:S01]  /*1c9b0*/  LDC R17, c[0x0][0x248] ;  /* 0x00009200ff117b82 */ /* 0x000ee20000000800 */
[----:B------:R1:W-:Y:S01]  /*1c9c0*/  @P6 STG.E.U8 desc[UR22][R4.64], R9 ;  /* 0x0000000904006986 */ /* 0x0003e2000c101116 */
[----:B------:R-:W-:Y:S01]  /*1c9d0*/  ISETP.LT.AND P5, PT, R20, UR4, !P0 ;  /* 0x0000000414007c0c */ /* 0x000fe2000c7a1270 */
[----:B------:R-:W-:-:S02]  /*1c9e0*/  ULDC UR4, c[0x0][0x22c] ;  /* 0x00008b0000047ab9 */ /* 0x000fc40000000800 */
[----:B------:R4:W-:Y:S03]  /*1c9f0*/  @P2 STG.E.U8 desc[UR22][R6.64], R11 ;  /* 0x0000000b06002986 */ /* 0x0009e6000c101116 */
[----:B------:R-:W3:Y:S01]  /*1ca00*/  LDC R21, c[0x0][0x248] ;  /* 0x00009200ff157b82 */ /* 0x000ee20000000800 */
[C---:B0-----:R-:W-:Y:S01]  /*1ca10*/  IADD3 R2, P2, R8.reuse, R27, RZ ;  /* 0x0000001b08027210 */ /* 0x041fe20007f5e0ff */
[----:B------:R-:W3:Y:S03]  /*1ca20*/  LDL.LU R20, [R1+0x790] ;  /* 0x0007900001147983 */ /* 0x000ee60000300800 */
[----:B------:R-:W-:Y:S02]  /*1ca30*/  LEA.HI.X.SX32 R3, R8, R0, 0x1, P2 ;  /* 0x0000000008037211 */ /* 0x000fe400010f0eff */
[----:B------:R-:W-:Y:S01]  /*1ca40*/  ISETP.LT.AND P2, PT, R19, UR4, !P0 ;  /* 0x0000000413007c0c */ /* 0x000fe2000c741270 */
[----:B-1----:R-:W-:Y:S01]  /*1ca50*/  IMAD R5, R15, 0x2, R8 ;  /* 0x000000020f057824 */ /* 0x002fe200078e0208 */
[----:B------:R-:W3:Y:S01]  /*1ca60*/  LDL.LU R19, [R1+0x78c] ;  /* 0x00078c0001137983 */ /* 0x000ee20000300800 */
[----:B------:R-:W-:Y:S01]  /*1ca70*/  PRMT R9, R39, 0x7770, RZ ;  /* 0x0000777027097816 */ /* 0x000fe200000000ff */
[----:B------:R-:W-:-:S02]  /*1ca80*/  ULDC UR4, c[0x0][0x22c] ;  /* 0x00008b0000047ab9 */ /* 0x000fc40000000800 */
[CC--:B------:R-:W-:Y:S01]  /*1ca90*/  IADD3 R4, P6, R5.reuse, R27.reuse, RZ ;  /* 0x0000001b05047210 */ /* 0x0c0fe20007fde0ff */
[----:B----4-:R-:W-:Y:S01]  /*1caa0*/  IMAD R7, R10, 0x2, R5 ;  /* 0x000000020a077824 */ /* 0x010fe200078e0205 */
[----:B------:R-:W-:Y:S01]  /*1cab0*/  PRMT R13, R36, 0x7771, RZ ;  /* 0x00007771240d7816 */ /* 0x000fe200000000ff */
[----:B------:R0:W-:Y:S01]  /*1cac0*/  @P3 STG.E.U8 desc[UR22][R2.64], R9 ;  /* 0x0000000902003986 */ /* 0x0001e2000c101116 */
[----:B------:R-:W-:Y:S01]  /*1cad0*/  LEA.HI.X.SX32 R5, R5, R0, 0x1, P6 ;  /* 0x0000000005057211 */ /* 0x000fe200030f0eff */
[----:B------:R-:W-:Y:S01]  /*1cae0*/  IMAD R8, R12, 0x2, R7 ;  /* 0x000000020c087824 */ /* 0x000fe200078e0207 */
[----:B------:R-:W-:Y:S01]  /*1caf0*/  ISETP.LT.AND P3, PT, R18, UR4, !P0 ;  /* 0x0000000412007c0c */ /* 0x000fe2000c761270 */
[----:B------:R-:W-:Y:S01]  /*1cb00*/  ULDC UR4, c[0x0][0x22c] ;  /* 0x00008b0000047ab9 */ /* 0x000fe20000000800 */
[----:B------:R-:W4:Y:S01]  /*1cb10*/  LDL.LU R18, [R1+0x788] ;  /* 0x0007880001127983 */ /* 0x000f220000300800 */
[----:B------:R-:W1:Y:S03]  /*1cb20*/  LDC R10, c[0x0][0x248] ;  /* 0x00009200ff0a7b82 */ /* 0x000e660000000800 */
[----:B------:R3:W-:Y:S01]  /*1cb30*/  @P4 STG.E.U8 desc[UR22][R4.64], R13 ;  /* 0x0000000d04004986 */ /* 0x0007e2000c101116 */
[----:B------:R-:W-:-:S04]  /*1cb40*/  IADD3 R6, P4, R7, R27, RZ ;  /* 0x0000001b07067210 */ /* 0x000fc80007f9e0ff */
[----:B------:R-:W-:Y:S01]  /*1cb50*/  LEA.HI.X.SX32 R7, R7, R0, 0x1, P4 ;  /* 0x0000000007077211 */ /* 0x000fe200020f0eff */
[----:B------:R-:W1:Y:S01]  /*1cb60*/  LDC R12, c[0x0][0x248] ;  /* 0x00009200ff0c7b82 */ /* 0x000e620000000800 */
[----:B0-----:R-:W-:-:S04]  /*1cb70*/  IADD3 R2, P4, R8, R27, RZ ;  /* 0x0000001b08027210 */ /* 0x001fc80007f9e0ff */
[----:B------:R-:W-:Y:S02]  /*1cb80*/  LEA.HI.X.SX32 R3, R8, R0, 0x1, P4 ;  /* 0x0000000008037211 */ /* 0x000fe400020f0eff */
[----:B--2---:R-:W-:Y:S01]  /*1cb90*/  ISETP.LT.AND P6, PT, R16, UR4, !P0 ;  /* 0x0000000410007c0c */ /* 0x004fe2000c7c1270 */
[----:B------:R-:W-:Y:S01]  /*1cba0*/  ULDC UR4, c[0x0][0x22c] ;  /* 0x00008b0000047ab9 */ /* 0x000fe20000000800 */
[----:B------:R-:W2:Y:S01]  /*1cbb0*/  LDL.LU R16, [R1+0x784] ;  /* 0x0007840001107983 */ /* 0x000ea20000300800 */
[----:B---3--:R-:W-:Y:S01]  /*1cbc0*/  ISETP.LT.AND P4, PT, R14, UR4, !P0 ;  /* 0x000000040e007c0c */ /* 0x008fe2000c781270 */
[----:B------:R-:W-:Y:S02]  /*1cbd0*/  IMAD R9, R17, 0x2, R8 ;  /* 0x0000000211097824 */ /* 0x000fe400078e0208 */
[----:B------:R-:W3:Y:S01]  /*1cbe0*/  LDL.LU R14, [R1+0x780] ;  /* 0x00078000010e7983 */ /* 0x000ee20000300800 */
[----:B------:R-:W-:Y:S01]  /*1cbf0*/  PRMT R15, R37, 0x7771, RZ ;  /* 0x00007771250f7816 */ /* 0x000fe200000000ff */
[----:B------:R-:W0:Y:S01]  /*1cc00*/  LDC R17, c[0x0][0x248] ;  /* 0x00009200ff117b82 */ /* 0x000e220000000800 */
[----:B------:R-:W-:Y:S01]  /*1cc10*/  PRMT R11, R38, 0x7771, RZ ;  /* 0x00007771260b7816 */ /* 0x000fe200000000ff */
[----:B------:R-:W-:-:S02]  /*1cc20*/  ULDC UR4, c[0x0][0x22c] ;  /* 0x00008b0000047ab9 */ /* 0x000fc40000000800 */
[----:B------:R1:W-:Y:S01]  /*1cc30*/  @P5 STG.E.U8 desc[UR22][R6.64], R15 ;  /* 0x0000000f06005986 */ /* 0x0003e2000c101116 */
[-C--:B------:R-:W-:Y:S02]  /*1cc40*/  IADD3 R4, P5, R9, R27.reuse, RZ ;  /* 0x0000001b09047210 */ /* 0x080fe40007fbe0ff */
[----:B------:R-:W-:Y:S02]  /*1cc50*/  PRMT R13, R39, 0x7771, RZ ;  /* 0x00007771270d7816 */ /* 0x000fe400000000ff */
[----:B------:R-:W-:Y:S01]  /*1cc60*/  LEA.HI.X.SX32 R5, R9, R0, 0x1, P5 ;  /* 0x0000000009057211 */ /* 0x000fe200028f0eff */
[----:B-1----:R-:W-:Y:S01]  /*1cc70*/  IMAD R9, R10, 0x2, R9 ;  /* 0x000000020a097824 */ /* 0x002fe200078e0209 */
[----:B------:R1:W-:Y:S01]  /*1cc80*/  @P2 STG.E.U8 desc[UR22][R2.64], R11 ;  /* 0x0000000b02002986 */ /* 0x0003e2000c101116 */
[----:B------:R-:W4:Y:S03]  /*1cc90*/  LDC R10, c[0x0][0x248] ;  /* 0x00009200ff0a7b82 */ /* 0x000f260000000800 */
[----:B------:R0:W-:Y:S01]  /*1cca0*/  @P3 STG.E.U8 desc[UR22][R4.64], R13 ;  /* 0x0000000d04003986 */ /* 0x0001e2000c101116 */
[----:B------:R-:W-:-:S02]  /*1ccb0*/  IADD3 R6, P3, R9, R27, RZ ;  /* 0x0000001b09067210 */ /* 0x000fc40007f7e0ff */
[----:B------:R-:W-:Y:S01]  /*1ccc0*/  ISETP.LT.AND P2, PT, R20, UR4, !P0 ;  /* 0x0000000414007c0c */ /* 0x000fe2000c741270 */
[----:B------:R-:W-:Y:S01]  /*1ccd0*/  ULDC UR4, c[0x0][0x22c] ;  /* 0x00008b0000047ab9 */ /* 0x000fe20000000800 */
[----:B------:R-:W4:Y:S01]  /*1cce0*/  LDC R15, c[0x0][0x248] ;  /* 0x00009200ff0f7b82 */ /* 0x000f220000000800 */
[----:B------:R-:W-:Y:S01]  /*1ccf0*/  LEA.HI.X.SX32 R7, R9, R0, 0x1, P3 ;  /* 0x0000000009077211 */ /* 0x000fe200018f0eff */
[----:B------:R-:W-:Y:S01]  /*1cd00*/  IMAD R8, R12, 0x2, R9 ;  /* 0x000000020c087824 */ /* 0x000fe200078e0209 */
[----:B------:R-:W-:Y:S01]  /*1cd10*/  ISETP.LT.AND P3, PT, R19, UR4, !P0 ;  /* 0x0000000413007c0c */ /* 0x000fe2000c761270 */
[----:B------:R-:W-:-:S04]  /*1cd20*/  ULDC UR4, c[0x0][0x22c] ;  /* 0x00008b0000047ab9 */ /* 0x000fc80000000800 */
[----:B------:R-:W4:Y:S01]  /*1cd30*/  LDC R19, c[0x0][0x248] ;  /* 0x00009200ff137b82 */ /* 0x000f220000000800 */
[-C--:B-1----:R-:W-:Y:S02]  /*1cd40*/  IADD3 R2, P5, R8, R27.reuse, RZ ;  /* 0x0000001b08027210 */ /* 0x082fe40007fbe0ff */
[----:B------:R-:W-:Y:S02]  /*1cd50*/  PRMT R11, R36, 0x7772, RZ ;  /* 0x00007772240b7816 */ /* 0x000fe400000000ff */
[----:B------:R-:W-:Y:S01]  /*1cd60*/  LEA.HI.X.SX32 R3, R8, R0, 0x1, P5 ;  /* 0x0000000008037211 */ /* 0x000fe200028f0eff */
[----:B0-----:R-:W-:Y:S01]  /*1cd70*/  IMAD R8, R17, 0x2, R8 ;  /* 0x0000000211087824 */ /* 0x001fe200078e0208 */
[----:B------:R-:W-:Y:S01]  /*1cd80*/  PRMT R9, R37, 0x7772, RZ ;  /* 0x0000777225097816 */ /* 0x000fe200000000ff */
[----:B------:R-:W0:Y:S01]  /*1cd90*/  LDC R12, c[0x0][0x248] ;  /* 0x00009200ff0c7b82 */ /* 0x000e220000000800 */
[----:B------:R1:W-:Y:S04]  /*1cda0*/  @P6 STG.E.U8 desc[UR22][R6.64], R11 ;  /* 0x0000000b06006986 */ /* 0x0003e8000c101116 */
[----:B------:R1:W-:Y:S01]  /*1cdb0*/  @P4 STG.E.U8 desc[UR22][R2.64], R9 ;  /* 0x0000000902004986 */ /* 0x0003e2000c101116 */
[----:B------:R-:W-:-:S04]  /*1cdc0*/  IADD3 R4, P4, R8, R27, RZ ;  /* 0x0000001b08047210 */ /* 0x000fc80007f9e0ff */
[----:B------:R-:W-:Y:S01]  /*1cdd0*/  LEA.HI.X.SX32 R5, R8, R0, 0x1, P4 ;  /* 0x0000000008057211 */ /* 0x000fe200020f0eff */
[----:B----4-:R-:W-:Y:S01]  /*1cde0*/  IMAD R8, R15, 0x2, R8 ;  /* 0x000000020f087824 */ /* 0x010fe200078e0208 */
[----:B-1----:R-:W-:-:S03]  /*1cdf0*/  PRMT R11, R38, 0x7772, RZ ;  /* 0x00007772260b7816 */ /* 0x002fc600000000ff */
[----:B------:R-:W-:Y:S02]  /*1ce00*/  IMAD R7, R19, 0x2, R8 ;  /* 0x0000000213077824 */ /* 0x000fe400078e0208 */
[----:B------:R1:W-:Y:S01]  /*1ce10*/  @P2 STG.E.U8 desc[UR22][R4.64], R11 ;  /* 0x0000000b04002986 */ /* 0x0003e2000c101116 */
[----:B------:R-:W-:Y:S01]  /*1ce20*/  IADD3 R2, P2, R8, R27, RZ ;  /* 0x0000001b08027210 */ /* 0x000fe20007f5e0ff */
[----:B------:R-:W-:Y:S01]  /*1ce30*/  IMAD R9, R10, 0x2, R7 ;  /* 0x000000020a097824 */ /* 0x000fe200078e0207 */
[----:B------:R-:W-:Y:S01]  /*1ce40*/  ISETP.LT.AND P5, PT, R18, UR4, !P0 ;  /* 0x0000000412007c0c */ /* 0x000fe2000c7a1270 */
[----:B------:R-:W-:Y:S01]  /*1ce50*/  ULDC UR4, c[0x0][0x22c] ;  /* 0x00008b0000047ab9 */ /* 0x000fe20000000800 */
[C---:B------:R-:W-:Y:S01]  /*1ce60*/  PRMT R13, R39.reuse, 0x7773, RZ ;  /* 0x00007773270d7816 */ /* 0x040fe200000000ff */
[----:B0-----:R-:W-:Y:S01]  /*1ce70*/  IMAD R10, R12, 0x2, R9 ;  /* 0x000000020c0a7824 */ /* 0x001fe200078e0209 */
[----:B------:R-:W-:Y:S02]  /*1ce80*/  LEA.HI.X.SX32 R3, R8, R0, 0x1, P2 ;  /* 0x0000000008037211 */ /* 0x000fe400010f0eff */
[----:B------:R-:W-:-:S02]  /*1ce90*/  PRMT R39, R39, 0x7772, RZ ;  /* 0x0000777227277816 */ /* 0x000fc400000000ff */
[-C--:B------:R-:W-:Y:S02]  /*1cea0*/  IADD3 R6, P6, R7, R27.reuse, RZ ;  /* 0x0000001b07067210 */ /* 0x080fe40007fde0ff */
[-C--:B-1----:R-:W-:Y:S01]  /*1ceb0*/  IADD3 R4, P2, R9, R27.reuse, RZ ;  /* 0x0000001b09047210 */ /* 0x082fe20007f5e0ff */
[----:B------:R0:W-:Y:S01]  /*1cec0*/  @P3 STG.E.U8 desc[UR22][R2.64], R39 ;  /* 0x0000002702003986 */ /* 0x0001e2000c101116 */
[----:B------:R-:W-:Y:S01]  /*1ced0*/  IADD3 R8, P3, R10, R27, RZ ;  /* 0x0000001b0a087210 */ /* 0x000fe20007f7e0ff */
[----:B------:R-:W-:Y:S01]  /*1cee0*/  IMAD R11, R21, 0x2, R10 ;  /* 0x00000002150b7824 */ /* 0x000fe200078e020a */
[----:B------:R-:W-:Y:S02]  /*1cef0*/  PRMT R17, R36, 0x7773, RZ ;  /* 0x0000777324117816 */ /* 0x000fe400000000ff */
[----:B------:R-:W-:Y:S02]  /*1cf00*/  LEA.HI.X.SX32 R7, R7, R0, 0x1, P6 ;  /* 0x0000000007077211 */ /* 0x000fe400030f0eff */
[----:B------:R-:W-:-:S02]  /*1cf10*/  PRMT R37, R37, 0x7773, RZ ;  /* 0x0000777325257816 */ /* 0x000fc400000000ff */
[-C--:B------:R-:W-:Y:S02]  /*1cf20*/  LEA.HI.X.SX32 R5, R9, R0.reuse, 0x1, P2 ;  /* 0x0000000009057211 */ /* 0x080fe400010f0eff */
[----:B------:R-:W-:Y:S02]  /*1cf30*/  PRMT R15, R38, 0x7773, RZ ;  /* 0x00007773260f7816 */ /* 0x000fe400000000ff */
[----:B------:R-:W-:Y:S01]  /*1cf40*/  LEA.HI.X.SX32 R9, R10, R0, 0x1, P3 ;  /* 0x000000000a097211 */ /* 0x000fe200018f0eff */
[----:B------:R0:W-:Y:S01]  /*1cf50*/  @P5 STG.E.U8 desc[UR22][R6.64], R17 ;  /* 0x0000001106005986 */ /* 0x0001e2000c101116 */
[----:B------:R-:W-:-:S04]  /*1cf60*/  IADD3 R10, P2, R11, R27, RZ ;  /* 0x0000001b0b0a7210 */ /* 0x000fc80007f5e0ff */
[----:B------:R-:W-:Y:S02]  /*1cf70*/  LEA.HI.X.SX32 R11, R11, R0, 0x1, P2 ;  /* 0x000000000b0b7211 */ /* 0x000fe400010f0eff */
[----:B--2---:R-:W-:Y:S02]  /*1cf80*/  ISETP.LT.AND P4, PT, R16, UR4, !P0 ;  /* 0x0000000410007c0c */ /* 0x004fe4000c781270 */
[----:B---3--:R-:W-:-:S11]  /*1cf90*/  ISETP.LT.AND P0, PT, R14, UR5, !P0 ;  /* 0x000000050e007c0c */ /* 0x008fd6000c701270 */
[----:B------:R0:W-:Y:S04]  /*1cfa0*/  @P4 STG.E.U8 desc[UR22][R4.64], R37 ;  /* 0x0000002504004986 */ /* 0x0001e8000c101116 */
[----:B------:R0:W-:Y:S01]  /*1cfb0*/  @P0 STG.E.U8 desc[UR22][R8.64], R15 ;  /* 0x0000000f08000986 */ /* 0x0001e2000c101116 */
[----:B------:R-:W-:Y:S05]  /*1cfc0*/  @!P1 EXIT ;  /* 0x000000000000994d */ /* 0x000fea0003800000 */
[----:B------:R-:W-:Y:S01]  /*1cfd0*/  STG.E.U8 desc[UR22][R10.64], R13 ;  /* 0x0000000d0a007986 */ /* 0x000fe2000c101116 */
[----:B------:R-:W-:Y:S05]  /*1cfe0*/  EXIT ;  /* 0x000000000000794d */ /* 0x000fea0003800000 */
.L_x_3:
[----:B------:R-:W-:-:S00]  /*1cff0*/  BRA `(.L_x_3) ;  /* 0xfffffffc00fc7947 */ /* 0x000fc0000383ffff */
[----:B------:R-:W-:-:S00]  /*1d000*/  NOP ;  /* 0x0000000000007918 */ /* 0x000fc00000000000 */
[----:B------:R-:W-:-:S00]  /*1d010*/  NOP ;  /* 0x0000000000007918 */ /* 0x000fc00000000000 */
[----:B------:R-:W-:-:S00]  /*1d020*/  NOP ;  /* 0x0000000000007918 */ /* 0x000fc00000000000 */
[----:B------:R-:W-:-:S00]  /*1d030*/  NOP ;  /* 0x0000000000007918 */ /* 0x000fc00000000000 */
[----:B------:R-:W-:-:S00]  /*1d040*/  NOP ;  /* 0x0000000000007918 */ /* 0x000fc00000000000 */
[----:B------:R-:W-:-:S00]  /*1d050*/  NOP ;  /* 0x0000000000007918 */ /* 0x000fc00000000000 */
[----:B------:R-:W-:-:S00]  /*1d060*/  NOP ;  /* 0x0000000000007918 */ /* 0x000fc00000000000 */
[----:B------:R-:W-:-:S00]  /*1d070*/  NOP ;  /* 0x0000000000007918 */ /* 0x000fc00000000000 */
.L_x_4:


//--------------------- .nv.shared.matmul_kernel  --------------------------
	.section	.nv.shared.matmul_kernel,"aw",@nobits
	.sectionflags	@""
	.align	16
	.zero		1024


//--------------------- .nv.shared.reserved.0     --------------------------
	.section	.nv.shared.reserved.0,"aw",@nobits
	.weak		__nv_reservedSMEM_offset_0_alias
	.size		__nv_reservedSMEM_offset_0_alias, 0, 0
	.other		__nv_reservedSMEM_offset_0_alias,@"STO_CUDA_RESERVED_SHARED STV_DEFAULT"
__nv_reservedSMEM_offset_0_alias:
	.zero		0


//--------------------- .nv.constant0.matmul_kernel --------------------------
	.section	.nv.constant0.matmul_kernel,"a",@progbits
	.sectionflags	@""
	.align	4
.nv.constant0.matmul_kernel:
	.zero		608


//--------------------- SYMBOLS --------------------------

	.type		.nv.reservedSmem.offset0,@object
	.size		.nv.reservedSmem.offset0,0x4
